def matmul_kernel(
    a_ptr,
    b_ptr,
    c_ptr,
    M,
    N,
    K,
    stride_am,
    stride_ak,
    stride_bk,
    stride_bn,
    stride_cm,
    stride_cn,
    BLOCK_M: tl.constexpr,
    BLOCK_N: tl.constexpr,
    BLOCK_K: tl.constexpr,
    GROUP_M: tl.constexpr,
):
    pid = tl.program_id(axis=0)
    num_pid_m = tl.cdiv(M, BLOCK_M)
    num_pid_n = tl.cdiv(N, BLOCK_N)
    num_pid_in_group = GROUP_M * num_pid_n
    group_id = pid // num_pid_in_group
    first_pid_m = group_id * GROUP_M
    group_size_m = min(num_pid_m - first_pid_m, GROUP_M)
    pid_m = first_pid_m + ((pid % num_pid_in_group) % group_size_m)
    pid_n = (pid % num_pid_in_group) // group_size_m

    offs_am = (pid_m * BLOCK_M + tl.arange(0, BLOCK_M)) % M
    offs_bn = (pid_n * BLOCK_N + tl.arange(0, BLOCK_N)) % N
    offs_k = tl.arange(0, BLOCK_K)
    a_ptrs = a_ptr + offs_am[:, None] * stride_am + offs_k[None, :] * stride_ak
    b_ptrs = b_ptr + offs_k[:, None] * stride_bk + offs_bn[None, :] * stride_bn

    acc = tl.zeros((BLOCK_M, BLOCK_N), dtype=tl.float32)
    for kk in range(0, tl.cdiv(K, BLOCK_K)):
        a = tl.load(a_ptrs, mask=offs_k[None, :] < K - kk * BLOCK_K, other=0.0)
        b = tl.load(b_ptrs, mask=offs_k[:, None] < K - kk * BLOCK_K, other=0.0)
        acc = tl.dot(a, b, acc)
        a_ptrs += BLOCK_K * stride_ak
        b_ptrs += BLOCK_K * stride_bk

    c = acc.to(c_ptr.dtype.element_ty)
    offs_cm = pid_m * BLOCK_M + tl.arange(0, BLOCK_M)
    offs_cn = pid_n * BLOCK_N + tl.arange(0, BLOCK_N)
    c_ptrs = c_ptr + offs_cm[:, None] * stride_cm + offs_cn[None, :] * stride_cn
    mask = (offs_cm[:, None] < M) & (offs_cn[None, :] < N)
    tl.store(c_ptrs, c, mask=mask)

# config = {"BLOCK_K": 64, "BLOCK_M": 64, "BLOCK_N": 512, "GROUP_M": 8, "arch": "sm_100", "dtype": "fp32", "num_ctas": 1, "num_stages": 7, "num_warps": 4}
# arch = sm_100


// ===== COMPILED SASS (sm_100a) =====

	.target	sm_100a

	.elftype	@"ET_EXEC"


//--------------------- .note.nv.tkinfo           --------------------------
	.section	.note.nv.tkinfo,"",@"SHT_NOTE"
	.sectionflags	@"SHF_NOTE_NV_TKINFO"
	.tkinfo
        /*0018*/ 	.word	0x00000081
        /*0030*/ 	.string	""
        /*0030*/ 	.string	"ptxas-blackwell"
        /*0030*/ 	.string	"Cuda compilation tools, release 12.9, V12.9.86"
        /*0030*/ 	.string	"Build cuda_12.9.r12.9/compiler.36037853_0"
        /*0030*/ 	.string	"-v  -suppress-debug-info  -lineinfo  -arch sm_100a "



//--------------------- .note.nv.cuver            --------------------------
	.section	.note.nv.cuver,"",@"SHT_NOTE"
	.sectionflags	@"SHF_NOTE_NV_CUVER"
        /*0018*/ 	.short	0x0001
        /*001a*/ 	.short	0x0064
        /*001c*/ 	.short	0x0001
        /*001e*/ 	.short	0x0000
        /*0020*/ 	.short	0x0001
        /*0022*/ 	.short	0x0000


//--------------------- .nv.info                  --------------------------
	.section	.nv.info,"",@"SHT_CUDA_INFO"
	.align	4


	//----- nvinfo : EIATTR_REGCOUNT
	.align		4
        /*0000*/ 	.byte	0x04, 0x2f
        /*0002*/ 	.short	(.L_4 - .L_3)
	.align		4
.L_3:
        /*0004*/ 	.word	index@(matmul_kernel)
        /*0008*/ 	.word	0x000000ff


	//----- nvinfo : EIATTR_FRAME_SIZE
	.align		4
.L_4:
        /*000c*/ 	.byte	0x04, 0x11
        /*000e*/ 	.short	(.L_6 - .L_5)
	.align		4
.L_5:
        /*0010*/ 	.word	index@($__internal_2_$__cuda_sm10x_tcgen05_guardrail_trap_unallocated_columns_being_dealloced)
        /*0014*/ 	.word	0x00001958


	//----- nvinfo : EIATTR_FRAME_SIZE
	.align		4
.L_6:
        /*0018*/ 	.byte	0x04, 0x11
        /*001a*/ 	.short	(.L_8 - .L_7)
	.align		4
.L_7:
        /*001c*/ 	.word	index@($__internal_1_$__cuda_sm10x_tcgen05_guardrail_trap_phase_invalid_during_alloc)
        /*0020*/ 	.word	0x00001958


	//----- nvinfo : EIATTR_FRAME_SIZE
	.align		4
.L_8:
        /*0024*/ 	.byte	0x04, 0x11
        /*0026*/ 	.short	(.L_10 - .L_9)
	.align		4
.L_9:
        /*0028*/ 	.word	index@($__internal_0_$__cuda_sm10x_tcgen05_guardrail_trap_col_being_dealloced_not_returned_by_alloc)
        /*002c*/ 	.word	0x00001958


	//----- nvinfo : EIATTR_FRAME_SIZE
	.align		4
.L_10:
        /*0030*/ 	.byte	0x04, 0x11
        /*0032*/ 	.short	(.L_12 - .L_11)
	.align		4
.L_11:
        /*0034*/ 	.word	index@(matmul_kernel)
        /*0038*/ 	.word	0x00001958


	//----- nvinfo : EIATTR_MIN_STACK_SIZE
	.align		4
.L_12:
        /*003c*/ 	.byte	0x04, 0x12
        /*003e*/ 	.short	(.L_14 - .L_13)
	.align		4
.L_13:
        /*0040*/ 	.word	index@(matmul_kernel)
        /*0044*/ 	.word	0x00001958
.L_14:


//--------------------- .nv.info.matmul_kernel    --------------------------
	.section	.nv.info.matmul_kernel,"",@"SHT_CUDA_INFO"
	.sectionflags	@""
	.align	4


	//----- nvinfo : EIATTR_CUDA_API_VERSION
	.align		4
        /*0000*/ 	.byte	0x04, 0x37
        /*0002*/ 	.short	(.L_16 - .L_15)
.L_15:
        /*0004*/ 	.word	0x00000081


	//----- nvinfo : EIATTR_KPARAM_INFO
	.align		4
.L_16:
        /*0008*/ 	.byte	0x04, 0x17
        /*000a*/ 	.short	(.L_18 - .L_17)
.L_17:
        /*000c*/ 	.word	0x00000000
        /*0010*/ 	.short	0x000d
        /*0012*/ 	.short	0x0048
        /*0014*/ 	.byte	0x00, 0xf4, 0x21, 0x00


	//----- nvinfo : EIATTR_KPARAM_INFO
	.align		4
.L_18:
        /*0018*/ 	.byte	0x04, 0x17
        /*001a*/ 	.short	(.L_20 - .L_19)
.L_19:
        /*001c*/ 	.word	0x00000000
        /*0020*/ 	.short	0x000c
        /*0022*/ 	.short	0x0040
        /*0024*/ 	.byte	0x00, 0xf4, 0x21, 0x00


	//----- nvinfo : EIATTR_KPARAM_INFO
	.align		4
.L_20:
        /*0028*/ 	.byte	0x04, 0x17
        /*002a*/ 	.short	(.L_22 - .L_21)
.L_21:
        /*002c*/ 	.word	0x00000000
        /*0030*/ 	.short	0x000b
        /*0032*/ 	.short	0x0038
        /*0034*/ 	.byte	0x00, 0xf0, 0x11, 0x00


	//----- nvinfo : EIATTR_KPARAM_INFO
	.align		4
.L_22:
        /*0038*/ 	.byte	0x04, 0x17
        /*003a*/ 	.short	(.L_24 - .L_23)
.L_23:
        /*003c*/ 	.word	0x00000000
        /*0040*/ 	.short	0x000a
        /*0042*/ 	.short	0x0034
        /*0044*/ 	.byte	0x00, 0xf0, 0x11, 0x00


	//----- nvinfo : EIATTR_KPARAM_INFO
	.align		4
.L_24:
        /*0048*/ 	.byte	0x04, 0x17
        /*004a*/ 	.short	(.L_26 - .L_25)
.L_25:
        /*004c*/ 	.word	0x00000000
        /*0050*/ 	.short	0x0009
        /*0052*/ 	.short	0x0030
        /*0054*/ 	.byte	0x00, 0xf0, 0x11, 0x00


	//----- nvinfo : EIATTR_KPARAM_INFO
	.align		4
.L_26:
        /*0058*/ 	.byte	0x04, 0x17
        /*005a*/ 	.short	(.L_28 - .L_27)
.L_27:
        /*005c*/ 	.word	0x00000000
        /*0060*/ 	.short	0x0008
        /*0062*/ 	.short	0x002c
        /*0064*/ 	.byte	0x00, 0xf0, 0x11, 0x00


	//----- nvinfo : EIATTR_KPARAM_INFO
	.align		4
.L_28:
        /*0068*/ 	.byte	0x04, 0x17
        /*006a*/ 	.short	(.L_30 - .L_29)
.L_29:
        /*006c*/ 	.word	0x00000000
        /*0070*/ 	.short	0x0007
        /*0072*/ 	.short	0x0028
        /*0074*/ 	.byte	0x00, 0xf0, 0x11, 0x00


	//----- nvinfo : EIATTR_KPARAM_INFO
	.align		4
.L_30:
        /*0078*/ 	.byte	0x04, 0x17
        /*007a*/ 	.short	(.L_32 - .L_31)
.L_31:
        /*007c*/ 	.word	0x00000000
        /*0080*/ 	.short	0x0006
        /*0082*/ 	.short	0x0024
        /*0084*/ 	.byte	0x00, 0xf0, 0x11, 0x00


	//----- nvinfo : EIATTR_KPARAM_INFO
	.align		4
.L_32:
        /*0088*/ 	.byte	0x04, 0x17
        /*008a*/ 	.short	(.L_34 - .L_33)
.L_33:
        /*008c*/ 	.word	0x00000000
        /*0090*/ 	.short	0x0005
        /*0092*/ 	.short	0x0020
        /*0094*/ 	.byte	0x00, 0xf0, 0x11, 0x00


	//----- nvinfo : EIATTR_KPARAM_INFO
	.align		4
.L_34:
        /*0098*/ 	.byte	0x04, 0x17
        /*009a*/ 	.short	(.L_36 - .L_35)
.L_35:
        /*009c*/ 	.word	0x00000000
        /*00a0*/ 	.short	0x0004
        /*00a2*/ 	.short	0x001c
        /*00a4*/ 	.byte	0x00, 0xf0, 0x11, 0x00


	//----- nvinfo : EIATTR_KPARAM_INFO
	.align		4
.L_36:
        /*00a8*/ 	.byte	0x04, 0x17
        /*00aa*/ 	.short	(.L_38 - .L_37)
.L_37:
        /*00ac*/ 	.word	0x00000000
        /*00b0*/ 	.short	0x0003
        /*00b2*/ 	.short	0x0018
        /*00b4*/ 	.byte	0x00, 0xf0, 0x11, 0x00


	//----- nvinfo : EIATTR_KPARAM_INFO
	.align		4
.L_38:
        /*00b8*/ 	.byte	0x04, 0x17
        /*00ba*/ 	.short	(.L_40 - .L_39)
.L_39:
        /*00bc*/ 	.word	0x00000000
        /*00c0*/ 	.short	0x0002
        /*00c2*/ 	.short	0x0010
        /*00c4*/ 	.byte	0x00, 0xf4, 0x21, 0x00


	//----- nvinfo : EIATTR_KPARAM_INFO
	.align		4
.L_40:
        /*00c8*/ 	.byte	0x04, 0x17
        /*00ca*/ 	.short	(.L_42 - .L_41)
.L_41:
        /*00cc*/ 	.word	0x00000000
        /*00d0*/ 	.short	0x0001
        /*00d2*/ 	.short	0x0008
        /*00d4*/ 	.byte	0x00, 0xf4, 0x21, 0x00


	//----- nvinfo : EIATTR_KPARAM_INFO
	.align		4
.L_42:
        /*00d8*/ 	.byte	0x04, 0x17
        /*00da*/ 	.short	(.L_44 - .L_43)
.L_43:
        /*00dc*/ 	.word	0x00000000
        /*00e0*/ 	.short	0x0000
        /*00e2*/ 	.short	0x0000
        /*00e4*/ 	.byte	0x00, 0xf4, 0x21, 0x00


	//----- nvinfo : EIATTR_AT_ENTRY_FRAGMENTS
	.align		4
.L_44:
        /*00e8*/ 	.byte	0x04, 0x4f
        /*00ea*/ 	.short	(.L_46 - .L_45)


	//   ....[0]....
.L_45:
        /*00ec*/ 	.word	0x00000004


	//----- nvinfo : EIATTR_RESERVED_SMEM_USED
	.align		4
.L_46:
        /*00f0*/ 	.byte	0x01, 0x41
	.zero		2


	//----- nvinfo : EIATTR_SPARSE_MMA_MASK
	.align		4
        /*00f4*/ 	.byte	0x03, 0x50
        /*00f6*/ 	.short	0x0000


	//----- nvinfo : EIATTR_TCGEN05_1CTA_USED
	.align		4
        /*00f8*/ 	.byte	0x01, 0x51
	.zero		2


	//----- nvinfo : EIATTR_MAXREG_COUNT
	.align		4
        /*00fc*/ 	.byte	0x03, 0x1b
        /*00fe*/ 	.short	0x00ff


	//----- nvinfo : EIATTR_NUM_BARRIERS
	.align		4
        /*0100*/ 	.byte	0x02, 0x4c
        /*0102*/ 	.byte	0x01
	.zero		1


	//----- nvinfo : EIATTR_ANNOTATIONS
	.align		4
        /*0104*/ 	.byte	0x04, 0x55
        /*0106*/ 	.short	(.L_48 - .L_47)


	//   ....[0]....
.L_47:
        /*0108*/ 	.word	0x00000001
        /*010c*/ 	.byte	0x00, 0x04, 0x00, 0x00, 0x01, 0x00, 0x00, 0x00, 0xe0, 0x0a, 0x00, 0x00, 0x01, 0x00, 0x00, 0x00
        /* <DEDUP_REMOVED lines=3190> */
        /*c87c*/ 	.byte	0x40, 0xfe, 0x04, 0x00


	//----- nvinfo : EIATTR_INT_WARP_WIDE_INSTR_OFFSETS
	.align		4
.L_48:
        /*c880*/ 	.byte	0x04, 0x31
        /*c882*/ 	.short	(.L_50 - .L_49)


	//   ....[0]....
.L_49:
        /*c884*/ 	.word	0x00016190


	//   ....[1]....
        /*c888*/ 	.word	0x000161b0


	//   ....[2]....
        /*c88c*/ 	.word	0x00016260


	//   ....[3]....
        /*c890*/ 	.word	0x000502f0


	//   ....[4]....
        /*c894*/ 	.word	0x00050340


	//----- nvinfo : EIATTR_COOP_GROUP_MASK_REGIDS
	.align		4
.L_50:
        /*c898*/ 	.byte	0x04, 0x29
        /*c89a*/ 	.short	(.L_52 - .L_51)


	//   ....[0]....
.L_51:
        /*c89c*/ 	.word	0xffffffff


	//   ....[1]....
        /*c8a0*/ 	.word	0xffffffff


	//   ....[2]....
        /*c8a4*/ 	.word	0xffffffff


	//   ....[3]....
        /*c8a8*/ 	.word	0xffffffff


	//----- nvinfo : EIATTR_COOP_GROUP_INSTR_OFFSETS
	.align		4
.L_52:
        /*c8ac*/ 	.byte	0x04, 0x28
        /*c8ae*/ 	.short	(.L_54 - .L_53)


	//   ....[0]....
.L_53:
        /*c8b0*/ 	.word	0x00000070


	//   ....[1]....
        /*c8b4*/ 	.word	0x00000330


	//   ....[2]....
        /*c8b8*/ 	.word	0x00050180


	//   ....[3]....
        /*c8bc*/ 	.word	0x000503f0


	//----- nvinfo : EIATTR_VRC_CTA_INIT_COUNT
	.align		4
.L_54:
        /*c8c0*/ 	.byte	0x02, 0x4a
        /*c8c2*/ 	.byte	0x80
	.zero		1


	//----- nvinfo : EIATTR_MBARRIER_INSTR_OFFSETS
	.align		4
        /*c8c4*/ 	.byte	0x04, 0x39
        /*c8c6*/ 	.short	(.L_56 - .L_55)


	//   ....[0]....
.L_55:
        /*c8c8*/ 	.word	0x000162c0
        /*c8cc*/ 	.word	0x000000ff
        /*c8d0*/ 	.word	0x00000000
        /*c8d4*/ 	.short	0x0100
        /*c8d6*/ 	.byte	0x0a
	.zero		1


	//   ....[1]....
        /*c8d8*/ 	.word	0x00016320
        /*c8dc*/ 	.word	0x000000ff
        /*c8e0*/ 	.word	0x000fc008
        /*c8e4*/ 	.short	0x0100
        /*c8e6*/ 	.byte	0x07
	.zero		1


	//   ....[2]....
        /*c8e8*/ 	.word	0x0003dee0
        /*c8ec*/ 	.word	0x000000ff
        /*c8f0*/ 	.word	0x00000000
        /*c8f4*/ 	.short	0x010a
        /*c8f6*/ 	.byte	0x10
	.zero		1


	//   ....[3]....
        /*c8f8*/ 	.word	0x00047090
        /*c8fc*/ 	.word	0x000000ff
        /*c900*/ 	.word	0x00000000
        /*c904*/ 	.short	0x010a
        /*c906*/ 	.byte	0x0a
	.zero		1


	//   ....[4]....
        /*c908*/ 	.word	0x00047130
        /*c90c*/ 	.word	0x000000ff
        /*c910*/ 	.word	0x000fc000
        /*c914*/ 	.short	0x0108
        /*c916*/ 	.byte	0x07
	.zero		1


	//   ....[5]....
        /*c918*/ 	.word	0x000471d0
        /*c91c*/ 	.word	0x000000ff
        /*c920*/ 	.word	0x000fc008
        /*c924*/ 	.short	0x0108
        /*c926*/ 	.byte	0x07
	.zero		1


	//   ....[6]....
        /*c928*/ 	.word	0x00050410
        /*c92c*/ 	.word	0x000000ff
        /*c930*/ 	.word	0x00000000
        /*c934*/ 	.short	0x010a
        /*c936*/ 	.byte	0x10
	.zero		1


	//   ....[7]....
        /*c938*/ 	.word	0x00050440
        /*c93c*/ 	.word	0x000000ff
        /*c940*/ 	.word	0x00000000
        /*c944*/ 	.short	0x010a
        /*c946*/ 	.byte	0x0a
	.zero		1


	//----- nvinfo : EIATTR_NUM_MBARRIERS
	.align		4
.L_56:
        /*c948*/ 	.byte	0x03, 0x38
        /*c94a*/ 	.short	0x0002


	//----- nvinfo : EIATTR_EXIT_INSTR_OFFSETS
	.align		4
        /*c94c*/ 	.byte	0x04, 0x1c
        /*c94e*/ 	.short	(.L_58 - .L_57)


	//   ....[0]....
.L_57:
        /*c950*/ 	.word	0x00050400


	//----- nvinfo : EIATTR_REQNTID
	.align		4
.L_58:
        /*c954*/ 	.byte	0x04, 0x10
        /*c956*/ 	.short	(.L_60 - .L_59)
.L_59:
        /*c958*/ 	.word	0x00000080
        /*c95c*/ 	.word	0x00000001
        /*c960*/ 	.word	0x00000001


	//----- nvinfo : EIATTR_CRS_STACK_SIZE
	.align		4
.L_60:
        /*c964*/ 	.byte	0x04, 0x1e
        /*c966*/ 	.short	(.L_62 - .L_61)
.L_61:
        /*c968*/ 	.word	0x00000000


	//----- nvinfo : EIATTR_CBANK_PARAM_SIZE
	.align		4
.L_62:
        /*c96c*/ 	.byte	0x03, 0x19
        /*c96e*/ 	.short	0x0050


	//----- nvinfo : EIATTR_PARAM_CBANK
	.align		4
        /*c970*/ 	.byte	0x04, 0x0a
        /*c972*/ 	.short	(.L_64 - .L_63)
	.align		4
.L_63:
        /*c974*/ 	.word	index@(.nv.constant0.matmul_kernel)
        /*c978*/ 	.short	0x0380
        /*c97a*/ 	.short	0x0050


	//----- nvinfo : EIATTR_SW_WAR
	.align		4
.L_64:
        /*c97c*/ 	.byte	0x04, 0x36
        /*c97e*/ 	.short	(.L_66 - .L_65)
.L_65:
        /*c980*/ 	.word	0x00000008
.L_66:


//--------------------- .nv.compat                --------------------------
	.section	.nv.compat,"",@"SHT_CUDA_COMPAT_INFO"
	.align	4
        /*0000*/ 	.byte	0x02, 0x02, 0x02, 0x00, 0x02, 0x05, 0x05, 0x00, 0x02, 0x03, 0x00, 0x00, 0x02, 0x06, 0x01, 0x00


//--------------------- .nv.callgraph             --------------------------
	.section	.nv.callgraph,"",@"SHT_CUDA_CALLGRAPH"
	.align	4
	.sectionentsize	8
	.align		4
        /*0000*/ 	.word	0x00000000
	.align		4
        /*0004*/ 	.word	0xffffffff
	.align		4
        /*0008*/ 	.word	0x00000000
	.align		4
        /*000c*/ 	.word	0xfffffffe
	.align		4
        /*0010*/ 	.word	0x00000000
	.align		4
        /*0014*/ 	.word	0xfffffffd
	.align		4
        /*0018*/ 	.word	0x00000000
	.align		4
        /*001c*/ 	.word	0xfffffffc


//--------------------- .text.matmul_kernel       --------------------------
	.section	.text.matmul_kernel,"ax",@progbits
	.align	128
        .global         matmul_kernel
        .type           matmul_kernel,@function
        .size           matmul_kernel,(.L_x_20 - matmul_kernel)
        .other          matmul_kernel,@"STO_CUDA_ENTRY STV_DEFAULT"
matmul_kernel:
.text.matmul_kernel:
[----:B------:R-:W1:Y:S01]  /*0000*/  LDC R1, c[0x0][0x37c] ;  /* 0x0000df00ff017b82 */ /* 0x000e620000000800 */
[----:B------:R-:W2:Y:S01]  /*0010*/  S2R R0, SR_TID.X ;  /* 0x0000000000007919 */ /* 0x000ea20000002100 */
[----:B-1----:R-:W-:Y:S01]  /*0020*/  VIADD R1, R1, 0xffffe6a8 ;  /* 0xffffe6a801017836 */ /* 0x002fe20000000000 */
[----:B--2---:R-:W-:-:S13]  /*0030*/  ISETP.GE.U32.AND P0, PT, R0, 0x20, PT ;  /* 0x000000200000780c */ /* 0x004fda0003f06070 */
[----:B------:R-:W-:Y:S02]  /*0040*/  VOTEU.ANY UP0, P0 ;  /* 0x0000000000ff7886 */ /* 0x000fe40000000100 */
[----:B------:R-:W-:Y:S05]  /*0050*/  BRA.U UP0, `(.L_x_0) ;  /* 0x0000000100b87547 */ /* 0x000fea000b800000 */
[----:B------:R-:W1:Y:S01]  /*0060*/  S2UR UR6, SR_CgaCtaId ;  /* 0x00000000000679c3 */ /* 0x000e620000008800 */
[----:B------:R-:W-:Y:S01]  /*0070*/  NOP ;  /* 0x0000000000007918 */ /* 0x000fe20000000000 */
[----:B------:R-:W-:Y:S02]  /*0080*/  UMOV UR4, 0x40 ;  /* 0x0000004000047882 */ /* 0x000fe40000000000 */
[----:B-1----:R-:W-:-:S09]  /*0090*/  ULEA UR4, UR6, UR4, 0x18 ;  /* 0x0000000406047291 */ /* 0x002fd2000f8ec0ff */
[----:B------:R-:W1:Y:S01]  /*00a0*/  LDS.U8 R0, [UR4] ;  /* 0x00000004ff007984 */ /* 0x000e620008000000 */
[----:B------:R-:W-:Y:S02]  /*00b0*/  UMOV UR4, 0x400 ;  /* 0x0000040000047882 */ /* 0x000fe40000000000 */
[----:B------:R-:W-:Y:S01]  /*00c0*/  ULEA UR4, UR6, UR4, 0x18 ;  /* 0x0000000406047291 */ /* 0x000fe2000f8ec0ff */
[----:B-1----:R-:W-:-:S13]  /*00d0*/  ISETP.NE.AND P0, PT, R0, RZ, PT ;  /* 0x000000ff0000720c */ /* 0x002fda0003f05270 */
[----:B------:R-:W-:Y:S05]  /*00e0*/  @P0 BRA `(.L_x_1) ;  /* 0x00000000007c0947 */ /* 0x000fea0003800000 */
[----:B------:R-:W-:-:S13]  /*00f0*/  ELECT P0, URZ, PT ;  /* 0x0000000000ff782f */ /* 0x000fda0003800000 */
[----:B------:R-:W-:Y:S05]  /*0100*/  @!P0 BRA `(.L_x_2) ;  /* 0x0000000000848947 */ /* 0x000fea0003800000 */
[----:B------:R-:W-:Y:S01]  /*0110*/  UMOV UR5, 0x8 ;  /* 0x0000000800057882 */ /* 0x000fe20000000000 */
[----:B------:R-:W-:Y:S02]  /*0120*/  IMAD.MOV.U32 R4, RZ, RZ, 0x1 ;  /* 0x00000001ff047424 */ /* 0x000fe400078e00ff */
[----:B------:R-:W-:Y:S02]  /*0130*/  IMAD.MOV.U32 R5, RZ, RZ, 0xff ;  /* 0x000000ffff057424 */ /* 0x000fe400078e00ff */
[----:B------:R-:W-:Y:S04]  /*0140*/  DEPBAR.LE SB1, 0x36 ;  /* 0x00009d800000791a */ /* 0x000fe80000000000 */
[----:B------:R-:W1:Y:S02]  /*0150*/  UTCATOMSWS.FIND_AND_SET.ALIGN UP1, UR5, UR5 ;  /* 0x00000005000575e3 */ /* 0x000e640008020800 */
[----:B-1----:R-:W-:-:S04]  /*0160*/  PLOP3.LUT P0, PT, PT, PT, UP1, 0x80, 0x8 ;  /* 0x000000000008781c */ /* 0x002fc80003f0f018 */
[----:B------:R-:W-:-:S04]  /*0170*/  SEL R0, RZ, 0xffffffff, !P0 ;  /* 0xffffffffff007807 */ /* 0x000fc80004000000 */
[----:B------:R-:W-:Y:S01]  /*0180*/  ISETP.NE.AND P0, PT, R0, RZ, PT ;  /* 0x000000ff0000720c */ /* 0x000fe20003f05270 */
[----:B------:R-:W-:-:S12]  /*0190*/  IMAD.U32 R0, RZ, RZ, UR5 ;  /* 0x00000005ff007e24 */ /* 0x000fd8000f8e00ff */
[----:B------:R-:W-:Y:S05]  /*01a0*/  @P0 BRA `(.L_x_3) ;  /* 0x0000000000240947 */ /* 0x000fea0003800000 */
.L_x_4:
[----:B------:R-:W-:Y:S05]  /*01b0*/  NANOSLEEP 0x64 ;  /* 0x000000640000795d */ /* 0x000fea0003800000 */
[----:B------:R-:W-:-:S05]  /*01c0*/  UMOV UR5, 0x8 ;  /* 0x0000000800057882 */ /* 0x000fca0000000000 */
[----:B------:R-:W-:Y:S04]  /*01d0*/  DEPBAR.LE SB1, 0x36 ;  /* 0x00009d800000791a */ /* 0x000fe80000000000 */
[----:B------:R-:W1:Y:S02]  /*01e0*/  UTCATOMSWS.FIND_AND_SET.ALIGN UP1, UR5, UR5 ;  /* 0x00000005000575e3 */ /* 0x000e640008020800 */
[----:B-1----:R-:W-:-:S04]  /*01f0*/  PLOP3.LUT P0, PT, PT, PT, UP1, 0x80, 0x8 ;  /* 0x000000000008781c */ /* 0x002fc80003f0f018 */
[----:B------:R-:W-:-:S04]  /*0200*/  SEL R0, RZ, 0xffffffff, !P0 ;  /* 0xffffffffff007807 */ /* 0x000fc80004000000 */
[----:B------:R-:W-:Y:S01]  /*0210*/  ISETP.NE.AND P0, PT, R0, RZ, PT ;  /* 0x000000ff0000720c */ /* 0x000fe20003f05270 */
[----:B------:R-:W-:-:S12]  /*0220*/  IMAD.U32 R0, RZ, RZ, UR5 ;  /* 0x00000005ff007e24 */ /* 0x000fd8000f8e00ff */
[----:B------:R-:W-:Y:S05]  /*0230*/  @!P0 BRA `(.L_x_4) ;  /* 0xfffffffc00dc8947 */ /* 0x000fea000383ffff */
.L_x_3:
[C---:B------:R-:W-:Y:S01]  /*0240*/  VIADD R3, R0.reuse, 0x10 ;  /* 0x0000001000037836 */ /* 0x040fe20000000000 */
[----:B------:R-:W-:Y:S01]  /*0250*/  UMOV UR5, 0x50 ;  /* 0x0000005000057882 */ /* 0x000fe20000000000 */
[----:B------:R-:W-:Y:S01]  /*0260*/  SHF.L.U32 R2, R5, R0, RZ ;  /* 0x0000000005027219 */ /* 0x000fe200000006ff */
[----:B------:R-:W-:Y:S01]  /*0270*/  ULEA UR5, UR6, UR5, 0x18 ;  /* 0x0000000506057291 */ /* 0x000fe2000f8ec0ff */
[----:B------:R-:W-:Y:S01]  /*0280*/  IMAD.SHL.U32 R0, R0, 0x20, RZ ;  /* 0x0000002000007824 */ /* 0x000fe200078e00ff */
[----:B------:R-:W-:-:S04]  /*0290*/  SHF.L.U32 R3, R4, R3, RZ ;  /* 0x0000000304037219 */ /* 0x000fc800000006ff */
[----:B------:R-:W-:-:S05]  /*02a0*/  LOP3.LUT R2, R3, R2, RZ, 0xfc, !PT ;  /* 0x0000000203027212 */ /* 0x000fca00078efcff */
[----:B------:R1:W-:Y:S04]  /*02b0*/  ATOMS.OR RZ, [UR5], R2 ;  /* 0x00000002ffff798c */ /* 0x0003e8000b000005 */
[----:B------:R1:W-:Y:S01]  /*02c0*/  STS [UR4], R0 ;  /* 0x00000000ff007988 */ /* 0x0003e20008000804 */
[----:B------:R-:W-:Y:S05]  /*02d0*/  BRA `(.L_x_2) ;  /* 0x0000000000107947 */ /* 0x000fea0003800000 */
.L_x_1:
[----:B------:R-:W-:Y:S01]  /*02e0*/  IMAD.MOV.U32 R0, RZ, RZ, -0x1 ;  /* 0xffffffffff007424 */ /* 0x000fe200078e00ff */
[----:B------:R-:W-:-:S04]  /*02f0*/  MOV R2, 0x320 ;  /* 0x0000032000027802 */ /* 0x000fc80000000f00 */
[----:B------:R1:W-:Y:S03]  /*0300*/  STS [UR4], R0 ;  /* 0x00000000ff007988 */ /* 0x0003e60008000804 */
[----:B-1----:R-:W-:Y:S05]  /*0310*/  CALL.REL.NOINC `($__internal_1_$__cuda_sm10x_tcgen05_guardrail_trap_phase_invalid_during_alloc) ;  /* 0x0000050000607944 */ /* 0x002fea0003c00000 */
.L_x_2:
[----:B------:R-:W-:Y:S05]  /*0320*/  WARPSYNC.ALL ;  /* 0x0000000000007948 */ /* 0x000fea0003800000 */
[----:B------:R-:W-:Y:S01]  /*0330*/  NOP ;  /* 0x0000000000007918 */ /* 0x000fe20000000000 */
.L_x_0:
[----:B-1----:R-:W1:Y:S01]  /*0340*/  LDC.64 R2, c[0x0][0x398] ;  /* 0x0000e600ff027b82 */ /* 0x002e620000000a00 */
[----:B------:R-:W2:Y:S01]  /*0350*/  S2R R5, SR_CTAID.X ;  /* 0x0000000000057919 */ /* 0x000ea20000002500 */
[----:B------:R-:W3:Y:S01]  /*0360*/  LDCU.64 UR4, c[0x0][0x3a8] ;  /* 0x00007500ff0477ac */ /* 0x000ee20008000a00 */
[----:B------:R-:W4:Y:S01]  /*0370*/  S2R R248, SR_TID.X ;  /* 0x0000000000f87919 */ /* 0x000f220000002100 */
[----:B------:R-:W-:Y:S01]  /*0380*/  UMOV UR7, 0x400 ;  /* 0x0000040000077882 */ /* 0x000fe20000000000 */
[----:B------:R-:W1:Y:S03]  /*0390*/  LDCU UR11, c[0x0][0x39c] ;  /* 0x00007380ff0b77ac */ /* 0x000e660008000800 */
[----:B------:R-:W1:Y:S01]  /*03a0*/  S2UR UR10, SR_CgaCtaId ;  /* 0x00000000000a79c3 */ /* 0x000e620000008800 */
[----:B------:R-:W1:Y:S01]  /*03b0*/  LDCU UR9, c[0x0][0x3b0] ;  /* 0x00007600ff0977ac */ /* 0x000e620008000800 */
[----:B------:R-:W1:Y:S01]  /*03c0*/  LDCU.128 UR12, c[0x0][0x380] ;  /* 0x00007000ff0c77ac */ /* 0x000e620008000c00 */
[----:B------:R-:W1:Y:S01]  /*03d0*/  LDCU UR16, c[0x0][0x3b0] ;  /* 0x00007600ff1077ac */ /* 0x000e620008000800 */
[----:B------:R-:W1:Y:S02]  /*03e0*/  LDCU UR18, c[0x0][0x3b0] ;  /* 0x00007600ff1277ac */ /* 0x000e640008000800 */
[----:B-1----:R-:W-:Y:S01]  /*03f0*/  IMAD.MOV.U32 R13, RZ, RZ, R3 ;  /* 0x000000ffff0d7224 */ /* 0x002fe200078e0003 */
[----:B------:R1:W-:Y:S01]  /*0400*/  STL [R1+0x28], R2 ;  /* 0x0000280201007387 */ /* 0x0003e20000100800 */
[----:B------:R-:W-:Y:S01]  /*0410*/  IMAD.MOV.U32 R12, RZ, RZ, R2 ;  /* 0x000000ffff0c7224 */ /* 0x000fe200078e0002 */
[----:B------:R-:W1:Y:S01]  /*0420*/  LDCU UR19, c[0x0][0x3b0] ;  /* 0x00007600ff1377ac */ /* 0x000e620008000800 */
[----:B------:R-:W-:Y:S01]  /*0430*/  VIADD R0, R13, 0x1ff ;  /* 0x000001ff0d007836 */ /* 0x000fe20000000000 */
[----:B------:R-:W-:-:S02]  /*0440*/  IABS R250, R13 ;  /* 0x0000000d00fa7213 */ /* 0x000fc40000000000 */
[----:B------:R-:W-:Y:S01]  /*0450*/  IABS R251, R12 ;  /* 0x0000000c00fb7213 */ /* 0x000fe20000000000 */
[----:B------:R-:W1:Y:S01]  /*0460*/  LDCU UR20, c[0x0][0x3b0] ;  /* 0x00007600ff1477ac */ /* 0x000e620008000800 */
[----:B------:R-:W-:Y:S02]  /*0470*/  SHF.R.S32.HI R3, RZ, 0x1f, R0 ;  /* 0x0000001fff037819 */ /* 0x000fe40000011400 */
[----:B--2---:R-:W-:Y:S01]  /*0480*/  IABS R8, R5 ;  /* 0x0000000500087213 */ /* 0x004fe20000000000 */
[----:B------:R-:W2:Y:S01]  /*0490*/  LDCU UR21, c[0x0][0x3b0] ;  /* 0x00007600ff1577ac */ /* 0x000ea20008000800 */
[----:B------:R-:W-:Y:S01]  /*04a0*/  LEA.HI R3, R3, R0, RZ, 0x9 ;  /* 0x0000000003037211 */ /* 0x000fe200078f48ff */
[----:B------:R-:W1:Y:S03]  /*04b0*/  LDCU UR22, c[0x0][0x3b0] ;  /* 0x00007600ff1677ac */ /* 0x000e660008000800 */
[----:B------:R-:W-:Y:S01]  /*04c0*/  SHF.R.S32.HI R3, RZ, 0x9, R3 ;  /* 0x00000009ff037819 */ /* 0x000fe20000011403 */
[----:B------:R-:W1:Y:S04]  /*04d0*/  LDCU UR23, c[0x0][0x3b0] ;  /* 0x00007600ff1777ac */ /* 0x000e680008000800 */
[----:B------:R-:W-:Y:S01]  /*04e0*/  IMAD.SHL.U32 R4, R3, 0x8, RZ ;  /* 0x0000000803047824 */ /* 0x000fe200078e00ff */
[----:B------:R-:W1:Y:S04]  /*04f0*/  LDCU UR24, c[0x0][0x3b0] ;  /* 0x00007600ff1877ac */ /* 0x000e680008000800 */
[-C--:B------:R-:W-:Y:S01]  /*0500*/  IABS R7, R4.reuse ;  /* 0x0000000400077213 */ /* 0x080fe20000000000 */
[----:B------:R-:W1:Y:S01]  /*0510*/  LDCU UR25, c[0x0][0x3b0] ;  /* 0x00007600ff1977ac */ /* 0x000e620008000800 */
[----:B------:R-:W-:-:S02]  /*0520*/  IABS R10, R4 ;  /* 0x00000004000a7213 */ /* 0x000fc40000000000 */
[----:B------:R-:W1:Y:S01]  /*0530*/  I2F.RP R0, R7 ;  /* 0x0000000700007306 */ /* 0x000e620000209400 */
[----:B------:R-:W2:Y:S01]  /*0540*/  LDCU UR26, c[0x0][0x3b0] ;  /* 0x00007600ff1a77ac */ /* 0x000ea20008000800 */
[----:B------:R-:W2:Y:S01]  /*0550*/  LDCU UR27, c[0x0][0x3b0] ;  /* 0x00007600ff1b77ac */ /* 0x000ea20008000800 */
[----:B------:R-:W2:Y:S01]  /*0560*/  LDCU UR28, c[0x0][0x3b0] ;  /* 0x00007600ff1c77ac */ /* 0x000ea20008000800 */
[----:B------:R-:W2:Y:S04]  /*0570*/  LDCU UR29, c[0x0][0x3b0] ;  /* 0x00007600ff1d77ac */ /* 0x000ea80008000800 */
[----:B-1----:R-:W1:Y:S01]  /*0580*/  MUFU.RCP R0, R0 ;  /* 0x0000000000007308 */ /* 0x002e620000001000 */
[----:B------:R-:W2:Y:S01]  /*0590*/  LDCU UR30, c[0x0][0x3b0] ;  /* 0x00007600ff1e77ac */ /* 0x000ea20008000800 */
[----:B------:R-:W2:Y:S01]  /*05a0*/  LDCU UR31, c[0x0][0x3b0] ;  /* 0x00007600ff1f77ac */ /* 0x000ea20008000800 */
[----:B------:R-:W2:Y:S01]  /*05b0*/  LDCU UR32, c[0x0][0x3b0] ;  /* 0x00007600ff2077ac */ /* 0x000ea20008000800 */
[----:B------:R-:W2:Y:S01]  /*05c0*/  LDCU UR6, c[0x0][0x3a4] ;  /* 0x00007480ff0677ac */ /* 0x000ea20008000800 */
[----:B-1----:R-:W-:-:S02]  /*05d0*/  VIADD R2, R0, 0xffffffe ;  /* 0x0ffffffe00027836 */ /* 0x002fc40000000000 */
[----:B------:R-:W-:Y:S02]  /*05e0*/  IMAD.MOV R0, RZ, RZ, -R10 ;  /* 0x000000ffff007224 */ /* 0x000fe400078e0a0a */
[----:B------:R1:W2:Y:S02]  /*05f0*/  F2I.FTZ.U32.TRUNC.NTZ R3, R2 ;  /* 0x0000000200037305 */ /* 0x0002a4000021f000 */
[----:B-1----:R-:W-:Y:S02]  /*0600*/  IMAD.MOV.U32 R2, RZ, RZ, RZ ;  /* 0x000000ffff027224 */ /* 0x002fe400078e00ff */
[----:B--2---:R-:W-:-:S04]  /*0610*/  IMAD.MOV R6, RZ, RZ, -R3 ;  /* 0x000000ffff067224 */ /* 0x004fc800078e0a03 */
[----:B------:R-:W-:Y:S02]  /*0620*/  IMAD R9, R6, R7, RZ ;  /* 0x0000000706097224 */ /* 0x000fe400078e02ff */
[----:B------:R-:W-:Y:S02]  /*0630*/  IMAD.MOV.U32 R6, RZ, RZ, R8 ;  /* 0x000000ffff067224 */ /* 0x000fe400078e0008 */
[----:B------:R-:W-:-:S06]  /*0640*/  IMAD.HI.U32 R3, R3, R9, R2 ;  /* 0x0000000903037227 */ /* 0x000fcc00078e0002 */
[----:B------:R-:W-:-:S04]  /*0650*/  IMAD.HI.U32 R3, R3, R6, RZ ;  /* 0x0000000603037227 */ /* 0x000fc800078e00ff */
[----:B------:R-:W-:Y:S01]  /*0660*/  IMAD R0, R3, R0, R6 ;  /* 0x0000000003007224 */ /* 0x000fe200078e0206 */
[----:B------:R-:W-:Y:S04]  /*0670*/  BAR.SYNC.DEFER_BLOCKING 0x0 ;  /* 0x0000000000007b1d */ /* 0x000fe80000010000 */
[----:B------:R-:W-:-:S13]  /*0680*/  ISETP.GT.U32.AND P1, PT, R7, R0, PT ;  /* 0x000000000700720c */ /* 0x000fda0003f24070 */
[----:B------:R-:W-:Y:S02]  /*0690*/  @!P1 IMAD.IADD R0, R0, 0x1, -R7 ;  /* 0x0000000100009824 */ /* 0x000fe400078e0a07 */
[----:B------:R-:W-:Y:S01]  /*06a0*/  @!P1 VIADD R3, R3, 0x1 ;  /* 0x0000000103039836 */ /* 0x000fe20000000000 */
[----:B------:R-:W-:Y:S02]  /*06b0*/  ISETP.NE.AND P1, PT, R4, RZ, PT ;  /* 0x000000ff0400720c */ /* 0x000fe40003f25270 */
[----:B------:R-:W-:Y:S02]  /*06c0*/  ISETP.GE.U32.AND P0, PT, R0, R7, PT ;  /* 0x000000070000720c */ /* 0x000fe40003f06070 */
[----:B------:R-:W-:Y:S01]  /*06d0*/  LOP3.LUT R0, R5, R4, RZ, 0x3c, !PT ;  /* 0x0000000405007212 */ /* 0x000fe200078e3cff */
[----:B------:R-:W1:Y:S03]  /*06e0*/  I2F.RP R7, R250 ;  /* 0x000000fa00077306 */ /* 0x000e660000209400 */
[----:B------:R-:W-:Y:S01]  /*06f0*/  ISETP.GE.AND P2, PT, R0, RZ, PT ;  /* 0x000000ff0000720c */ /* 0x000fe20003f46270 */
[----:B------:R-:W-:Y:S01]  /*0700*/  VIADD R0, R12, 0x3f ;  /* 0x0000003f0c007836 */ /* 0x000fe20000000000 */
[----:B----4-:R-:W-:-:S04]  /*0710*/  SHF.R.U32.HI R12, RZ, 0x6, R248 ;  /* 0x00000006ff0c7819 */ /* 0x010fc800000116f8 */
[----:B------:R-:W-:Y:S01]  /*0720*/  SGXT.U32 R12, R12, 0x1 ;  /* 0x000000010c0c781a */ /* 0x000fe20000000000 */
[----:B------:R-:W-:-:S04]  /*0730*/  @P0 VIADD R3, R3, 0x1 ;  /* 0x0000000103030836 */ /* 0x000fc80000000000 */
[----:B------:R-:W-:Y:S01]  /*0740*/  IMAD.MOV.U32 R2, RZ, RZ, R3 ;  /* 0x000000ffff027224 */ /* 0x000fe200078e0003 */
[----:B------:R-:W-:Y:S01]  /*0750*/  SHF.R.S32.HI R3, RZ, 0x1f, R0 ;  /* 0x0000001fff037819 */ /* 0x000fe20000011400 */
[----:B-1----:R-:W-:Y:S02]  /*0760*/  MUFU.RCP R7, R7 ;  /* 0x0000000700077308 */ /* 0x002fe40000001000 */
[----:B------:R-:W-:Y:S01]  /*0770*/  @!P2 IMAD.MOV R2, RZ, RZ, -R2 ;  /* 0x000000ffff02a224 */ /* 0x000fe200078e0a02 */
[----:B------:R-:W-:Y:S02]  /*0780*/  @!P1 LOP3.LUT R2, RZ, R4, RZ, 0x33, !PT ;  /* 0x00000004ff029212 */ /* 0x000fe400078e33ff */
[----:B------:R-:W-:-:S03]  /*0790*/  LEA.HI R3, R3, R0, RZ, 0x6 ;  /* 0x0000000003037211 */ /* 0x000fc600078f30ff */
[----:B------:R-:W-:Y:S02]  /*07a0*/  IMAD.SHL.U32 R8, R2, 0x8, RZ ;  /* 0x0000000802087824 */ /* 0x000fe400078e00ff */
[----:B------:R-:W-:-:S03]  /*07b0*/  IMAD.MOV R2, RZ, RZ, -R2 ;  /* 0x000000ffff027224 */ /* 0x000fc600078e0a02 */
[----:B------:R-:W-:Y:S01]  /*07c0*/  LEA.HI.SX32 R3, R3, -R8, 0x1a ;  /* 0x8000000803037211 */ /* 0x000fe200078fd2ff */
[----:B------:R-:W-:Y:S02]  /*07d0*/  IMAD R10, R4, R2, R5 ;  /* 0x00000002040a7224 */ /* 0x000fe400078e0205 */
[----:B------:R-:W-:Y:S01]  /*07e0*/  IMAD.MOV.U32 R2, RZ, RZ, RZ ;  /* 0x000000ffff027224 */ /* 0x000fe200078e00ff */
[----:B------:R-:W-:-:S04]  /*07f0*/  VIMNMX R11, PT, PT, R3, 0x8, PT ;  /* 0x00000008030b7848 */ /* 0x000fc80003fe0100 */
[-C--:B------:R-:W-:Y:S02]  /*0800*/  IABS R9, R11.reuse ;  /* 0x0000000b00097213 */ /* 0x080fe40000000000 */
[----:B------:R-:W-:Y:S02]  /*0810*/  IABS R4, R11 ;  /* 0x0000000b00047213 */ /* 0x000fe40000000000 */
[----:B------:R-:W1:Y:S08]  /*0820*/  I2F.RP R0, R9 ;  /* 0x0000000900007306 */ /* 0x000e700000209400 */
[----:B-1----:R-:W1:Y:S02]  /*0830*/  MUFU.RCP R0, R0 ;  /* 0x0000000000007308 */ /* 0x002e640000001000 */
[----:B-1----:R-:W-:Y:S01]  /*0840*/  VIADD R3, R0, 0xffffffe ;  /* 0x0ffffffe00037836 */ /* 0x002fe20000000000 */
[----:B------:R-:W-:-:S05]  /*0850*/  IABS R0, R10 ;  /* 0x0000000a00007213 */ /* 0x000fca0000000000 */
[----:B------:R-:W1:Y:S02]  /*0860*/  F2I.FTZ.U32.TRUNC.NTZ R3, R3 ;  /* 0x0000000300037305 */ /* 0x000e64000021f000 */
[----:B-1----:R-:W-:-:S04]  /*0870*/  IMAD.MOV R6, RZ, RZ, -R3 ;  /* 0x000000ffff067224 */ /* 0x002fc800078e0a03 */
[----:B------:R-:W-:Y:S02]  /*0880*/  IMAD R5, R6, R9, RZ ;  /* 0x0000000906057224 */ /* 0x000fe400078e02ff */
[----:B------:R-:W1:Y:S02]  /*0890*/  I2F.RP R6, R251 ;  /* 0x000000fb00067306 */ /* 0x000e640000209400 */
[----:B------:R-:W-:-:S04]  /*08a0*/  IMAD.HI.U32 R2, R3, R5, R2 ;  /* 0x0000000503027227 */ /* 0x000fc800078e0002 */
[----:B------:R-:W-:Y:S02]  /*08b0*/  IMAD.MOV.U32 R3, RZ, RZ, R0 ;  /* 0x000000ffff037224 */ /* 0x000fe400078e0000 */
[----:B------:R-:W-:Y:S02]  /*08c0*/  IMAD.MOV R0, RZ, RZ, -R4 ;  /* 0x000000ffff007224 */ /* 0x000fe400078e0a04 */
[----:B------:R-:W-:-:S04]  /*08d0*/  IMAD.HI.U32 R2, R2, R3, RZ ;  /* 0x0000000302027227 */ /* 0x000fc800078e00ff */
[----:B------:R-:W-:Y:S01]  /*08e0*/  IMAD R0, R2, R0, R3 ;  /* 0x0000000002007224 */ /* 0x000fe200078e0203 */
[----:B-1----:R-:W1:Y:S01]  /*08f0*/  MUFU.RCP R6, R6 ;  /* 0x0000000600067308 */ /* 0x002e620000001000 */
[----:B------:R-:W-:-:S03]  /*0900*/  VIADD R4, R7, 0xffffffe ;  /* 0x0ffffffe07047836 */ /* 0x000fc60000000000 */
[----:B------:R-:W-:-:S04]  /*0910*/  ISETP.GT.U32.AND P1, PT, R9, R0, PT ;  /* 0x000000000900720c */ /* 0x000fc80003f24070 */
[----:B------:R-:W2:Y:S09]  /*0920*/  F2I.FTZ.U32.TRUNC.NTZ R5, R4 ;  /* 0x0000000400057305 */ /* 0x000eb2000021f000 */
[----:B------:R-:W-:Y:S02]  /*0930*/  @!P1 IMAD.IADD R0, R0, 0x1, -R9 ;  /* 0x0000000100009824 */ /* 0x000fe400078e0a09 */
[----:B-1----:R-:W-:-:S02]  /*0940*/  VIADD R3, R6, 0xffffffe ;  /* 0x0ffffffe06037836 */ /* 0x002fc40000000000 */
[----:B------:R-:W-:Y:S01]  /*0950*/  @!P1 VIADD R2, R2, 0x1 ;  /* 0x0000000102029836 */ /* 0x000fe20000000000 */
[----:B------:R-:W-:Y:S01]  /*0960*/  ISETP.GE.U32.AND P0, PT, R0, R9, PT ;  /* 0x000000090000720c */ /* 0x000fe20003f06070 */
[----:B--2---:R-:W-:Y:S01]  /*0970*/  IMAD.MOV R249, RZ, RZ, -R5 ;  /* 0x000000fffff97224 */ /* 0x004fe200078e0a05 */
[----:B------:R-:W-:Y:S01]  /*0980*/  LOP3.LUT R0, R10, R11, RZ, 0x3c, !PT ;  /* 0x0000000b0a007212 */ /* 0x000fe200078e3cff */
[----:B------:R-:W1:Y:S01]  /*0990*/  F2I.FTZ.U32.TRUNC.NTZ R3, R3 ;  /* 0x0000000300037305 */ /* 0x000e62000021f000 */
[----:B------:R-:W-:Y:S01]  /*09a0*/  ISETP.NE.AND P1, PT, R11, RZ, PT ;  /* 0x000000ff0b00720c */ /* 0x000fe20003f25270 */
[----:B------:R-:W-:Y:S01]  /*09b0*/  IMAD R249, R249, R250, RZ ;  /* 0x000000faf9f97224 */ /* 0x000fe200078e02ff */
[----:B------:R-:W-:Y:S01]  /*09c0*/  ISETP.GE.AND P2, PT, R0, RZ, PT ;  /* 0x000000ff0000720c */ /* 0x000fe20003f46270 */
[----:B------:R-:W-:-:S04]  /*09d0*/  IMAD.MOV.U32 R4, RZ, RZ, RZ ;  /* 0x000000ffff047224 */ /* 0x000fc800078e00ff */
[----:B------:R-:W-:-:S04]  /*09e0*/  IMAD.HI.U32 R249, R5, R249, R4 ;  /* 0x000000f905f97227 */ /* 0x000fc800078e0004 */
[----:B------:R-:W-:Y:S02]  /*09f0*/  @P0 VIADD R2, R2, 0x1 ;  /* 0x0000000102020836 */ /* 0x000fe40000000000 */
[----:B-1----:R-:W-:Y:S02]  /*0a00*/  IMAD.MOV R0, RZ, RZ, -R3 ;  /* 0x000000ffff007224 */ /* 0x002fe400078e0a03 */
[----:B------:R-:W-:Y:S01]  /*0a10*/  @!P2 IMAD.MOV R2, RZ, RZ, -R2 ;  /* 0x000000ffff02a224 */ /* 0x000fe200078e0a02 */
[----:B------:R-:W-:Y:S01]  /*0a20*/  @!P1 LOP3.LUT R2, RZ, R11, RZ, 0x33, !PT ;  /* 0x0000000bff029212 */ /* 0x000fe200078e33ff */
[----:B------:R-:W-:-:S04]  /*0a30*/  IMAD.MOV.U32 R4, RZ, RZ, R0 ;  /* 0x000000ffff047224 */ /* 0x000fc800078e0000 */
[----:B------:R-:W-:Y:S02]  /*0a40*/  IMAD.SHL.U32 R21, R2, 0x200, RZ ;  /* 0x0000020002157824 */ /* 0x000fe400078e00ff */
[----:B------:R-:W-:Y:S02]  /*0a50*/  IMAD.MOV R252, RZ, RZ, -R2 ;  /* 0x000000fffffc7224 */ /* 0x000fe400078e0a02 */
[----:B------:R-:W-:Y:S01]  /*0a60*/  IMAD.MOV.U32 R2, RZ, RZ, RZ ;  /* 0x000000ffff027224 */ /* 0x000fe200078e00ff */
[C---:B------:R-:W-:Y:S01]  /*0a70*/  LOP3.LUT R0, R21.reuse, R12, RZ, 0xfc, !PT ;  /* 0x0000000c15007212 */ /* 0x040fe200078efcff */
[----:B------:R-:W-:Y:S01]  /*0a80*/  IMAD R5, R4, R251, RZ ;  /* 0x000000fb04057224 */ /* 0x000fe200078e02ff */
[----:B------:R-:W-:Y:S01]  /*0a90*/  LOP3.LUT R13, R21, 0x2, R12, 0xfe, !PT ;  /* 0x00000002150d7812 */ /* 0x000fe200078efe0c */
[----:B------:R-:W-:Y:S01]  /*0aa0*/  IMAD R252, R11, R252, R10 ;  /* 0x000000fc0bfc7224 */ /* 0x000fe200078e020a */
[----:B------:R-:W-:Y:S01]  /*0ab0*/  IABS R6, R0 ;  /* 0x0000000000067213 */ /* 0x000fe20000000000 */
[----:B------:R-:W-:Y:S01]  /*0ac0*/  IMAD.HI.U32 R243, R3, R5, R2 ;  /* 0x0000000503f37227 */ /* 0x000fe200078e0002 */
[----:B------:R-:W-:Y:S01]  /*0ad0*/  IABS R7, R13 ;  /* 0x0000000d00077213 */ /* 0x000fe20000000000 */
[----:B------:R1:W-:Y:S01]  /*0ae0*/  STL [R1+0x9f8], R13 ;  /* 0x0009f80d01007387 */ /* 0x0003e20000100800 */
[C---:B------:R-:W-:Y:S01]  /*0af0*/  LOP3.LUT R9, R21.reuse, 0x4, R12, 0xfe, !PT ;  /* 0x0000000415097812 */ /* 0x040fe200078efe0c */
[----:B------:R-:W-:Y:S01]  /*0b00*/  IMAD.MOV.U32 R4, RZ, RZ, R6 ;  /* 0x000000ffff047224 */ /* 0x000fe200078e0006 */
[C---:B------:R-:W-:Y:S01]  /*0b10*/  LOP3.LUT R10, R21.reuse, 0xa, R12, 0xfe, !PT ;  /* 0x0000000a150a7812 */ /* 0x040fe200078efe0c */
[----:B------:R-:W-:Y:S01]  /*0b20*/  IMAD.IADD R252, R8, 0x1, R252 ;  /* 0x0000000108fc7824 */ /* 0x000fe200078e02fc */
[----:B------:R-:W-:Y:S01]  /*0b30*/  LOP3.LUT R8, R21, 0x6, R12, 0xfe, !PT ;  /* 0x0000000615087812 */ /* 0x000fe200078efe0c */
[C---:B------:R-:W-:Y:S01]  /*0b40*/  IMAD.HI.U32 R2, R249.reuse, R4, RZ ;  /* 0x00000004f9027227 */ /* 0x040fe200078e00ff */
[----:B------:R2:W-:Y:S03]  /*0b50*/  STL [R1+0x9fc], R9 ;  /* 0x0009fc0901007387 */ /* 0x0005e60000100800 */
[----:B------:R-:W-:Y:S01]  /*0b60*/  IMAD.MOV.U32 R6, RZ, RZ, R7 ;  /* 0x000000ffff067224 */ /* 0x000fe200078e0007 */
[----:B------:R-:W-:Y:S01]  /*0b70*/  IABS R7, R9 ;  /* 0x0000000900077213 */ /* 0x000fe20000000000 */
[----:B------:R-:W-:Y:S01]  /*0b80*/  IMAD.MOV R5, RZ, RZ, -R2 ;  /* 0x000000ffff057224 */ /* 0x000fe200078e0a02 */
[----:B------:R4:W-:Y:S01]  /*0b90*/  STL [R1+0xa00], R8 ;  /* 0x000a000801007387 */ /* 0x0009e20000100800 */
[----:B------:R-:W-:Y:S01]  /*0ba0*/  IMAD.HI.U32 R3, R249, R6, RZ ;  /* 0x00000006f9037227 */ /* 0x000fe200078e00ff */
[----:B-1----:R-:W-:-:S02]  /*0bb0*/  LOP3.LUT R13, R21, 0x1e, R12, 0xfe, !PT ;  /* 0x0000001e150d7812 */ /* 0x002fc400078efe0c */
[----:B--2---:R-:W-:Y:S01]  /*0bc0*/  LOP3.LUT R9, R21, 0x8, R12, 0xfe, !PT ;  /* 0x0000000815097812 */ /* 0x004fe200078efe0c */
[C---:B------:R-:W-:Y:S02]  /*0bd0*/  IMAD R4, R250.reuse, R5, R4 ;  /* 0x00000005fa047224 */ /* 0x040fe400078e0204 */
[----:B------:R-:W-:Y:S02]  /*0be0*/  IMAD.HI.U32 R2, R249, R7, RZ ;  /* 0x00000007f9027227 */ /* 0x000fe400078e00ff */
[----:B------:R1:W-:Y:S01]  /*0bf0*/  STL [R1+0xa04], R9 ;  /* 0x000a040901007387 */ /* 0x0003e20000100800 */
[----:B----4-:R-:W-:Y:S01]  /*0c00*/  IABS R8, R8 ;  /* 0x0000000800087213 */ /* 0x010fe20000000000 */
[----:B------:R-:W-:Y:S02]  /*0c10*/  IMAD.MOV R3, RZ, RZ, -R3 ;  /* 0x000000ffff037224 */ /* 0x000fe400078e0a03 */
[----:B------:R2:W-:Y:S02]  /*0c20*/  STL [R1+0x20], R4 ;  /* 0x0000200401007387 */ /* 0x0005e40000100800 */
[----:B------:R-:W-:Y:S01]  /*0c30*/  IMAD.MOV.U32 R5, RZ, RZ, R8 ;  /* 0x000000ffff057224 */ /* 0x000fe200078e0008 */
[----:B------:R-:W-:Y:S01]  /*0c40*/  LOP3.LUT R8, R21, 0xc, R12, 0xfe, !PT ;  /* 0x0000000c15087812 */ /* 0x000fe200078efe0c */
[----:B------:R-:W-:Y:S01]  /*0c50*/  IMAD R3, R250, R3, R6 ;  /* 0x00000003fa037224 */ /* 0x000fe200078e0206 */
[----:B-1----:R-:W-:-:S04]  /*0c60*/  IABS R9, R9 ;  /* 0x0000000900097213 */ /* 0x002fc80000000000 */
[----:B------:R1:W-:Y:S01]  /*0c70*/  STL [R1+0x1c], R3 ;  /* 0x00001c0301007387 */ /* 0x0003e20000100800 */
[----:B--2---:R-:W-:Y:S02]  /*0c80*/  IMAD.MOV R4, RZ, RZ, -R2 ;  /* 0x000000ffff047224 */ /* 0x004fe400078e0a02 */
[C---:B------:R-:W-:Y:S01]  /*0c90*/  IMAD.HI.U32 R2, R249.reuse, R5, RZ ;  /* 0x00000005f9027227 */ /* 0x040fe200078e00ff */
[----:B------:R2:W-:Y:S03]  /*0ca0*/  STL [R1+0xa08], R10 ;  /* 0x000a080a01007387 */ /* 0x0005e60000100800 */
[----:B------:R-:W-:Y:S01]  /*0cb0*/  IMAD R7, R250, R4, R7 ;  /* 0x00000004fa077224 */ /* 0x000fe200078e0207 */
[----:B------:R-:W-:Y:S01]  /*0cc0*/  STL [R1+0xa0c], R8 ;  /* 0x000a0c0801007387 */ /* 0x000fe20000100800 */
[----:B------:R-:W-:Y:S01]  /*0cd0*/  IMAD.MOV.U32 R6, RZ, RZ, R9 ;  /* 0x000000ffff067224 */ /* 0x000fe200078e0009 */
[----:B------:R-:W-:Y:S01]  /*0ce0*/  IABS R4, R10 ;  /* 0x0000000a00047213 */ /* 0x000fe20000000000 */
[----:B------:R-:W-:Y:S01]  /*0cf0*/  IMAD.MOV R2, RZ, RZ, -R2 ;  /* 0x000000ffff027224 */ /* 0x000fe200078e0a02 */
[----:B------:R4:W-:Y:S01]  /*0d00*/  STL [R1+0x18], R7 ;  /* 0x0000180701007387 */ /* 0x0009e20000100800 */
[----:B-1----:R-:W-:Y:S01]  /*0d10*/  IMAD.HI.U32 R3, R249, R6, RZ ;  /* 0x00000006f9037227 */ /* 0x002fe200078e00ff */
[----:B------:R-:W-:-:S02]  /*0d20*/  LOP3.LUT R9, R21, 0x12, R12, 0xfe, !PT ;  /* 0x0000001215097812 */ /* 0x000fc400078efe0c */
[----:B--2---:R-:W-:Y:S01]  /*0d30*/  LOP3.LUT R10, R21, 0x14, R12, 0xfe, !PT ;  /* 0x00000014150a7812 */ /* 0x004fe200078efe0c */
[----:B------:R-:W-:Y:S02]  /*0d40*/  IMAD R2, R250, R2, R5 ;  /* 0x00000002fa027224 */ /* 0x000fe400078e0205 */
[----:B------:R-:W-:Y:S01]  /*0d50*/  IMAD.MOV R3, RZ, RZ, -R3 ;  /* 0x000000ffff037224 */ /* 0x000fe200078e0a03 */
[----:B----4-:R-:W-:-:S03]  /*0d60*/  IABS R7, R8 ;  /* 0x0000000800077213 */ /* 0x010fc60000000000 */
[----:B------:R-:W-:Y:S01]  /*0d70*/  IMAD R3, R250, R3, R6 ;  /* 0x00000003fa037224 */ /* 0x000fe200078e0206 */
[----:B------:R-:W-:-:S04]  /*0d80*/  LOP3.LUT R8, R21, 0xe, R12, 0xfe, !PT ;  /* 0x0000000e15087812 */ /* 0x000fc800078efe0c */
[----:B------:R-:W-:Y:S01]  /*0d90*/  IABS R6, R8 ;  /* 0x0000000800067213 */ /* 0x000fe20000000000 */
[----:B------:R1:W-:Y:S04]  /*0da0*/  STL [R1+0xa10], R8 ;  /* 0x000a100801007387 */ /* 0x0003e80000100800 */
[----:B------:R2:W-:Y:S04]  /*0db0*/  STL [R1+0x14], R2 ;  /* 0x0000140201007387 */ /* 0x0005e80000100800 */
[----:B------:R4:W-:Y:S01]  /*0dc0*/  STL [R1+0x10], R3 ;  /* 0x0000100301007387 */ /* 0x0009e20000100800 */
[----:B-1----:R-:W-:Y:S01]  /*0dd0*/  LOP3.LUT R8, R21, 0x10, R12, 0xfe, !PT ;  /* 0x0000001015087812 */ /* 0x002fe200078efe0c */
[----:B--2---:R-:W-:-:S04]  /*0de0*/  IMAD.HI.U32 R2, R249, R4, RZ ;  /* 0x00000004f9027227 */ /* 0x004fc800078e00ff */
[----:B------:R1:W-:Y:S01]  /*0df0*/  STL [R1+0xa18], R8 ;  /* 0x000a180801007387 */ /* 0x0003e20000100800 */
[----:B------:R-:W-:-:S03]  /*0e00*/  IMAD.MOV R5, RZ, RZ, -R2 ;  /* 0x000000ffff057224 */ /* 0x000fc600078e0a02 */
[----:B------:R2:W-:Y:S01]  /*0e10*/  STL [R1+0xa14], R9 ;  /* 0x000a140901007387 */ /* 0x0005e20000100800 */
[----:B----4-:R-:W-:-:S04]  /*0e20*/  IMAD.HI.U32 R3, R249, R7, RZ ;  /* 0x00000007f9037227 */ /* 0x010fc800078e00ff */
[----:B------:R-:W-:Y:S01]  /*0e30*/  IMAD R5, R250, R5, R4 ;  /* 0x00000005fa057224 */ /* 0x000fe200078e0204 */
[----:B-1----:R-:W-:Y:S01]  /*0e40*/  IABS R8, R8 ;  /* 0x0000000800087213 */ /* 0x002fe20000000000 */
[----:B------:R-:W-:-:S03]  /*0e50*/  IMAD.HI.U32 R2, R249, R6, RZ ;  /* 0x00000006f9027227 */ /* 0x000fc600078e00ff */
[----:B------:R1:W-:Y:S01]  /*0e60*/  STL [R1+0xc], R5 ;  /* 0x00000c0501007387 */ /* 0x0003e20000100800 */
[----:B------:R-:W-:Y:S01]  /*0e70*/  IMAD.MOV R3, RZ, RZ, -R3 ;  /* 0x000000ffff037224 */ /* 0x000fe200078e0a03 */
[----:B--2---:R-:W-:Y:S01]  /*0e80*/  IABS R9, R9 ;  /* 0x0000000900097213 */ /* 0x004fe20000000000 */
[----:B------:R-:W-:Y:S01]  /*0e90*/  IMAD.MOV.U32 R4, RZ, RZ, R8 ;  /* 0x000000ffff047224 */ /* 0x000fe200078e0008 */
[C-C-:B------:R-:W-:Y:S01]  /*0ea0*/  LOP3.LUT R8, R21.reuse, 0x16, R12.reuse, 0xfe, !PT ;  /* 0x0000001615087812 */ /* 0x140fe200078efe0c */
[----:B------:R-:W-:Y:S02]  /*0eb0*/  IMAD R3, R250, R3, R7 ;  /* 0x00000003fa037224 */ /* 0x000fe400078e0207 */
[----:B------:R-:W-:Y:S01]  /*0ec0*/  IMAD.MOV.U32 R7, RZ, RZ, R9 ;  /* 0x000000ffff077224 */ /* 0x000fe200078e0009 */
[----:B------:R-:W-:Y:S01]  /*0ed0*/  LOP3.LUT R9, R21, 0x18, R12, 0xfe, !PT ;  /* 0x0000001815097812 */ /* 0x000fe200078efe0c */
[----:B-1----:R-:W-:Y:S01]  /*0ee0*/  IMAD.MOV R5, RZ, RZ, -R2 ;  /* 0x000000ffff057224 */ /* 0x002fe200078e0a02 */
[----:B------:R1:W-:Y:S01]  /*0ef0*/  STL [R1+0x8], R3 ;  /* 0x0000080301007387 */ /* 0x0003e20000100800 */
[----:B------:R-:W-:-:S03]  /*0f00*/  IMAD.HI.U32 R2, R249, R4, RZ ;  /* 0x00000004f9027227 */ /* 0x000fc600078e00ff */
[----:B------:R-:W-:Y:S01]  /*0f10*/  STL [R1+0xa1c], R10 ;  /* 0x000a1c0a01007387 */ /* 0x000fe20000100800 */
[----:B------:R-:W-:Y:S01]  /*0f20*/  IMAD R5, R250, R5, R6 ;  /* 0x00000005fa057224 */ /* 0x000fe200078e0206 */
[----:B------:R-:W-:Y:S02]  /*0f30*/  IABS R6, R10 ;  /* 0x0000000a00067213 */ /* 0x000fe40000000000 */
[----:B------:R2:W-:Y:S01]  /*0f40*/  STL [R1+0xa24], R8 ;  /* 0x000a240801007387 */ /* 0x0005e20000100800 */
[----:B-1----:R-:W-:-:S03]  /*0f50*/  IMAD.HI.U32 R3, R249, R7, RZ ;  /* 0x00000007f9037227 */ /* 0x002fc600078e00ff */
[----:B------:R1:W-:Y:S01]  /*0f60*/  STL [R1+0x4], R5 ;  /* 0x0000040501007387 */ /* 0x0003e20000100800 */
[----:B------:R-:W-:-:S03]  /*0f70*/  IMAD.MOV R3, RZ, RZ, -R3 ;  /* 0x000000ffff037224 */ /* 0x000fc600078e0a03 */
[----:B------:R4:W-:Y:S01]  /*0f80*/  STL [R1+0xa20], R9 ;  /* 0x000a200901007387 */ /* 0x0009e20000100800 */
[----:B--2---:R-:W-:Y:S01]  /*0f90*/  IABS R8, R8 ;  /* 0x0000000800087213 */ /* 0x004fe20000000000 */
[----:B-1----:R-:W-:-:S04]  /*0fa0*/  IMAD.MOV R5, RZ, RZ, -R2 ;  /* 0x000000ffff057224 */ /* 0x002fc800078e0a02 */
[C---:B------:R-:W-:Y:S01]  /*0fb0*/  IMAD R2, R250.reuse, R5, R4 ;  /* 0x00000005fa027224 */ /* 0x040fe200078e0204 */
[----:B------:R-:W-:Y:S01]  /*0fc0*/  LOP3.LUT R5, R21, 0x1a, R12, 0xfe, !PT ;  /* 0x0000001a15057812 */ /* 0x000fe200078efe0c */
[C---:B------:R-:W-:Y:S01]  /*0fd0*/  IMAD.HI.U32 R4, R249.reuse, R8, RZ ;  /* 0x00000008f9047227 */ /* 0x040fe200078e00ff */
[----:B----4-:R-:W-:Y:S02]  /*0fe0*/  IABS R9, R9 ;  /* 0x0000000900097213 */ /* 0x010fe40000000000 */
[----:B------:R1:W-:Y:S01]  /*0ff0*/  STL [R1], R2 ;  /* 0x0000000201007387 */ /* 0x0003e20000100800 */
[----:B------:R-:W-:Y:S01]  /*1000*/  IABS R10, R5 ;  /* 0x00000005000a7213 */ /* 0x000fe20000000000 */
[----:B-1----:R-:W-:Y:S02]  /*1010*/  IMAD R2, R250, R3, R7 ;  /* 0x00000003fa027224 */ /* 0x002fe400078e0207 */
[----:B------:R-:W-:-:S03]  /*1020*/  IMAD.HI.U32 R3, R249, R6, RZ ;  /* 0x00000006f9037227 */ /* 0x000fc600078e00ff */
[----:B------:R1:W-:Y:S01]  /*1030*/  STL [R1+0xfb8], R2 ;  /* 0x000fb80201007387 */ /* 0x0003e20000100800 */
[----:B------:R-:W-:Y:S02]  /*1040*/  IMAD.MOV R3, RZ, RZ, -R3 ;  /* 0x000000ffff037224 */ /* 0x000fe400078e0a03 */
[----:B------:R-:W-:Y:S01]  /*1050*/  IMAD.MOV R7, RZ, RZ, -R4 ;  /* 0x000000ffff077224 */ /* 0x000fe200078e0a04 */
[----:B------:R2:W-:Y:S01]  /*1060*/  STL [R1+0xa2c], R5 ;  /* 0x000a2c0501007387 */ /* 0x0005e20000100800 */
[C---:B------:R-:W-:Y:S02]  /*1070*/  IMAD R3, R250.reuse, R3, R6 ;  /* 0x00000003fa037224 */ /* 0x040fe400078e0206 */
[----:B------:R-:W-:Y:S02]  /*1080*/  IMAD R4, R250, R7, R8 ;  /* 0x00000007fa047224 */ /* 0x000fe400078e0208 */
[----:B------:R-:W-:Y:S01]  /*1090*/  IMAD.HI.U32 R6, R249, R10, RZ ;  /* 0x0000000af9067227 */ /* 0x000fe200078e00ff */
[----:B-1----:R-:W-:-:S03]  /*10a0*/  LOP3.LUT R2, R21, 0x1c, R12, 0xfe, !PT ;  /* 0x0000001c15027812 */ /* 0x002fc600078efe0c */
[C---:B--2---:R-:W-:Y:S01]  /*10b0*/  IMAD.HI.U32 R5, R249.reuse, R9, RZ ;  /* 0x00000009f9057227 */ /* 0x044fe200078e00ff */
[----:B------:R-:W-:Y:S01]  /*10c0*/  IABS R11, R2 ;  /* 0x00000002000b7213 */ /* 0x000fe20000000000 */
[----:B------:R1:W-:Y:S02]  /*10d0*/  STL [R1+0xa28], R2 ;  /* 0x000a280201007387 */ /* 0x0003e40000100800 */
[----:B------:R-:W-:Y:S02]  /*10e0*/  IMAD.MOV R5, RZ, RZ, -R5 ;  /* 0x000000ffff057224 */ /* 0x000fe400078e0a05 */
[----:B------:R-:W-:Y:S01]  /*10f0*/  IMAD.MOV.U32 R8, RZ, RZ, R11 ;  /* 0x000000ffff087224 */ /* 0x000fe200078e000b */
[----:B------:R2:W-:Y:S01]  /*1100*/  STL [R1+0xfb4], R3 ;  /* 0x000fb40301007387 */ /* 0x0005e20000100800 */
[----:B------:R-:W-:Y:S01]  /*1110*/  IMAD R5, R250, R5, R9 ;  /* 0x00000005fa057224 */ /* 0x000fe200078e0209 */
[----:B------:R-:W-:Y:S01]  /*1120*/  IABS R11, R13 ;  /* 0x0000000d000b7213 */ /* 0x000fe20000000000 */
[----:B------:R-:W-:Y:S01]  /*1130*/  IMAD.HI.U32 R7, R249, R8, RZ ;  /* 0x00000008f9077227 */ /* 0x000fe200078e00ff */
[----:B------:R4:W-:Y:S01]  /*1140*/  STL [R1+0xfbc], R4 ;  /* 0x000fbc0401007387 */ /* 0x0009e20000100800 */
[----:B-1----:R-:W-:-:S02]  /*1150*/  LOP3.LUT R2, R21, 0x20, R12, 0xfe, !PT ;  /* 0x0000002015027812 */ /* 0x002fc400078efe0c */
[----:B------:R-:W-:Y:S01]  /*1160*/  IMAD.MOV R9, RZ, RZ, -R6 ;  /* 0x000000ffff097224 */ /* 0x000fe200078e0a06 */
[----:B------:R1:W-:Y:S01]  /*1170*/  STL [R1+0xa3c], R13 ;  /* 0x000a3c0d01007387 */ /* 0x0003e20000100800 */
[----:B------:R-:W-:Y:S01]  /*1180*/  IMAD.MOV R7, RZ, RZ, -R7 ;  /* 0x000000ffff077224 */ /* 0x000fe200078e0a07 */
[----:B--2---:R-:W-:Y:S01]  /*1190*/  LOP3.LUT R3, R21, 0x24, R12, 0xfe, !PT ;  /* 0x0000002415037812 */ /* 0x004fe200078efe0c */
[C---:B------:R-:W-:Y:S01]  /*11a0*/  IMAD R6, R250.reuse, R9, R10 ;  /* 0x00000009fa067224 */ /* 0x040fe200078e020a */
[----:B------:R-:W-:Y:S01]  /*11b0*/  STL [R1+0xfac], R5 ;  /* 0x000fac0501007387 */ /* 0x000fe20000100800 */
[----:B------:R-:W-:Y:S01]  /*11c0*/  IMAD R7, R250, R7, R8 ;  /* 0x00000007fa077224 */ /* 0x000fe200078e0208 */
[----:B------:R-:W-:Y:S01]  /*11d0*/  IABS R16, R3 ;  /* 0x0000000300107213 */ /* 0x000fe20000000000 */
[----:B------:R-:W-:Y:S01]  /*11e0*/  IMAD.HI.U32 R8, R249, R11, RZ ;  /* 0x0000000bf9087227 */ /* 0x000fe200078e00ff */
[----:B------:R2:W-:Y:S01]  /*11f0*/  STL [R1+0xa40], R2 ;  /* 0x000a400201007387 */ /* 0x0005e20000100800 */
[----:B----4-:R-:W-:-:S02]  /*1200*/  LOP3.LUT R4, R0, 0x1ee, RZ, 0xfc, !PT ;  /* 0x000001ee00047812 */ /* 0x010fc400078efcff */
[----:B-1----:R-:W-:Y:S01]  /*1210*/  IABS R13, R2 ;  /* 0x00000002000d7213 */ /* 0x002fe20000000000 */
[----:B------:R-:W-:Y:S01]  /*1220*/  STL [R1+0xfa4], R6 ;  /* 0x000fa40601007387 */ /* 0x000fe20000100800 */
[----:B------:R-:W-:-:S03]  /*1230*/  IMAD.MOV R8, RZ, RZ, -R8 ;  /* 0x000000ffff087224 */ /* 0x000fc600078e0a08 */
[----:B------:R-:W-:Y:S01]  /*1240*/  IMAD.HI.U32 R9, R249, R13, RZ ;  /* 0x0000000df9097227 */ /* 0x000fe200078e00ff */
[----:B--2---:R-:W-:-:S03]  /*1250*/  LOP3.LUT R2, R21, 0x22, R12, 0xfe, !PT ;  /* 0x0000002215027812 */ /* 0x004fc600078efe0c */
[----:B------:R-:W-:Y:S01]  /*1260*/  IMAD.MOV R9, RZ, RZ, -R9 ;  /* 0x000000ffff097224 */ /* 0x000fe200078e0a09 */
[----:B------:R-:W-:Y:S01]  /*1270*/  IABS R14, R2 ;  /* 0x00000002000e7213 */ /* 0x000fe20000000000 */
[----:B------:R1:W-:Y:S01]  /*1280*/  STL [R1+0xa38], R2 ;  /* 0x000a380201007387 */ /* 0x0003e20000100800 */
[C---:B------:R-:W-:Y:S02]  /*1290*/  IMAD R8, R250.reuse, R8, R11 ;  /* 0x00000008fa087224 */ /* 0x040fe400078e020b */
[----:B------:R-:W-:Y:S01]  /*12a0*/  IMAD R9, R250, R9, R13 ;  /* 0x00000009fa097224 */ /* 0x000fe200078e020d */
[----:B------:R-:W-:Y:S01]  /*12b0*/  STL [R1+0xfa0], R7 ;  /* 0x000fa00701007387 */ /* 0x000fe20000100800 */
[----:B------:R-:W-:-:S03]  /*12c0*/  IMAD.HI.U32 R10, R249, R14, RZ ;  /* 0x0000000ef90a7227 */ /* 0x000fc600078e00ff */
[----:B------:R2:W-:Y:S01]  /*12d0*/  STL [R1+0xa48], R3 ;  /* 0x000a480301007387 */ /* 0x0005e20000100800 */
[----:B------:R-:W-:Y:S01]  /*12e0*/  IMAD.MOV R15, RZ, RZ, -R10 ;  /* 0x000000ffff0f7224 */ /* 0x000fe200078e0a0a */
[----:B-1----:R-:W-:Y:S01]  /*12f0*/  LOP3.LUT R2, R21, 0x26, R12, 0xfe, !PT ;  /* 0x0000002615027812 */ /* 0x002fe200078efe0c */
[----:B------:R-:W-:-:S03]  /*1300*/  IMAD.HI.U32 R11, R249, R16, RZ ;  /* 0x00000010f90b7227 */ /* 0x000fc600078e00ff */
[----:B------:R-:W-:Y:S01]  /*1310*/  IABS R17, R2 ;  /* 0x0000000200117213 */ /* 0x000fe20000000000 */
[----:B------:R1:W-:Y:S01]  /*1320*/  STL [R1+0xa54], R2 ;  /* 0x000a540201007387 */ /* 0x0003e20000100800 */
[C---:B------:R-:W-:Y:S01]  /*1330*/  IMAD R10, R250.reuse, R15, R14 ;  /* 0x0000000ffa0a7224 */ /* 0x040fe200078e020e */
[C---:B--2---:R-:W-:Y:S02]  /*1340*/  LOP3.LUT R3, R21.reuse, 0x28, R12, 0xfe, !PT ;  /* 0x0000002815037812 */ /* 0x044fe400078efe0c */
[----:B------:R-:W-:Y:S01]  /*1350*/  STL [R1+0xfa8], R8 ;  /* 0x000fa80801007387 */ /* 0x000fe20000100800 */
[----:B------:R-:W-:Y:S01]  /*1360*/  IMAD.MOV R11, RZ, RZ, -R11 ;  /* 0x000000ffff0b7224 */ /* 0x000fe200078e0a0b */
[----:B------:R-:W-:Y:S02]  /*1370*/  IABS R18, R3 ;  /* 0x0000000300127213 */ /* 0x000fe40000000000 */
[----:B------:R-:W-:Y:S01]  /*1380*/  STL [R1+0xfb0], R9 ;  /* 0x000fb00901007387 */ /* 0x000fe20000100800 */
[----:B------:R-:W-:Y:S01]  /*1390*/  IMAD R11, R250, R11, R16 ;  /* 0x0000000bfa0b7224 */ /* 0x000fe200078e0210 */
[----:B-1----:R-:W-:Y:S01]  /*13a0*/  LOP3.LUT R2, R21, 0x2a, R12, 0xfe, !PT ;  /* 0x0000002a15027812 */ /* 0x002fe200078efe0c */
[C---:B------:R-:W-:Y:S01]  /*13b0*/  IMAD.HI.U32 R13, R249.reuse, R17, RZ ;  /* 0x00000011f90d7227 */ /* 0x040fe200078e00ff */
[----:B------:R1:W-:Y:S02]  /*13c0*/  STL [R1+0xa50], R3 ;  /* 0x000a500301007387 */ /* 0x0003e40000100800 */
[----:B------:R-:W-:Y:S01]  /*13d0*/  IABS R19, R2 ;  /* 0x0000000200137213 */ /* 0x000fe20000000000 */
[----:B------:R-:W-:Y:S01]  /*13e0*/  IMAD.MOV R13, RZ, RZ, -R13 ;  /* 0x000000ffff0d7224 */ /* 0x000fe200078e0a0d */
[----:B------:R-:W-:Y:S01]  /*13f0*/  STL [R1+0xfc0], R10 ;  /* 0x000fc00a01007387 */ /* 0x000fe20000100800 */
[----:B------:R-:W-:-:S03]  /*1400*/  IMAD.HI.U32 R14, R249, R18, RZ ;  /* 0x00000012f90e7227 */ /* 0x000fc600078e00ff */
[----:B------:R2:W-:Y:S01]  /*1410*/  STL [R1+0xa5c], R2 ;  /* 0x000a5c0201007387 */ /* 0x0005e20000100800 */
[----:B------:R-:W-:Y:S01]  /*1420*/  IMAD.HI.U32 R15, R249, R19, RZ ;  /* 0x00000013f90f7227 */ /* 0x000fe200078e00ff */
[C---:B-1----:R-:W-:Y:S02]  /*1430*/  LOP3.LUT R3, R21.reuse, 0x2e, R12, 0xfe, !PT ;  /* 0x0000002e15037812 */ /* 0x042fe400078efe0c */
[----:B------:R-:W-:Y:S01]  /*1440*/  STL [R1+0xfc4], R11 ;  /* 0x000fc40b01007387 */ /* 0x000fe20000100800 */
[C---:B------:R-:W-:Y:S01]  /*1450*/  IMAD R13, R250.reuse, R13, R17 ;  /* 0x0000000dfa0d7224 */ /* 0x040fe200078e0211 */
[----:B------:R-:W-:Y:S01]  /*1460*/  IABS R22, R3 ;  /* 0x0000000300167213 */ /* 0x000fe20000000000 */
[----:B------:R-:W-:Y:S02]  /*1470*/  IMAD.MOV R17, RZ, RZ, -R14 ;  /* 0x000000ffff117224 */ /* 0x000fe400078e0a0e */
[----:B------:R-:W-:Y:S01]  /*1480*/  IMAD.MOV R15, RZ, RZ, -R15 ;  /* 0x000000ffff0f7224 */ /* 0x000fe200078e0a0f */
[----:B--2---:R-:W-:Y:S01]  /*1490*/  LOP3.LUT R2, R21, 0x2c, R12, 0xfe, !PT ;  /* 0x0000002c15027812 */ /* 0x004fe200078efe0c */
[----:B------:R-:W-:-:S02]  /*14a0*/  IMAD R14, R250, R17, R18 ;  /* 0x00000011fa0e7224 */ /* 0x000fc400078e0212 */
[----:B------:R-:W-:Y:S01]  /*14b0*/  IMAD R15, R250, R15, R19 ;  /* 0x0000000ffa0f7224 */ /* 0x000fe200078e0213 */
[----:B------:R-:W-:Y:S01]  /*14c0*/  IABS R20, R2 ;  /* 0x0000000200147213 */ /* 0x000fe20000000000 */
[----:B------:R1:W-:Y:S01]  /*14d0*/  STL [R1+0xa58], R2 ;  /* 0x000a580201007387 */ /* 0x0003e20000100800 */
[----:B------:R-:W-:-:S03]  /*14e0*/  IMAD.HI.U32 R17, R249, R22, RZ ;  /* 0x00000016f9117227 */ /* 0x000fc600078e00ff */
[----:B------:R2:W-:Y:S01]  /*14f0*/  STL [R1+0xa6c], R3 ;  /* 0x000a6c0301007387 */ /* 0x0005e20000100800 */
[----:B------:R-:W-:-:S04]  /*1500*/  IMAD.HI.U32 R16, R249, R20, RZ ;  /* 0x00000014f9107227 */ /* 0x000fc800078e00ff */
[----:B------:R-:W-:Y:S01]  /*1510*/  IMAD.MOV R19, RZ, RZ, -R16 ;  /* 0x000000ffff137224 */ /* 0x000fe200078e0a10 */
[C---:B-1----:R-:W-:Y:S01]  /*1520*/  LOP3.LUT R2, R21.reuse, 0x30, R12, 0xfe, !PT ;  /* 0x0000003015027812 */ /* 0x042fe200078efe0c */
[----:B------:R-:W-:Y:S02]  /*1530*/  IMAD.MOV R17, RZ, RZ, -R17 ;  /* 0x000000ffff117224 */ /* 0x000fe400078e0a11 */
[C---:B------:R-:W-:Y:S01]  /*1540*/  IMAD R16, R250.reuse, R19, R20 ;  /* 0x00000013fa107224 */ /* 0x040fe200078e0214 */
[----:B------:R-:W-:Y:S01]  /*1550*/  IABS R23, R2 ;  /* 0x0000000200177213 */ /* 0x000fe20000000000 */
[----:B------:R1:W-:Y:S01]  /*1560*/  STL [R1+0xa70], R2 ;  /* 0x000a700201007387 */ /* 0x0003e20000100800 */
[----:B--2---:R-:W-:Y:S01]  /*1570*/  LOP3.LUT R3, R21, 0x32, R12, 0xfe, !PT ;  /* 0x0000003215037812 */ /* 0x004fe200078efe0c */
[----:B------:R-:W-:Y:S02]  /*1580*/  IMAD R17, R250, R17, R22 ;  /* 0x00000011fa117224 */ /* 0x000fe400078e0216 */
[----:B------:R-:W-:Y:S01]  /*1590*/  IMAD.HI.U32 R18, R249, R23, RZ ;  /* 0x00000017f9127227 */ /* 0x000fe200078e00ff */
[----:B------:R-:W-:Y:S01]  /*15a0*/  IABS R24, R3 ;  /* 0x0000000300187213 */ /* 0x000fe20000000000 */
[----:B------:R2:W-:Y:S02]  /*15b0*/  STL [R1+0xa68], R3 ;  /* 0x000a680301007387 */ /* 0x0005e40000100800 */
[----:B------:R-:W-:Y:S01]  /*15c0*/  IMAD.MOV R18, RZ, RZ, -R18 ;  /* 0x000000ffff127224 */ /* 0x000fe200078e0a12 */
[----:B-1----:R-:W-:Y:S01]  /*15d0*/  LOP3.LUT R2, R21, 0x34, R12, 0xfe, !PT ;  /* 0x0000003415027812 */ /* 0x002fe200078efe0c */
[----:B------:R-:W-:-:S03]  /*15e0*/  IMAD.HI.U32 R19, R249, R24, RZ ;  /* 0x00000018f9137227 */ /* 0x000fc600078e00ff */
[----:B------:R-:W-:Y:S01]  /*15f0*/  IABS R25, R2 ;  /* 0x0000000200197213 */ /* 0x000fe20000000000 */
[----:B------:R1:W-:Y:S01]  /*1600*/  STL [R1+0xa74], R2 ;  /* 0x000a740201007387 */ /* 0x0003e20000100800 */
[----:B--2---:R-:W-:Y:S01]  /*1610*/  LOP3.LUT R3, R21, 0x38, R12, 0xfe, !PT ;  /* 0x0000003815037812 */ /* 0x004fe200078efe0c */
[----:B------:R-:W-:Y:S02]  /*1620*/  IMAD R18, R250, R18, R23 ;  /* 0x00000012fa127224 */ /* 0x000fe400078e0217 */
[----:B------:R-:W-:Y:S01]  /*1630*/  IMAD.HI.U32 R20, R249, R25, RZ ;  /* 0x00000019f9147227 */ /* 0x000fe200078e00ff */
[----:B------:R-:W-:-:S03]  /*1640*/  IABS R23, R3 ;  /* 0x0000000300177213 */ /* 0x000fc60000000000 */
[----:B------:R-:W-:Y:S01]  /*1650*/  IMAD.MOV R19, RZ, RZ, -R19 ;  /* 0x000000ffff137224 */ /* 0x000fe200078e0a13 */
[----:B-1----:R-:W-:Y:S01]  /*1660*/  LOP3.LUT R2, R21, 0x36, R12, 0xfe, !PT ;  /* 0x0000003615027812 */ /* 0x002fe200078efe0c */
[----:B------:R-:W-:Y:S02]  /*1670*/  IMAD.MOV R20, RZ, RZ, -R20 ;  /* 0x000000ffff147224 */ /* 0x000fe400078e0a14 */
[C---:B------:R-:W-:Y:S01]  /*1680*/  IMAD R19, R250.reuse, R19, R24 ;  /* 0x00000013fa137224 */ /* 0x040fe200078e0218 */
[----:B------:R-:W-:Y:S01]  /*1690*/  IABS R26, R2 ;  /* 0x00000002001a7213 */ /* 0x000fe20000000000 */
[----:B------:R1:W-:Y:S01]  /*16a0*/  STL [R1+0xa64], R2 ;  /* 0x000a640201007387 */ /* 0x0003e20000100800 */
[----:B------:R-:W-:Y:S02]  /*16b0*/  IMAD.MOV.U32 R24, RZ, RZ, R23 ;  /* 0x000000ffff187224 */ /* 0x000fe400078e0017 */
[----:B------:R-:W-:Y:S01]  /*16c0*/  IMAD R20, R250, R20, R25 ;  /* 0x00000014fa147224 */ /* 0x000fe200078e0219 */
[----:B------:R2:W-:Y:S01]  /*16d0*/  STL [R1+0xa60], R3 ;  /* 0x000a600301007387 */ /* 0x0005e20000100800 */
[----:B------:R-:W-:-:S04]  /*16e0*/  IMAD.HI.U32 R22, R249, R26, RZ ;  /* 0x0000001af9167227 */ /* 0x000fc800078e00ff */
[----:B------:R-:W-:Y:S01]  /*16f0*/  IMAD.MOV R25, RZ, RZ, -R22 ;  /* 0x000000ffff197224 */ /* 0x000fe200078e0a16 */
[----:B-1----:R-:W-:Y:S01]  /*1700*/  LOP3.LUT R2, R21, 0x3a, R12, 0xfe, !PT ;  /* 0x0000003a15027812 */ /* 0x002fe200078efe0c */
[----:B------:R-:W-:-:S03]  /*1710*/  IMAD.HI.U32 R22, R249, R24, RZ ;  /* 0x00000018f9167227 */ /* 0x000fc600078e00ff */
[----:B------:R-:W-:Y:S01]  /*1720*/  IABS R27, R2 ;  /* 0x00000002001b7213 */ /* 0x000fe20000000000 */
[----:B------:R1:W-:Y:S01]  /*1730*/  STL [R1+0xa4c], R2 ;  /* 0x000a4c0201007387 */ /* 0x0003e20000100800 */
[----:B--2---:R-:W-:-:S03]  /*1740*/  LOP3.LUT R3, R21, 0x3c, R12, 0xfe, !PT ;  /* 0x0000003c15037812 */ /* 0x004fc600078efe0c */
[----:B------:R-:W-:Y:S01]  /*1750*/  IMAD.HI.U32 R23, R249, R27, RZ ;  /* 0x0000001bf9177227 */ /* 0x000fe200078e00ff */
[----:B------:R-:W-:Y:S01]  /*1760*/  IABS R28, R3 ;  /* 0x00000003001c7213 */ /* 0x000fe20000000000 */
[----:B------:R2:W-:Y:S02]  /*1770*/  STL [R1+0xa44], R3 ;  /* 0x000a440301007387 */ /* 0x0005e40000100800 */
[----:B------:R-:W-:Y:S01]  /*1780*/  IMAD.MOV R23, RZ, RZ, -R23 ;  /* 0x000000ffff177224 */ /* 0x000fe200078e0a17 */
[----:B-1----:R-:W-:Y:S01]  /*1790*/  LOP3.LUT R2, R21, 0x3e, R12, 0xfe, !PT ;  /* 0x0000003e15027812 */ /* 0x002fe200078efe0c */
[----:B------:R-:W-:Y:S02]  /*17a0*/  IMAD R21, R250, R25, R26 ;  /* 0x00000019fa157224 */ /* 0x000fe400078e021a */
[----:B------:R-:W-:Y:S01]  /*17b0*/  IMAD.MOV R25, RZ, RZ, -R22 ;  /* 0x000000ffff197224 */ /* 0x000fe200078e0a16 */
[----:B------:R-:W-:Y:S01]  /*17c0*/  IABS R29, R2 ;  /* 0x00000002001d7213 */ /* 0x000fe20000000000 */
[----:B------:R1:W-:Y:S01]  /*17d0*/  STL [R1+0xa34], R2 ;  /* 0x000a340201007387 */ /* 0x0003e20000100800 */
[----:B--2---:R-:W-:Y:S01]  /*17e0*/  LOP3.LUT R3, R0, 0x40, RZ, 0xfc, !PT ;  /* 0x0000004000037812 */ /* 0x004fe200078efcff */
[----:B------:R-:W-:-:S02]  /*17f0*/  IMAD R22, R250, R25, R24 ;  /* 0x00000019fa167224 */ /* 0x000fc400078e0218 */
[----:B------:R-:W-:Y:S01]  /*1800*/  IMAD.HI.U32 R25, R249, R29, RZ ;  /* 0x0000001df9197227 */ /* 0x000fe200078e00ff */
[----:B------:R-:W-:-:S03]  /*1810*/  IABS R30, R3 ;  /* 0x00000003001e7213 */ /* 0x000fc60000000000 */
[----:B------:R-:W-:Y:S01]  /*1820*/  IMAD.MOV R25, RZ, RZ, -R25 ;  /* 0x000000ffff197224 */ /* 0x000fe200078e0a19 */
[----:B-1----:R-:W-:Y:S01]  /*1830*/  LOP3.LUT R2, R0, 0x1fe, RZ, 0xfc, !PT ;  /* 0x000001fe00027812 */ /* 0x002fe200078efcff */
[----:B------:R-:W-:-:S03]  /*1840*/  IMAD.HI.U32 R24, R249, R28, RZ ;  /* 0x0000001cf9187227 */ /* 0x000fc600078e00ff */
[----:B------:R-:W-:Y:S01]  /*1850*/  IABS R31, R2 ;  /* 0x00000002001f7213 */ /* 0x000fe20000000000 */
[----:B------:R1:W-:Y:S01]  /*1860*/  STL [R1+0xb38], R2 ;  /* 0x000b380201007387 */ /* 0x0003e20000100800 */
[C---:B------:R-:W-:Y:S02]  /*1870*/  IMAD R25, R250.reuse, R25, R29 ;  /* 0x00000019fa197224 */ /* 0x040fe400078e021d */
[----:B------:R-:W-:Y:S01]  /*1880*/  IMAD R23, R250, R23, R27 ;  /* 0x00000017fa177224 */ /* 0x000fe200078e021b */
[----:B------:R2:W-:Y:S01]  /*1890*/  STL [R1+0xa30], R3 ;  /* 0x000a300301007387 */ /* 0x0005e20000100800 */
[----:B------:R-:W-:Y:S02]  /*18a0*/  IMAD.MOV R27, RZ, RZ, -R24 ;  /* 0x000000ffff1b7224 */ /* 0x000fe400078e0a18 */
[----:B------:R-:W-:Y:S01]  /*18b0*/  IMAD.HI.U32 R26, R249, R31, RZ ;  /* 0x0000001ff91a7227 */ /* 0x000fe200078e00ff */
[----:B-1----:R-:W-:-:S03]  /*18c0*/  LOP3.LUT R2, R0, 0x42, RZ, 0xfc, !PT ;  /* 0x0000004200027812 */ /* 0x002fc600078efcff */
[----:B------:R-:W-:Y:S02]  /*18d0*/  IMAD R24, R250, R27, R28 ;  /* 0x0000001bfa187224 */ /* 0x000fe400078e021c */
[----:B------:R-:W-:Y:S01]  /*18e0*/  IMAD.HI.U32 R27, R249, R30, RZ ;  /* 0x0000001ef91b7227 */ /* 0x000fe200078e00ff */
[----:B------:R-:W-:Y:S01]  /*18f0*/  IABS R32, R2 ;  /* 0x0000000200207213 */ /* 0x000fe20000000000 */
[----:B------:R1:W-:Y:S01]  /*1900*/  STL [R1+0xb54], R2 ;  /* 0x000b540201007387 */ /* 0x0003e20000100800 */
[----:B--2---:R-:W-:Y:S01]  /*1910*/  LOP3.LUT R3, R0, 0x44, RZ, 0xfc, !PT ;  /* 0x0000004400037812 */ /* 0x004fe200078efcff */
[----:B------:R-:W-:Y:S02]  /*1920*/  IMAD.MOV R27, RZ, RZ, -R27 ;  /* 0x000000ffff1b7224 */ /* 0x000fe400078e0a1b */
[----:B------:R-:W-:Y:S01]  /*1930*/  IMAD.MOV.U32 R29, RZ, RZ, R32 ;  /* 0x000000ffff1d7224 */ /* 0x000fe200078e0020 */
[----:B------:R-:W-:Y:S01]  /*1940*/  IABS R32, R3 ;  /* 0x0000000300207213 */ /* 0x000fe20000000000 */
[----:B------:R2:W-:Y:S01]  /*1950*/  STL [R1+0xb60], R3 ;  /* 0x000b600301007387 */ /* 0x0005e20000100800 */
[----:B------:R-:W-:-:S02]  /*1960*/  IMAD.MOV R26, RZ, RZ, -R26 ;  /* 0x000000ffff1a7224 */ /* 0x000fc400078e0a1a */
[----:B------:R-:W-:Y:S01]  /*1970*/  IMAD.HI.U32 R28, R249, R29, RZ ;  /* 0x0000001df91c7227 */ /* 0x000fe200078e00ff */
[----:B-1----:R-:W-:-:S03]  /*1980*/  LOP3.LUT R2, R0, 0x46, RZ, 0xfc, !PT ;  /* 0x0000004600027812 */ /* 0x002fc600078efcff */
[----:B------:R-:W-:Y:S01]  /*1990*/  IMAD.MOV R28, RZ, RZ, -R28 ;  /* 0x000000ffff1c7224 */ /* 0x000fe200078e0a1c */
[----:B------:R-:W-:Y:S01]  /*19a0*/  IABS R33, R2 ;  /* 0x0000000200217213 */ /* 0x000fe20000000000 */
[----:B------:R1:W-:Y:S01]  /*19b0*/  STL [R1+0xb68], R2 ;  /* 0x000b680201007387 */ /* 0x0003e20000100800 */
[----:B--2---:R-:W-:Y:S01]  /*19c0*/  LOP3.LUT R3, R0, 0x4a, RZ, 0xfc, !PT ;  /* 0x0000004a00037812 */ /* 0x004fe200078efcff */
[----:B------:R-:W-:Y:S02]  /*19d0*/  IMAD R28, R250, R28, R29 ;  /* 0x0000001cfa1c7224 */ /* 0x000fe400078e021d */
[----:B------:R-:W-:Y:S01]  /*19e0*/  IMAD.HI.U32 R29, R249, R32, RZ ;  /* 0x00000020f91d7227 */ /* 0x000fe200078e00ff */
[----:B------:R-:W-:-:S03]  /*19f0*/  IABS R35, R3 ;  /* 0x0000000300237213 */ /* 0x000fc60000000000 */
[----:B------:R-:W-:Y:S01]  /*1a00*/  IMAD R27, R250, R27, R30 ;  /* 0x0000001bfa1b7224 */ /* 0x000fe200078e021e */
[----:B-1----:R-:W-:Y:S01]  /*1a10*/  LOP3.LUT R2, R0, 0x48, RZ, 0xfc, !PT ;  /* 0x0000004800027812 */ /* 0x002fe200078efcff */
[----:B------:R-:W-:-:S03]  /*1a20*/  IMAD.HI.U32 R30, R249, R33, RZ ;  /* 0x00000021f91e7227 */ /* 0x000fc600078e00ff */
[----:B------:R-:W-:Y:S01]  /*1a30*/  IABS R34, R2 ;  /* 0x0000000200227213 */ /* 0x000fe20000000000 */
[----:B------:R1:W-:Y:S01]  /*1a40*/  STL [R1+0xb74], R2 ;  /* 0x000b740201007387 */ /* 0x0003e20000100800 */
[----:B------:R-:W-:Y:S02]  /*1a50*/  IMAD.MOV R29, RZ, RZ, -R29 ;  /* 0x000000ffff1d7224 */ /* 0x000fe400078e0a1d */
[----:B------:R-:W-:Y:S01]  /*1a60*/  IMAD R26, R250, R26, R31 ;  /* 0x0000001afa1a7224 */ /* 0x000fe200078e021f */
[----:B------:R2:W-:Y:S01]  /*1a70*/  STL [R1+0xb78], R3 ;  /* 0x000b780301007387 */ /* 0x0005e20000100800 */
[----:B------:R-:W-:Y:S02]  /*1a80*/  IMAD.MOV R30, RZ, RZ, -R30 ;  /* 0x000000ffff1e7224 */ /* 0x000fe400078e0a1e */
[----:B------:R-:W-:Y:S01]  /*1a90*/  IMAD.HI.U32 R31, R249, R34, RZ ;  /* 0x00000022f91f7227 */ /* 0x000fe200078e00ff */
[----:B-1----:R-:W-:-:S03]  /*1aa0*/  LOP3.LUT R2, R0, 0x4c, RZ, 0xfc, !PT ;  /* 0x0000004c00027812 */ /* 0x002fc600078efcff */
[----:B------:R-:W-:Y:S02]  /*1ab0*/  IMAD R29, R250, R29, R32 ;  /* 0x0000001dfa1d7224 */ /* 0x000fe400078e0220 */
[C---:B------:R-:W-:Y:S01]  /*1ac0*/  IMAD.HI.U32 R32, R249.reuse, R35, RZ ;  /* 0x00000023f9207227 */ /* 0x040fe200078e00ff */
[----:B------:R-:W-:Y:S01]  /*1ad0*/  IABS R36, R2 ;  /* 0x0000000200247213 */ /* 0x000fe20000000000 */
[----:B------:R1:W-:Y:S01]  /*1ae0*/  STL [R1+0xb7c], R2 ;  /* 0x000b7c0201007387 */ /* 0x0003e20000100800 */
[----:B--2---:R-:W-:Y:S01]  /*1af0*/  LOP3.LUT R3, R0, 0x4e, RZ, 0xfc, !PT ;  /* 0x0000004e00037812 */ /* 0x004fe200078efcff */
[----:B------:R-:W-:Y:S02]  /*1b00*/  IMAD R30, R250, R30, R33 ;  /* 0x0000001efa1e7224 */ /* 0x000fe400078e0221 */
[----:B------:R-:W-:Y:S01]  /*1b10*/  IMAD.MOV R31, RZ, RZ, -R31 ;  /* 0x000000ffff1f7224 */ /* 0x000fe200078e0a1f */
[----:B------:R-:W-:Y:S01]  /*1b20*/  IABS R37, R3 ;  /* 0x0000000300257213 */ /* 0x000fe20000000000 */
[----:B------:R2:W-:Y:S01]  /*1b30*/  STL [R1+0xb80], R3 ;  /* 0x000b800301007387 */ /* 0x0005e20000100800 */
[----:B------:R-:W-:Y:S01]  /*1b40*/  IMAD.HI.U32 R33, R249, R36, RZ ;  /* 0x00000024f9217227 */ /* 0x000fe200078e00ff */
[----:B-1----:R-:W-:-:S03]  /*1b50*/  LOP3.LUT R2, R0, 0x50, RZ, 0xfc, !PT ;  /* 0x0000005000027812 */ /* 0x002fc600078efcff */
[----:B------:R-:W-:Y:S02]  /*1b60*/  IMAD.MOV R32, RZ, RZ, -R32 ;  /* 0x000000ffff207224 */ /* 0x000fe400078e0a20 */
[----:B------:R-:W-:Y:S01]  /*1b70*/  IMAD R31, R250, R31, R34 ;  /* 0x0000001ffa1f7224 */ /* 0x000fe200078e0222 */
[----:B------:R-:W-:Y:S01]  /*1b80*/  IABS R38, R2 ;  /* 0x0000000200267213 */ /* 0x000fe20000000000 */
[----:B------:R1:W-:Y:S01]  /*1b90*/  STL [R1+0xb8c], R2 ;  /* 0x000b8c0201007387 */ /* 0x0003e20000100800 */
[----:B--2---:R-:W-:Y:S01]  /*1ba0*/  LOP3.LUT R3, R0, 0x54, RZ, 0xfc, !PT ;  /* 0x0000005400037812 */ /* 0x004fe200078efcff */
[----:B------:R-:W-:Y:S02]  /*1bb0*/  IMAD.MOV R33, RZ, RZ, -R33 ;  /* 0x000000ffff217224 */ /* 0x000fe400078e0a21 */
[----:B------:R-:W-:Y:S01]  /*1bc0*/  IMAD R32, R250, R32, R35 ;  /* 0x00000020fa207224 */ /* 0x000fe200078e0223 */
[----:B------:R-:W-:Y:S01]  /*1bd0*/  IABS R40, R3 ;  /* 0x0000000300287213 */ /* 0x000fe20000000000 */
[----:B------:R-:W-:Y:S01]  /*1be0*/  IMAD.HI.U32 R34, R249, R37, RZ ;  /* 0x00000025f9227227 */ /* 0x000fe200078e00ff */
[----:B-1----:R-:W-:-:S03]  /*1bf0*/  LOP3.LUT R2, R0, 0x52, RZ, 0xfc, !PT ;  /* 0x0000005200027812 */ /* 0x002fc600078efcff */
[C---:B------:R-:W-:Y:S01]  /*1c00*/  IMAD.HI.U32 R35, R249.reuse, R38, RZ ;  /* 0x00000026f9237227 */ /* 0x040fe200078e00ff */
[----:B------:R-:W-:Y:S01]  /*1c10*/  IABS R39, R2 ;  /* 0x0000000200277213 */ /* 0x000fe20000000000 */
[----:B------:R1:W-:Y:S02]  /*1c20*/  STL [R1+0xb94], R2 ;  /* 0x000b940201007387 */ /* 0x0003e40000100800 */
[----:B------:R-:W-:Y:S02]  /*1c30*/  IMAD R33, R250, R33, R36 ;  /* 0x00000021fa217224 */ /* 0x000fe400078e0224 */
[----:B------:R-:W-:Y:S01]  /*1c40*/  IMAD.MOV R34, RZ, RZ, -R34 ;  /* 0x000000ffff227224 */ /* 0x000fe200078e0a22 */
[----:B------:R2:W-:Y:S01]  /*1c50*/  STL [R1+0xb98], R3 ;  /* 0x000b980301007387 */ /* 0x0005e20000100800 */
[----:B------:R-:W-:Y:S02]  /*1c60*/  IMAD.MOV R35, RZ, RZ, -R35 ;  /* 0x000000ffff237224 */ /* 0x000fe400078e0a23 */
[----:B------:R-:W-:Y:S01]  /*1c70*/  IMAD.HI.U32 R36, R249, R39, RZ ;  /* 0x00000027f9247227 */ /* 0x000fe200078e00ff */
[----:B-1----:R-:W-:-:S03]  /*1c80*/  LOP3.LUT R2, R0, 0x56, RZ, 0xfc, !PT ;  /* 0x0000005600027812 */ /* 0x002fc600078efcff */
[C---:B------:R-:W-:Y:S02]  /*1c90*/  IMAD R34, R250.reuse, R34, R37 ;  /* 0x00000022fa227224 */ /* 0x040fe400078e0225 */
[----:B------:R-:W-:Y:S01]  /*1ca0*/  IMAD R35, R250, R35, R38 ;  /* 0x00000023fa237224 */ /* 0x000fe200078e0226 */
[----:B------:R-:W-:Y:S01]  /*1cb0*/  IABS R41, R2 ;  /* 0x0000000200297213 */ /* 0x000fe20000000000 */
[----:B------:R1:W-:Y:S01]  /*1cc0*/  STL [R1+0xba0], R2 ;  /* 0x000ba00201007387 */ /* 0x0003e20000100800 */
[C---:B--2---:R-:W-:Y:S01]  /*1cd0*/  LOP3.LUT R3, R0.reuse, 0x58, RZ, 0xfc, !PT ;  /* 0x0000005800037812 */ /* 0x044fe200078efcff */
[----:B------:R-:W-:Y:S02]  /*1ce0*/  IMAD.MOV R36, RZ, RZ, -R36 ;  /* 0x000000ffff247224 */ /* 0x000fe400078e0a24 */
[C---:B------:R-:W-:Y:S01]  /*1cf0*/  IMAD.HI.U32 R37, R249.reuse, R40, RZ ;  /* 0x00000028f9257227 */ /* 0x040fe200078e00ff */
[----:B------:R-:W-:Y:S01]  /*1d00*/  IABS R42, R3 ;  /* 0x00000003002a7213 */ /* 0x000fe20000000000 */
[----:B------:R2:W-:Y:S02]  /*1d10*/  STL [R1+0xba8], R3 ;  /* 0x000ba80301007387 */ /* 0x0005e40000100800 */
[----:B------:R-:W-:Y:S01]  /*1d20*/  IMAD.HI.U32 R38, R249, R41, RZ ;  /* 0x00000029f9267227 */ /* 0x000fe200078e00ff */
[----:B-1----:R-:W-:-:S03]  /*1d30*/  LOP3.LUT R2, R0, 0x5a, RZ, 0xfc, !PT ;  /* 0x0000005a00027812 */ /* 0x002fc600078efcff */
[----:B------:R-:W-:Y:S01]  /*1d40*/  IMAD R36, R250, R36, R39 ;  /* 0x00000024fa247224 */ /* 0x000fe200078e0227 */
[----:B------:R-:W-:Y:S01]  /*1d50*/  IABS R43, R2 ;  /* 0x00000002002b7213 */ /* 0x000fe20000000000 */
[----:B------:R1:W-:Y:S01]  /*1d60*/  STL [R1+0xbac], R2 ;  /* 0x000bac0201007387 */ /* 0x0003e20000100800 */
[C---:B--2---:R-:W-:Y:S01]  /*1d70*/  LOP3.LUT R3, R0.reuse, 0x5e, RZ, 0xfc, !PT ;  /* 0x0000005e00037812 */ /* 0x044fe200078efcff */
[----:B------:R-:W-:Y:S02]  /*1d80*/  IMAD.MOV R37, RZ, RZ, -R37 ;  /* 0x000000ffff257224 */ /* 0x000fe400078e0a25 */
[----:B------:R-:W-:Y:S01]  /*1d90*/  IMAD.MOV R38, RZ, RZ, -R38 ;  /* 0x000000ffff267224 */ /* 0x000fe200078e0a26 */
[----:B------:R-:W-:Y:S01]  /*1da0*/  IABS R45, R3 ;  /* 0x00000003002d7213 */ /* 0x000fe20000000000 */
[----:B------:R-:W-:Y:S01]  /*1db0*/  IMAD.HI.U32 R39, R249, R42, RZ ;  /* 0x0000002af9277227 */ /* 0x000fe200078e00ff */
[----:B-1----:R-:W-:-:S03]  /*1dc0*/  LOP3.LUT R2, R0, 0x5c, RZ, 0xfc, !PT ;  /* 0x0000005c00027812 */ /* 0x002fc600078efcff */
[C---:B------:R-:W-:Y:S02]  /*1dd0*/  IMAD R37, R250.reuse, R37, R40 ;  /* 0x00000025fa257224 */ /* 0x040fe400078e0228 */
[----:B------:R-:W-:Y:S01]  /*1de0*/  IMAD R38, R250, R38, R41 ;  /* 0x00000026fa267224 */ /* 0x000fe200078e0229 */
[----:B------:R-:W-:Y:S01]  /*1df0*/  IABS R44, R2 ;  /* 0x00000002002c7213 */ /* 0x000fe20000000000 */
[----:B------:R1:W-:Y:S01]  /*1e00*/  STL [R1+0xbb8], R2 ;  /* 0x000bb80201007387 */ /* 0x0003e20000100800 */
[----:B------:R-:W-:-:S03]  /*1e10*/  IMAD.HI.U32 R40, R249, R43, RZ ;  /* 0x0000002bf9287227 */ /* 0x000fc600078e00ff */
[----:B------:R2:W-:Y:S01]  /*1e20*/  STL [R1+0xbbc], R3 ;  /* 0x000bbc0301007387 */ /* 0x0005e20000100800 */
[----:B------:R-:W-:Y:S02]  /*1e30*/  IMAD.MOV R39, RZ, RZ, -R39 ;  /* 0x000000ffff277224 */ /* 0x000fe400078e0a27 */
        /* <DEDUP_REMOVED lines=8> */
[C---:B------:R-:W-:Y:S01]  /*1ec0*/  IMAD.HI.U32 R42, R249.reuse, R45, RZ ;  /* 0x0000002df92a7227 */ /* 0x040fe200078e00ff */
[----:B------:R-:W-:Y:S01]  /*1ed0*/  IABS R47, R3 ;  /* 0x00000003002f7213 */ /* 0x000fe20000000000 */
[----:B------:R2:W-:Y:S02]  /*1ee0*/  STL [R1+0xbc8], R3 ;  /* 0x000bc80301007387 */ /* 0x0005e40000100800 */
[----:B------:R-:W-:Y:S01]  /*1ef0*/  IMAD R40, R250, R40, R43 ;  /* 0x00000028fa287224 */ /* 0x000fe200078e022b */
[----:B-1----:R-:W-:Y:S01]  /*1f00*/  LOP3.LUT R2, R0, 0x64, RZ, 0xfc, !PT ;  /* 0x0000006400027812 */ /* 0x002fe200078efcff */
[----:B------:R-:W-:-:S03]  /*1f10*/  IMAD.HI.U32 R43, R249, R46, RZ ;  /* 0x0000002ef92b7227 */ /* 0x000fc600078e00ff */
[----:B------:R-:W-:Y:S01]  /*1f20*/  IABS R48, R2 ;  /* 0x0000000200307213 */ /* 0x000fe20000000000 */
[----:B------:R1:W-:Y:S01]  /*1f30*/  STL [R1+0xbd4], R2 ;  /* 0x000bd40201007387 */ /* 0x0003e20000100800 */
[----:B--2---:R-:W-:Y:S01]  /*1f40*/  LOP3.LUT R3, R0, 0x68, RZ, 0xfc, !PT ;  /* 0x0000006800037812 */ /* 0x004fe200078efcff */
[----:B------:R-:W-:Y:S02]  /*1f50*/  IMAD R41, R250, R41, R44 ;  /* 0x00000029fa297224 */ /* 0x000fe400078e022c */
[----:B------:R-:W-:Y:S01]  /*1f60*/  IMAD.MOV R42, RZ, RZ, -R42 ;  /* 0x000000ffff2a7224 */ /* 0x000fe200078e0a2a */
[----:B------:R-:W-:Y:S01]  /*1f70*/  IABS R50, R3 ;  /* 0x0000000300327213 */ /* 0x000fe20000000000 */
[----:B------:R-:W-:Y:S01]  /*1f80*/  IMAD.HI.U32 R44, R249, R47, RZ ;  /* 0x0000002ff92c7227 */ /* 0x000fe200078e00ff */
[----:B-1----:R-:W-:-:S03]  /*1f90*/  LOP3.LUT R2, R0, 0x66, RZ, 0xfc, !PT ;  /* 0x0000006600027812 */ /* 0x002fc600078efcff */
[----:B------:R-:W-:Y:S02]  /*1fa0*/  IMAD.MOV R43, RZ, RZ, -R43 ;  /* 0x000000ffff2b7224 */ /* 0x000fe400078e0a2b */
[----:B------:R-:W-:Y:S01]  /*1fb0*/  IMAD R42, R250, R42, R45 ;  /* 0x0000002afa2a7224 */ /* 0x000fe200078e022d */
[----:B------:R-:W-:Y:S01]  /*1fc0*/  IABS R49, R2 ;  /* 0x0000000200317213 */ /* 0x000fe20000000000 */
[----:B------:R1:W-:Y:S01]  /*1fd0*/  STL [R1+0xbdc], R2 ;  /* 0x000bdc0201007387 */ /* 0x0003e20000100800 */
[----:B------:R-:W-:-:S03]  /*1fe0*/  IMAD.HI.U32 R45, R249, R48, RZ ;  /* 0x00000030f92d7227 */ /* 0x000fc600078e00ff */
[----:B------:R2:W-:Y:S01]  /*1ff0*/  STL [R1+0xbe0], R3 ;  /* 0x000be00301007387 */ /* 0x0005e20000100800 */
[----:B------:R-:W-:Y:S02]  /*2000*/  IMAD.MOV R44, RZ, RZ, -R44 ;  /* 0x000000ffff2c7224 */ /* 0x000fe400078e0a2c */
[----:B------:R-:W-:Y:S02]  /*2010*/  IMAD R43, R250, R43, R46 ;  /* 0x0000002bfa2b7224 */ /* 0x000fe400078e022e */
[----:B------:R-:W-:Y:S01]  /*2020*/  IMAD.MOV R45, RZ, RZ, -R45 ;  /* 0x000000ffff2d7224 */ /* 0x000fe200078e0a2d */
[----:B-1----:R-:W-:Y:S01]  /*2030*/  LOP3.LUT R2, R0, 0x6a, RZ, 0xfc, !PT ;  /* 0x0000006a00027812 */ /* 0x002fe200078efcff */
[----:B------:R-:W-:-:S03]  /*2040*/  IMAD.HI.U32 R46, R249, R49, RZ ;  /* 0x00000031f92e7227 */ /* 0x000fc600078e00ff */
[----:B------:R-:W-:Y:S01]  /*2050*/  IABS R51, R2 ;  /* 0x0000000200337213 */ /* 0x000fe20000000000 */
[----:B------:R1:W-:Y:S01]  /*2060*/  STL [R1+0xbe8], R2 ;  /* 0x000be80201007387 */ /* 0x0003e20000100800 */
[----:B--2---:R-:W-:Y:S01]  /*2070*/  LOP3.LUT R3, R0, 0x6c, RZ, 0xfc, !PT ;  /* 0x0000006c00037812 */ /* 0x004fe200078efcff */
[C---:B------:R-:W-:Y:S02]  /*2080*/  IMAD R44, R250.reuse, R44, R47 ;  /* 0x0000002cfa2c7224 */ /* 0x040fe400078e022f */
[----:B------:R-:W-:Y:S01]  /*2090*/  IMAD.HI.U32 R47, R249, R50, RZ ;  /* 0x00000032f92f7227 */ /* 0x000fe200078e00ff */
[----:B------:R-:W-:Y:S01]  /*20a0*/  IABS R52, R3 ;  /* 0x0000000300347213 */ /* 0x000fe20000000000 */
[----:B------:R2:W-:Y:S02]  /*20b0*/  STL [R1+0xbec], R3 ;  /* 0x000bec0301007387 */ /* 0x0005e40000100800 */
[----:B------:R-:W-:Y:S01]  /*20c0*/  IMAD R45, R250, R45, R48 ;  /* 0x0000002dfa2d7224 */ /* 0x000fe200078e0230 */
[----:B-1----:R-:W-:Y:S01]  /*20d0*/  LOP3.LUT R2, R0, 0x6e, RZ, 0xfc, !PT ;  /* 0x0000006e00027812 */ /* 0x002fe200078efcff */
[----:B------:R-:W-:-:S02]  /*20e0*/  IMAD.MOV R46, RZ, RZ, -R46 ;  /* 0x000000ffff2e7224 */ /* 0x000fc400078e0a2e */
[C---:B------:R-:W-:Y:S01]  /*20f0*/  IMAD.HI.U32 R48, R249.reuse, R51, RZ ;  /* 0x00000033f9307227 */ /* 0x040fe200078e00ff */
[----:B------:R-:W-:Y:S01]  /*2100*/  IABS R53, R2 ;  /* 0x0000000200357213 */ /* 0x000fe20000000000 */
[----:B------:R1:W-:Y:S01]  /*2110*/  STL [R1+0xbf4], R2 ;  /* 0x000bf40201007387 */ /* 0x0003e20000100800 */
[----:B--2---:R-:W-:Y:S01]  /*2120*/  LOP3.LUT R3, R0, 0x72, RZ, 0xfc, !PT ;  /* 0x0000007200037812 */ /* 0x004fe200078efcff */
[----:B------:R-:W-:Y:S02]  /*2130*/  IMAD.MOV R47, RZ, RZ, -R47 ;  /* 0x000000ffff2f7224 */ /* 0x000fe400078e0a2f */
[C---:B------:R-:W-:Y:S01]  /*2140*/  IMAD R46, R250.reuse, R46, R49 ;  /* 0x0000002efa2e7224 */ /* 0x040fe200078e0231 */
[----:B------:R-:W-:Y:S01]  /*2150*/  IABS R55, R3 ;  /* 0x0000000300377213 */ /* 0x000fe20000000000 */
[----:B------:R-:W-:Y:S02]  /*2160*/  IMAD.MOV R48, RZ, RZ, -R48 ;  /* 0x000000ffff307224 */ /* 0x000fe400078e0a30 */
[----:B------:R-:W-:Y:S01]  /*2170*/  IMAD R47, R250, R47, R50 ;  /* 0x0000002ffa2f7224 */ /* 0x000fe200078e0232 */
[----:B-1----:R-:W-:Y:S01]  /*2180*/  LOP3.LUT R2, R0, 0x70, RZ, 0xfc, !PT ;  /* 0x0000007000027812 */ /* 0x002fe200078efcff */
[----:B------:R-:W-:-:S03]  /*2190*/  IMAD.HI.U32 R49, R249, R52, RZ ;  /* 0x00000034f9317227 */ /* 0x000fc600078e00ff */
[----:B------:R-:W-:Y:S01]  /*21a0*/  IABS R54, R2 ;  /* 0x0000000200367213 */ /* 0x000fe20000000000 */
[----:B------:R1:W-:Y:S01]  /*21b0*/  STL [R1+0xc00], R2 ;  /* 0x000c000201007387 */ /* 0x0003e20000100800 */
[----:B------:R-:W-:-:S03]  /*21c0*/  IMAD.HI.U32 R50, R249, R53, RZ ;  /* 0x00000035f9327227 */ /* 0x000fc600078e00ff */
[----:B------:R2:W-:Y:S01]  /*21d0*/  STL [R1+0xc04], R3 ;  /* 0x000c040301007387 */ /* 0x0005e20000100800 */
[----:B------:R-:W-:Y:S02]  /*21e0*/  IMAD R48, R250, R48, R51 ;  /* 0x00000030fa307224 */ /* 0x000fe400078e0233 */
[----:B------:R-:W-:Y:S02]  /*21f0*/  IMAD.MOV R49, RZ, RZ, -R49 ;  /* 0x000000ffff317224 */ /* 0x000fe400078e0a31 */
[----:B------:R-:W-:Y:S01]  /*2200*/  IMAD.MOV R50, RZ, RZ, -R50 ;  /* 0x000000ffff327224 */ /* 0x000fe200078e0a32 */
[----:B-1----:R-:W-:Y:S01]  /*2210*/  LOP3.LUT R2, R0, 0x74, RZ, 0xfc, !PT ;  /* 0x0000007400027812 */ /* 0x002fe200078efcff */
[----:B------:R-:W-:-:S03]  /*2220*/  IMAD.HI.U32 R51, R249, R54, RZ ;  /* 0x00000036f9337227 */ /* 0x000fc600078e00ff */
[----:B------:R-:W-:Y:S01]  /*2230*/  IABS R56, R2 ;  /* 0x0000000200387213 */ /* 0x000fe20000000000 */
[----:B------:R1:W-:Y:S01]  /*2240*/  STL [R1+0xc08], R2 ;  /* 0x000c080201007387 */ /* 0x0003e20000100800 */
[----:B--2---:R-:W-:Y:S01]  /*2250*/  LOP3.LUT R3, R0, 0x76, RZ, 0xfc, !PT ;  /* 0x0000007600037812 */ /* 0x004fe200078efcff */
[C---:B------:R-:W-:Y:S02]  /*2260*/  IMAD R49, R250.reuse, R49, R52 ;  /* 0x00000031fa317224 */ /* 0x040fe400078e0234 */
[----:B------:R-:W-:Y:S01]  /*2270*/  IMAD R50, R250, R50, R53 ;  /* 0x00000032fa327224 */ /* 0x000fe200078e0235 */
[----:B------:R-:W-:Y:S01]  /*2280*/  IABS R57, R3 ;  /* 0x0000000300397213 */ /* 0x000fe20000000000 */
[----:B------:R2:W-:Y:S01]  /*2290*/  STL [R1+0xc10], R3 ;  /* 0x000c100301007387 */ /* 0x0005e20000100800 */
[----:B------:R-:W-:Y:S02]  /*22a0*/  IMAD.MOV R51, RZ, RZ, -R51 ;  /* 0x000000ffff337224 */ /* 0x000fe400078e0a33 */
[----:B------:R-:W-:Y:S01]  /*22b0*/  IMAD.HI.U32 R52, R249, R55, RZ ;  /* 0x00000037f9347227 */ /* 0x000fe200078e00ff */
[----:B-1----:R-:W-:-:S03]  /*22c0*/  LOP3.LUT R2, R0, 0x78, RZ, 0xfc, !PT ;  /* 0x0000007800027812 */ /* 0x002fc600078efcff */
[C---:B------:R-:W-:Y:S01]  /*22d0*/  IMAD.HI.U32 R53, R249.reuse, R56, RZ ;  /* 0x00000038f9357227 */ /* 0x040fe200078e00ff */
[----:B------:R-:W-:Y:S01]  /*22e0*/  IABS R58, R2 ;  /* 0x00000002003a7213 */ /* 0x000fe20000000000 */
[----:B------:R1:W-:Y:S01]  /*22f0*/  STL [R1+0xc18], R2 ;  /* 0x000c180201007387 */ /* 0x0003e20000100800 */
[----:B--2---:R-:W-:Y:S01]  /*2300*/  LOP3.LUT R3, R0, 0x7c, RZ, 0xfc, !PT ;  /* 0x0000007c00037812 */ /* 0x004fe200078efcff */
[----:B------:R-:W-:Y:S02]  /*2310*/  IMAD R51, R250, R51, R54 ;  /* 0x00000033fa337224 */ /* 0x000fe400078e0236 */
[----:B------:R-:W-:Y:S01]  /*2320*/  IMAD.MOV R52, RZ, RZ, -R52 ;  /* 0x000000ffff347224 */ /* 0x000fe200078e0a34 */
[----:B------:R-:W-:Y:S01]  /*2330*/  IABS R60, R3 ;  /* 0x00000003003c7213 */ /* 0x000fe20000000000 */
[----:B------:R-:W-:Y:S02]  /*2340*/  IMAD.MOV R53, RZ, RZ, -R53 ;  /* 0x000000ffff357224 */ /* 0x000fe400078e0a35 */
[----:B------:R-:W-:Y:S01]  /*2350*/  IMAD.HI.U32 R54, R249, R57, RZ ;  /* 0x00000039f9367227 */ /* 0x000fe200078e00ff */
[----:B-1----:R-:W-:-:S03]  /*2360*/  LOP3.LUT R2, R0, 0x7a, RZ, 0xfc, !PT ;  /* 0x0000007a00027812 */ /* 0x002fc600078efcff */
[C---:B------:R-:W-:Y:S01]  /*2370*/  IMAD R52, R250.reuse, R52, R55 ;  /* 0x00000034fa347224 */ /* 0x040fe200078e0237 */
[----:B------:R-:W-:Y:S01]  /*2380*/  IABS R59, R2 ;  /* 0x00000002003b7213 */ /* 0x000fe20000000000 */
[----:B------:R1:W-:Y:S01]  /*2390*/  STL [R1+0xc20], R2 ;  /* 0x000c200201007387 */ /* 0x0003e20000100800 */
[----:B------:R-:W-:Y:S02]  /*23a0*/  IMAD R53, R250, R53, R56 ;  /* 0x00000035fa357224 */ /* 0x000fe400078e0238 */
[C---:B------:R-:W-:Y:S01]  /*23b0*/  IMAD.HI.U32 R55, R249.reuse, R58, RZ ;  /* 0x0000003af9377227 */ /* 0x040fe200078e00ff */
[----:B------:R2:W-:Y:S03]  /*23c0*/  STL [R1+0xc28], R3 ;  /* 0x000c280301007387 */ /* 0x0005e60000100800 */
[----:B------:R-:W-:Y:S02]  /*23d0*/  IMAD.MOV R54, RZ, RZ, -R54 ;  /* 0x000000ffff367224 */ /* 0x000fe400078e0a36 */
[----:B------:R-:W-:Y:S01]  /*23e0*/  IMAD.HI.U32 R56, R249, R59, RZ ;  /* 0x0000003bf9387227 */ /* 0x000fe200078e00ff */
[----:B-1----:R-:W-:-:S03]  /*23f0*/  LOP3.LUT R2, R0, 0x7e, RZ, 0xfc, !PT ;  /* 0x0000007e00027812 */ /* 0x002fc600078efcff */
[----:B------:R-:W-:Y:S01]  /*2400*/  IMAD.MOV R55, RZ, RZ, -R55 ;  /* 0x000000ffff377224 */ /* 0x000fe200078e0a37 */
        /* <DEDUP_REMOVED lines=276> */
[----:B------:R-:W-:Y:S01]  /*3550*/  IMAD.HI.U32 R102, R249, R105, RZ ;  /* 0x00000069f9667227 */ /* 0x000fe200078e00ff */
[----:B------:R2:W-:Y:S01]  /*3560*/  STL [R1+0xda0], R3 ;  /* 0x000da00301007387 */ /* 0x0005e20000100800 */
[----:B-1----:R-:W-:-:S02]  /*3570*/  LOP3.LUT R2, R0, 0xdc, RZ, 0xfc, !PT ;  /* 0x000000dc00027812 */ /* 0x002fc400078efcff */
[C---:B------:R-:W-:Y:S02]  /*3580*/  IMAD R100, R250.reuse, R100, R103 ;  /* 0x00000064fa647224 */ /* 0x040fe400078e0267 */
[C---:B------:R-:W-:Y:S01]  /*3590*/  IMAD.HI.U32 R103, R249.reuse, R106, RZ ;  /* 0x0000006af9677227 */ /* 0x040fe200078e00ff */
[----:B------:R-:W-:Y:S01]  /*35a0*/  IABS R108, R2 ;  /* 0x00000002006c7213 */ /* 0x000fe20000000000 */
[----:B------:R1:W-:Y:S02]  /*35b0*/  STL [R1+0xdb4], R2 ;  /* 0x000db40201007387 */ /* 0x0003e40000100800 */
[----:B------:R-:W-:Y:S01]  /*35c0*/  IMAD R101, R250, R101, R104 ;  /* 0x00000065fa657224 */ /* 0x000fe200078e0268 */
[----:B--2---:R-:W-:Y:S01]  /*35d0*/  LOP3.LUT R3, R0, 0xe0, RZ, 0xfc, !PT ;  /* 0x000000e000037812 */ /* 0x004fe200078efcff */
[----:B------:R-:W-:Y:S02]  /*35e0*/  IMAD.MOV R102, RZ, RZ, -R102 ;  /* 0x000000ffff667224 */ /* 0x000fe400078e0a66 */
[----:B------:R-:W-:Y:S01]  /*35f0*/  IMAD.HI.U32 R104, R249, R107, RZ ;  /* 0x0000006bf9687227 */ /* 0x000fe200078e00ff */
[----:B------:R-:W-:-:S02]  /*3600*/  IABS R109, R3 ;  /* 0x00000003006d7213 */ /* 0x000fc40000000000 */
[----:B-1----:R-:W-:Y:S01]  /*3610*/  LOP3.LUT R2, R0, 0xde, RZ, 0xfc, !PT ;  /* 0x000000de00027812 */ /* 0x002fe200078efcff */
        /* <DEDUP_REMOVED lines=12> */
[----:B------:R-:W-:Y:S01]  /*36e0*/  IMAD R104, R250, R104, R107 ;  /* 0x00000068fa687224 */ /* 0x000fe200078e026b */
[----:B------:R1:W-:Y:S01]  /*36f0*/  STL [R1+0xdd8], R2 ;  /* 0x000dd80201007387 */ /* 0x0003e20000100800 */
[----:B------:R-:W-:Y:S01]  /*3700*/  IMAD.MOV.U32 R107, RZ, RZ, R109 ;  /* 0x000000ffff6b7224 */ /* 0x000fe200078e006d */
[----:B--2---:R-:W-:Y:S01]  /*3710*/  LOP3.LUT R3, R0, 0xe4, RZ, 0xfc, !PT ;  /* 0x000000e400037812 */ /* 0x004fe200078efcff */
[----:B------:R-:W-:Y:S02]  /*3720*/  IMAD R105, R250, R105, R108 ;  /* 0x00000069fa697224 */ /* 0x000fe400078e026c */
[----:B------:R-:W-:Y:S01]  /*3730*/  IMAD.MOV R106, RZ, RZ, -R106 ;  /* 0x000000ffff6a7224 */ /* 0x000fe200078e0a6a */
[----:B------:R-:W-:Y:S01]  /*3740*/  IABS R112, R3 ;  /* 0x0000000300707213 */ /* 0x000fe20000000000 */
[----:B------:R-:W-:Y:S01]  /*3750*/  IMAD.MOV.U32 R108, RZ, RZ, R110 ;  /* 0x000000ffff6c7224 */ /* 0x000fe200078e006e */
[----:B------:R2:W-:Y:S01]  /*3760*/  STL [R1+0xde4], R3 ;  /* 0x000de40301007387 */ /* 0x0005e20000100800 */
[----:B------:R-:W-:Y:S01]  /*3770*/  IMAD.HI.U32 R109, R249, R107, RZ ;  /* 0x0000006bf96d7227 */ /* 0x000fe200078e00ff */
[----:B-1----:R-:W-:-:S03]  /*3780*/  LOP3.LUT R2, R0, 0xe6, RZ, 0xfc, !PT ;  /* 0x000000e600027812 */ /* 0x002fc600078efcff */
[----:B------:R-:W-:Y:S01]  /*3790*/  IMAD R106, R250, R106, R111 ;  /* 0x0000006afa6a7224 */ /* 0x000fe200078e026f */
[----:B------:R-:W-:Y:S01]  /*37a0*/  IABS R114, R2 ;  /* 0x0000000200727213 */ /* 0x000fe20000000000 */
[----:B------:R1:W-:Y:S01]  /*37b0*/  STL [R1+0xdf0], R2 ;  /* 0x000df00201007387 */ /* 0x0003e20000100800 */
[----:B------:R-:W-:Y:S01]  /*37c0*/  IMAD.HI.U32 R110, R249, R108, RZ ;  /* 0x0000006cf96e7227 */ /* 0x000fe200078e00ff */
[----:B--2---:R-:W-:-:S03]  /*37d0*/  LOP3.LUT R3, R0, 0xea, RZ, 0xfc, !PT ;  /* 0x000000ea00037812 */ /* 0x004fc600078efcff */
[----:B------:R-:W-:Y:S02]  /*37e0*/  IMAD.MOV R111, RZ, RZ, -R109 ;  /* 0x000000ffff6f7224 */ /* 0x000fe400078e0a6d */
[----:B------:R-:W-:Y:S02]  /*37f0*/  IMAD.MOV.U32 R109, RZ, RZ, R112 ;  /* 0x000000ffff6d7224 */ /* 0x000fe400078e0070 */
[----:B------:R-:W-:Y:S01]  /*3800*/  IMAD.MOV R113, RZ, RZ, -R110 ;  /* 0x000000ffff717224 */ /* 0x000fe200078e0a6e */
[----:B-1----:R-:W-:Y:S01]  /*3810*/  LOP3.LUT R2, R0, 0xe8, RZ, 0xfc, !PT ;  /* 0x000000e800027812 */ /* 0x002fe200078efcff */
[----:B------:R-:W-:Y:S02]  /*3820*/  IMAD R107, R250, R111, R107 ;  /* 0x0000006ffa6b7224 */ /* 0x000fe400078e026b */
[----:B------:R-:W-:Y:S01]  /*3830*/  IMAD.MOV.U32 R110, RZ, RZ, R114 ;  /* 0x000000ffff6e7224 */ /* 0x000fe200078e0072 */
[----:B------:R-:W-:Y:S01]  /*3840*/  IABS R111, R2 ;  /* 0x00000002006f7213 */ /* 0x000fe20000000000 */
[----:B------:R1:W-:Y:S01]  /*3850*/  STL [R1+0xe08], R2 ;  /* 0x000e080201007387 */ /* 0x0003e20000100800 */
[----:B------:R-:W-:-:S03]  /*3860*/  IMAD.HI.U32 R112, R249, R109, RZ ;  /* 0x0000006df9707227 */ /* 0x000fc600078e00ff */
[----:B------:R2:W-:Y:S01]  /*3870*/  STL [R1+0xe0c], R3 ;  /* 0x000e0c0301007387 */ /* 0x0005e20000100800 */
[----:B------:R-:W-:Y:S02]  /*3880*/  IMAD R108, R250, R113, R108 ;  /* 0x00000071fa6c7224 */ /* 0x000fe400078e026c */
[----:B------:R-:W-:Y:S01]  /*3890*/  IMAD.HI.U32 R115, R249, R110, RZ ;  /* 0x0000006ef9737227 */ /* 0x000fe200078e00ff */
[----:B-1----:R-:W-:-:S03]  /*38a0*/  LOP3.LUT R2, R0, 0xec, RZ, 0xfc, !PT ;  /* 0x000000ec00027812 */ /* 0x002fc600078efcff */
[----:B------:R-:W-:Y:S01]  /*38b0*/  IMAD.MOV R116, RZ, RZ, -R112 ;  /* 0x000000ffff747224 */ /* 0x000fe200078e0a70 */
[----:B------:R-:W-:Y:S01]  /*38c0*/  IABS R112, R3 ;  /* 0x0000000300707213 */ /* 0x000fe20000000000 */
[C---:B------:R-:W-:Y:S01]  /*38d0*/  IMAD.HI.U32 R114, R249.reuse, R111, RZ ;  /* 0x0000006ff9727227 */ /* 0x040fe200078e00ff */
[----:B------:R-:W-:Y:S01]  /*38e0*/  IABS R113, R2 ;  /* 0x0000000200717213 */ /* 0x000fe20000000000 */
[----:B------:R1:W-:Y:S01]  /*38f0*/  STL [R1+0xe18], R2 ;  /* 0x000e180201007387 */ /* 0x0003e20000100800 */
[----:B--2---:R-:W-:Y:S01]  /*3900*/  LOP3.LUT R3, R0, 0xee, RZ, 0xfc, !PT ;  /* 0x000000ee00037812 */ /* 0x004fe200078efcff */
[----:B------:R-:W-:Y:S02]  /*3910*/  IMAD.MOV R115, RZ, RZ, -R115 ;  /* 0x000000ffff737224 */ /* 0x000fe400078e0a73 */
[----:B------:R-:W-:Y:S02]  /*3920*/  IMAD R109, R250, R116, R109 ;  /* 0x00000074fa6d7224 */ /* 0x000fe400078e026d */
[----:B------:R-:W-:Y:S01]  /*3930*/  IMAD.MOV R114, RZ, RZ, -R114 ;  /* 0x000000ffff727224 */ /* 0x000fe200078e0a72 */
[----:B------:R2:W-:Y:S01]  /*3940*/  STL [R1+0xe24], R3 ;  /* 0x000e240301007387 */ /* 0x0005e20000100800 */
[----:B------:R-:W-:Y:S01]  /*3950*/  IMAD.HI.U32 R116, R249, R113, RZ ;  /* 0x00000071f9747227 */ /* 0x000fe200078e00ff */
[----:B-1----:R-:W-:-:S03]  /*3960*/  LOP3.LUT R2, R0, 0xf0, RZ, 0xfc, !PT ;  /* 0x000000f000027812 */ /* 0x002fc600078efcff */
[C---:B------:R-:W-:Y:S01]  /*3970*/  IMAD R110, R250.reuse, R115, R110 ;  /* 0x00000073fa6e7224 */ /* 0x040fe200078e026e */
[----:B------:R-:W-:Y:S01]  /*3980*/  IABS R115, R2 ;  /* 0x0000000200737213 */ /* 0x000fe20000000000 */
[----:B------:R1:W-:Y:S01]  /*3990*/  STL [R1+0xe5c], R2 ;  /* 0x000e5c0201007387 */ /* 0x0003e20000100800 */
[----:B------:R-:W-:Y:S01]  /*39a0*/  IMAD R111, R250, R114, R111 ;  /* 0x00000072fa6f7224 */ /* 0x000fe200078e026f */
[----:B------:R-:W-:Y:S01]  /*39b0*/  IABS R114, R3 ;  /* 0x0000000300727213 */ /* 0x000fe20000000000 */
[----:B------:R-:W-:Y:S01]  /*39c0*/  IMAD.MOV R116, RZ, RZ, -R116 ;  /* 0x000000ffff747224 */ /* 0x000fe200078e0a74 */
[----:B--2---:R-:W-:Y:S01]  /*39d0*/  LOP3.LUT R3, R0, 0xf4, RZ, 0xfc, !PT ;  /* 0x000000f400037812 */ /* 0x004fe200078efcff */
[----:B------:R-:W-:-:S04]  /*39e0*/  IMAD.HI.U32 R117, R249, R112, RZ ;  /* 0x00000070f9757227 */ /* 0x000fc800078e00ff */
[----:B------:R-:W-:Y:S01]  /*39f0*/  IMAD R113, R250, R116, R113 ;  /* 0x00000074fa717224 */ /* 0x000fe200078e0271 */
[----:B-1----:R-:W-:Y:S01]  /*3a00*/  LOP3.LUT R2, R0, 0xf2, RZ, 0xfc, !PT ;  /* 0x000000f200027812 */ /* 0x002fe200078efcff */
[----:B------:R-:W-:Y:S02]  /*3a10*/  IMAD.MOV R117, RZ, RZ, -R117 ;  /* 0x000000ffff757224 */ /* 0x000fe400078e0a75 */
[C---:B------:R-:W-:Y:S01]  /*3a20*/  IMAD.HI.U32 R121, R249.reuse, R114, RZ ;  /* 0x00000072f9797227 */ /* 0x040fe200078e00ff */
[----:B------:R-:W-:Y:S01]  /*3a30*/  IABS R116, R2 ;  /* 0x0000000200747213 */ /* 0x000fe20000000000 */
[----:B------:R1:W-:Y:S02]  /*3a40*/  STL [R1+0xe58], R2 ;  /* 0x000e580201007387 */ /* 0x0003e40000100800 */
[C---:B------:R-:W-:Y:S02]  /*3a50*/  IMAD.HI.U32 R120, R249.reuse, R115, RZ ;  /* 0x00000073f9787227 */ /* 0x040fe400078e00ff */
[----:B------:R2:W-:Y:S02]  /*3a60*/  STL [R1+0xe48], R3 ;  /* 0x000e480301007387 */ /* 0x0005e40000100800 */
[----:B------:R-:W-:Y:S01]  /*3a70*/  IMAD R112, R250, R117, R112 ;  /* 0x00000075fa707224 */ /* 0x000fe200078e0270 */
[----:B------:R-:W-:Y:S01]  /*3a80*/  IABS R117, R3 ;  /* 0x0000000300757213 */ /* 0x000fe20000000000 */
[----:B------:R-:W-:Y:S01]  /*3a90*/  IMAD.MOV R121, RZ, RZ, -R121 ;  /* 0x000000ffff797224 */ /* 0x000fe200078e0a79 */
[----:B-1----:R-:W-:Y:S01]  /*3aa0*/  LOP3.LUT R2, R0, 0xf6, RZ, 0xfc, !PT ;  /* 0x000000f600027812 */ /* 0x002fe200078efcff */
[----:B------:R-:W-:-:S03]  /*3ab0*/  IMAD.HI.U32 R119, R249, R116, RZ ;  /* 0x00000074f9777227 */ /* 0x000fc600078e00ff */
        /* <DEDUP_REMOVED lines=653> */
[----:B------:R-:W-:Y:S02]  /*6390*/  IMAD.HI.U32 R230, R249, R225, RZ ;  /* 0x000000e1f9e67227 */ /* 0x000fe400078e00ff */
[----:B------:R2:W-:Y:S02]  /*63a0*/  STL [R1+0xb44], R3 ;  /* 0x000b440301007387 */ /* 0x0005e40000100800 */
[----:B------:R-:W-:Y:S01]  /*63b0*/  IMAD R222, R250, R227, R222 ;  /* 0x000000e3fade7224 */ /* 0x000fe200078e02de */
[----:B------:R-:W-:Y:S01]  /*63c0*/  IABS R227, R3 ;  /* 0x0000000300e37213 */ /* 0x000fe20000000000 */
[----:B------:R-:W-:Y:S01]  /*63d0*/  IMAD.MOV R231, RZ, RZ, -R231 ;  /* 0x000000ffffe77224 */ /* 0x000fe200078e0ae7 */
[----:B-1----:R-:W-:Y:S01]  /*63e0*/  LOP3.LUT R2, R0, 0x1d2, RZ, 0xfc, !PT ;  /* 0x000001d200027812 */ /* 0x002fe200078efcff */
[----:B------:R-:W-:-:S02]  /*63f0*/  IMAD.MOV R230, RZ, RZ, -R230 ;  /* 0x000000ffffe67224 */ /* 0x000fc400078e0ae6 */
[C---:B------:R-:W-:Y:S01]  /*6400*/  IMAD.HI.U32 R229, R249.reuse, R226, RZ ;  /* 0x000000e2f9e57227 */ /* 0x040fe200078e00ff */
[----:B------:R-:W-:Y:S01]  /*6410*/  IABS R228, R2 ;  /* 0x0000000200e47213 */ /* 0x000fe20000000000 */
[----:B------:R1:W-:Y:S01]  /*6420*/  STL [R1+0xb40], R2 ;  /* 0x000b400201007387 */ /* 0x0003e20000100800 */
[----:B--2---:R-:W-:Y:S01]  /*6430*/  LOP3.LUT R3, R0, 0x1d4, RZ, 0xfc, !PT ;  /* 0x000001d400037812 */ /* 0x004fe200078efcff */
[C---:B------:R-:W-:Y:S02]  /*6440*/  IMAD R224, R250.reuse, R231, R224 ;  /* 0x000000e7fae07224 */ /* 0x040fe400078e02e0 */
[----:B------:R-:W-:Y:S02]  /*6450*/  IMAD.HI.U32 R231, R249, R228, RZ ;  /* 0x000000e4f9e77227 */ /* 0x000fe400078e00ff */
[----:B------:R2:W-:Y:S02]  /*6460*/  STL [R1+0xb3c], R3 ;  /* 0x000b3c0301007387 */ /* 0x0005e40000100800 */
[----:B------:R-:W-:Y:S01]  /*6470*/  IMAD R225, R250, R230, R225 ;  /* 0x000000e6fae17224 */ /* 0x000fe200078e02e1 */
[----:B-1----:R-:W-:Y:S01]  /*6480*/  LOP3.LUT R2, R0, 0x1d6, RZ, 0xfc, !PT ;  /* 0x000001d600027812 */ /* 0x002fe200078efcff */
[----:B------:R-:W-:-:S02]  /*6490*/  IMAD.MOV R229, RZ, RZ, -R229 ;  /* 0x000000ffffe57224 */ /* 0x000fc400078e0ae5 */
[----:B------:R-:W-:Y:S01]  /*64a0*/  IMAD.MOV R231, RZ, RZ, -R231 ;  /* 0x000000ffffe77224 */ /* 0x000fe200078e0ae7 */
[----:B------:R-:W-:Y:S01]  /*64b0*/  IABS R230, R2 ;  /* 0x0000000200e67213 */ /* 0x000fe20000000000 */
[----:B------:R1:W-:Y:S01]  /*64c0*/  STL [R1+0xb34], R2 ;  /* 0x000b340201007387 */ /* 0x0003e20000100800 */
[----:B------:R-:W-:-:S04]  /*64d0*/  IMAD.HI.U32 R232, R249, R227, RZ ;  /* 0x000000e3f9e87227 */ /* 0x000fc800078e00ff */
[C---:B------:R-:W-:Y:S01]  /*64e0*/  IMAD R226, R250.reuse, R229, R226 ;  /* 0x000000e5fae27224 */ /* 0x040fe200078e02e2 */
[----:B------:R-:W-:Y:S01]  /*64f0*/  IABS R229, R3 ;  /* 0x0000000300e57213 */ /* 0x000fe20000000000 */
[----:B------:R-:W-:Y:S01]  /*6500*/  IMAD R228, R250, R231, R228 ;  /* 0x000000e7fae47224 */ /* 0x000fe200078e02e4 */
[C---:B--2---:R-:W-:Y:S01]  /*6510*/  LOP3.LUT R3, R0.reuse, 0x1da, RZ, 0xfc, !PT ;  /* 0x000001da00037812 */ /* 0x044fe200078efcff */
[----:B------:R-:W-:Y:S01]  /*6520*/  IMAD.MOV R232, RZ, RZ, -R232 ;  /* 0x000000ffffe87224 */ /* 0x000fe200078e0ae8 */
[----:B-1----:R-:W-:Y:S01]  /*6530*/  LOP3.LUT R2, R0, 0x1d8, RZ, 0xfc, !PT ;  /* 0x000001d800027812 */ /* 0x002fe200078efcff */
[----:B------:R-:W-:-:S03]  /*6540*/  IMAD.HI.U32 R235, R249, R230, RZ ;  /* 0x000000e6f9eb7227 */ /* 0x000fc600078e00ff */
[----:B------:R-:W-:Y:S01]  /*6550*/  IABS R231, R2 ;  /* 0x0000000200e77213 */ /* 0x000fe20000000000 */
[----:B------:R1:W-:Y:S01]  /*6560*/  STL [R1+0xb30], R2 ;  /* 0x000b300201007387 */ /* 0x0003e20000100800 */
[----:B------:R-:W-:Y:S01]  /*6570*/  IMAD R227, R250, R232, R227 ;  /* 0x000000e8fae37224 */ /* 0x000fe200078e02e3 */
[----:B------:R-:W-:Y:S01]  /*6580*/  IABS R232, R3 ;  /* 0x0000000300e87213 */ /* 0x000fe20000000000 */
[C---:B------:R-:W-:Y:S01]  /*6590*/  IMAD.HI.U32 R236, R249.reuse, R229, RZ ;  /* 0x000000e5f9ec7227 */ /* 0x040fe200078e00ff */
[----:B------:R2:W-:Y:S03]  /*65a0*/  STL [R1+0xb2c], R3 ;  /* 0x000b2c0301007387 */ /* 0x0005e60000100800 */
[----:B------:R-:W-:Y:S01]  /*65b0*/  IMAD.HI.U32 R234, R249, R231, RZ ;  /* 0x000000e7f9ea7227 */ /* 0x000fe200078e00ff */
[----:B-1----:R-:W-:-:S03]  /*65c0*/  LOP3.LUT R2, R0, 0x1dc, RZ, 0xfc, !PT ;  /* 0x000001dc00027812 */ /* 0x002fc600078efcff */
[----:B------:R-:W-:Y:S02]  /*65d0*/  IMAD.MOV R235, RZ, RZ, -R235 ;  /* 0x000000ffffeb7224 */ /* 0x000fe400078e0aeb */
[----:B------:R-:W-:Y:S01]  /*65e0*/  IMAD.MOV R236, RZ, RZ, -R236 ;  /* 0x000000ffffec7224 */ /* 0x000fe200078e0aec */
[----:B------:R-:W-:Y:S01]  /*65f0*/  IABS R233, R2 ;  /* 0x0000000200e97213 */ /* 0x000fe20000000000 */
[----:B------:R1:W-:Y:S01]  /*6600*/  STL [R1+0xb28], R2 ;  /* 0x000b280201007387 */ /* 0x0003e20000100800 */
[----:B--2---:R-:W-:Y:S01]  /*6610*/  LOP3.LUT R3, R0, 0x1de, RZ, 0xfc, !PT ;  /* 0x000001de00037812 */ /* 0x004fe200078efcff */
[----:B------:R-:W-:Y:S02]  /*6620*/  IMAD.MOV R234, RZ, RZ, -R234 ;  /* 0x000000ffffea7224 */ /* 0x000fe400078e0aea */
[C---:B------:R-:W-:Y:S02]  /*6630*/  IMAD R230, R250.reuse, R235, R230 ;  /* 0x000000ebfae67224 */ /* 0x040fe400078e02e6 */
[----:B------:R2:W-:Y:S01]  /*6640*/  STL [R1+0xb24], R3 ;  /* 0x000b240301007387 */ /* 0x0005e20000100800 */
[----:B------:R-:W-:-:S02]  /*6650*/  IMAD R229, R250, R236, R229 ;  /* 0x000000ecfae57224 */ /* 0x000fc400078e02e5 */
[----:B------:R-:W-:Y:S01]  /*6660*/  IMAD.HI.U32 R236, R249, R233, RZ ;  /* 0x000000e9f9ec7227 */ /* 0x000fe200078e00ff */
[----:B-1----:R-:W-:-:S03]  /*6670*/  LOP3.LUT R2, R0, 0x1e0, RZ, 0xfc, !PT ;  /* 0x000001e000027812 */ /* 0x002fc600078efcff */
[----:B------:R-:W-:Y:S01]  /*6680*/  IMAD R231, R250, R234, R231 ;  /* 0x000000eafae77224 */ /* 0x000fe200078e02e7 */
[----:B------:R-:W-:Y:S01]  /*6690*/  IABS R235, R2 ;  /* 0x0000000200eb7213 */ /* 0x000fe20000000000 */
[----:B------:R1:W-:Y:S01]  /*66a0*/  STL [R1+0xb20], R2 ;  /* 0x000b200201007387 */ /* 0x0003e20000100800 */
[----:B------:R-:W-:Y:S01]  /*66b0*/  IABS R234, R3 ;  /* 0x0000000300ea7213 */ /* 0x000fe20000000000 */
[----:B------:R-:W-:Y:S01]  /*66c0*/  IMAD.MOV R236, RZ, RZ, -R236 ;  /* 0x000000ffffec7224 */ /* 0x000fe200078e0aec */
[----:B--2---:R-:W-:Y:S01]  /*66d0*/  LOP3.LUT R3, R0, 0x1e4, RZ, 0xfc, !PT ;  /* 0x000001e400037812 */ /* 0x004fe200078efcff */
[----:B------:R-:W-:-:S04]  /*66e0*/  IMAD.HI.U32 R237, R249, R232, RZ ;  /* 0x000000e8f9ed7227 */ /* 0x000fc800078e00ff */
[----:B------:R-:W-:Y:S01]  /*66f0*/  IMAD.HI.U32 R238, R249, R234, RZ ;  /* 0x000000eaf9ee7227 */ /* 0x000fe200078e00ff */
[----:B-1----:R-:W-:-:S03]  /*6700*/  LOP3.LUT R2, R0, 0x1e2, RZ, 0xfc, !PT ;  /* 0x000001e200027812 */ /* 0x002fc600078efcff */
[----:B------:R-:W-:Y:S01]  /*6710*/  IMAD R233, R250, R236, R233 ;  /* 0x000000ecfae97224 */ /* 0x000fe200078e02e9 */
[----:B------:R-:W-:Y:S01]  /*6720*/  IABS R239, R2 ;  /* 0x0000000200ef7213 */ /* 0x000fe20000000000 */
[----:B------:R1:W-:Y:S01]  /*6730*/  STL [R1+0xb1c], R2 ;  /* 0x000b1c0201007387 */ /* 0x0003e20000100800 */
[----:B------:R-:W-:-:S03]  /*6740*/  IMAD.HI.U32 R236, R249, R235, RZ ;  /* 0x000000ebf9ec7227 */ /* 0x000fc600078e00ff */
[----:B------:R2:W-:Y:S01]  /*6750*/  STL [R1+0xb18], R3 ;  /* 0x000b180301007387 */ /* 0x0005e20000100800 */
[----:B------:R-:W-:Y:S02]  /*6760*/  IMAD.MOV R237, RZ, RZ, -R237 ;  /* 0x000000ffffed7224 */ /* 0x000fe400078e0aed */
[----:B------:R-:W-:Y:S02]  /*6770*/  IMAD.MOV R238, RZ, RZ, -R238 ;  /* 0x000000ffffee7224 */ /* 0x000fe400078e0aee */
[----:B------:R-:W-:Y:S01]  /*6780*/  IMAD.MOV R236, RZ, RZ, -R236 ;  /* 0x000000ffffec7224 */ /* 0x000fe200078e0aec */
[----:B-1----:R-:W-:Y:S01]  /*6790*/  LOP3.LUT R2, R0, 0x1e6, RZ, 0xfc, !PT ;  /* 0x000001e600027812 */ /* 0x002fe200078efcff */
[----:B------:R-:W-:Y:S01]  /*67a0*/  IMAD R232, R250, R237, R232 ;  /* 0x000000edfae87224 */ /* 0x000fe200078e02e8 */
[----:B------:R-:W-:Y:S01]  /*67b0*/  IABS R237, R3 ;  /* 0x0000000300ed7213 */ /* 0x000fe20000000000 */
[----:B------:R-:W-:Y:S01]  /*67c0*/  IMAD.HI.U32 R241, R249, R239, RZ ;  /* 0x000000eff9f17227 */ /* 0x000fe200078e00ff */
[----:B------:R-:W-:Y:S01]  /*67d0*/  IABS R240, R2 ;  /* 0x0000000200f07213 */ /* 0x000fe20000000000 */
[----:B------:R1:W-:Y:S01]  /*67e0*/  STL [R1+0xb14], R2 ;  /* 0x000b140201007387 */ /* 0x0003e20000100800 */
[----:B--2---:R-:W-:Y:S01]  /*67f0*/  LOP3.LUT R3, R0, 0x1e8, RZ, 0xfc, !PT ;  /* 0x000001e800037812 */ /* 0x004fe200078efcff */
[----:B------:R-:W-:-:S02]  /*6800*/  IMAD R234, R250, R238, R234 ;  /* 0x000000eefaea7224 */ /* 0x000fc400078e02ea */
[----:B------:R-:W-:Y:S02]  /*6810*/  IMAD.MOV.U32 R238, RZ, RZ, R240 ;  /* 0x000000ffffee7224 */ /* 0x000fe400078e00f0 */
[----:B------:R-:W-:Y:S01]  /*6820*/  IMAD R235, R250, R236, R235 ;  /* 0x000000ecfaeb7224 */ /* 0x000fe200078e02eb */
[----:B------:R2:W-:Y:S01]  /*6830*/  STL [R1+0xb10], R3 ;  /* 0x000b100301007387 */ /* 0x0005e20000100800 */
[----:B------:R-:W-:Y:S02]  /*6840*/  IMAD.MOV R236, RZ, RZ, -R241 ;  /* 0x000000ffffec7224 */ /* 0x000fe400078e0af1 */
[----:B------:R-:W-:Y:S01]  /*6850*/  IMAD.HI.U32 R242, R249, R238, RZ ;  /* 0x000000eef9f27227 */ /* 0x000fe200078e00ff */
[----:B-1----:R-:W-:-:S03]  /*6860*/  LOP3.LUT R2, R0, 0x1ea, RZ, 0xfc, !PT ;  /* 0x000001ea00027812 */ /* 0x002fc600078efcff */
[----:B------:R-:W-:Y:S01]  /*6870*/  IMAD.HI.U32 R240, R249, R237, RZ ;  /* 0x000000edf9f07227 */ /* 0x000fe200078e00ff */
[----:B------:R-:W-:Y:S01]  /*6880*/  IABS R241, R2 ;  /* 0x0000000200f17213 */ /* 0x000fe20000000000 */
[----:B------:R1:W-:Y:S02]  /*6890*/  STL [R1+0xb0c], R2 ;  /* 0x000b0c0201007387 */ /* 0x0003e40000100800 */
[----:B------:R-:W-:Y:S01]  /*68a0*/  IMAD R236, R250, R236, R239 ;  /* 0x000000ecfaec7224 */ /* 0x000fe200078e02ef */
[----:B------:R-:W-:Y:S01]  /*68b0*/  IABS R239, R3 ;  /* 0x0000000300ef7213 */ /* 0x000fe20000000000 */
[----:B------:R-:W-:Y:S01]  /*68c0*/  IMAD.MOV R242, RZ, RZ, -R242 ;  /* 0x000000fffff27224 */ /* 0x000fe200078e0af2 */
[----:B--2---:R-:W-:Y:S01]  /*68d0*/  LOP3.LUT R3, R0, 0x1ec, RZ, 0xfc, !PT ;  /* 0x000001ec00037812 */ /* 0x004fe200078efcff */
[----:B------:R-:W-:Y:S02]  /*68e0*/  IMAD.MOV R240, RZ, RZ, -R240 ;  /* 0x000000fffff07224 */ /* 0x000fe400078e0af0 */
[----:B------:R-:W-:-:S02]  /*68f0*/  IMAD R238, R250, R242, R238 ;  /* 0x000000f2faee7224 */ /* 0x000fc400078e02ee */
[----:B------:R-:W-:Y:S01]  /*6900*/  IMAD R237, R250, R240, R237 ;  /* 0x000000f0faed7224 */ /* 0x000fe200078e02ed */
[----:B------:R2:W-:Y:S01]  /*6910*/  STL [R1+0xb08], R3 ;  /* 0x000b080301007387 */ /* 0x0005e20000100800 */
[----:B------:R-:W-:-:S03]  /*6920*/  IMAD.HI.U32 R242, R249, R239, RZ ;  /* 0x000000eff9f27227 */ /* 0x000fc600078e00ff */
[----:B------:R4:W-:Y:S01]  /*6930*/  STL [R1+0xb04], R4 ;  /* 0x000b040401007387 */ /* 0x0009e20000100800 */
[----:B------:R-:W-:Y:S01]  /*6940*/  IMAD.MOV.U32 R240, RZ, RZ, R241 ;  /* 0x000000fffff07224 */ /* 0x000fe200078e00f1 */
[----:B------:R-:W-:Y:S01]  /*6950*/  IABS R241, R3 ;  /* 0x0000000300f17213 */ /* 0x000fe20000000000 */
[----:B-1----:R-:W-:Y:S01]  /*6960*/  IMAD.MOV.U32 R2, RZ, RZ, R243 ;  /* 0x000000ffff027224 */ /* 0x002fe200078e00f3 */
[----:B------:R-:W-:Y:S01]  /*6970*/  IABS R243, R4 ;  /* 0x0000000400f37213 */ /* 0x000fe20000000000 */
[----:B------:R-:W-:Y:S01]  /*6980*/  IMAD.MOV R242, RZ, RZ, -R242 ;  /* 0x000000fffff27224 */ /* 0x000fe200078e0af2 */
[----:B--2---:R-:W-:Y:S01]  /*6990*/  LOP3.LUT R3, R0, 0x1f0, RZ, 0xfc, !PT ;  /* 0x000001f000037812 */ /* 0x004fe200078efcff */
[----:B------:R-:W-:-:S03]  /*69a0*/  IMAD.HI.U32 R244, R249, R240, RZ ;  /* 0x000000f0f9f47227 */ /* 0x000fc600078e00ff */
[----:B------:R-:W-:Y:S01]  /*69b0*/  IABS R245, R3 ;  /* 0x0000000300f57213 */ /* 0x000fe20000000000 */
[----:B------:R-:W-:Y:S01]  /*69c0*/  IMAD R239, R250, R242, R239 ;  /* 0x000000f2faef7224 */ /* 0x000fe200078e02ef */
[----:B------:R1:W-:Y:S01]  /*69d0*/  STL [R1+0xb00], R3 ;  /* 0x000b000301007387 */ /* 0x0003e20000100800 */
[----:B------:R-:W-:Y:S01]  /*69e0*/  IMAD.MOV R244, RZ, RZ, -R244 ;  /* 0x000000fffff47224 */ /* 0x000fe200078e0af4 */
[C---:B----4-:R-:W-:Y:S01]  /*69f0*/  LOP3.LUT R4, R0.reuse, 0x1f2, RZ, 0xfc, !PT ;  /* 0x000001f200047812 */ /* 0x050fe200078efcff */
[----:B------:R-:W-:Y:S02]  /*6a00*/  IMAD.MOV.U32 R242, RZ, RZ, R243 ;  /* 0x000000fffff27224 */ /* 0x000fe400078e00f3 */
[----:B------:R-:W-:Y:S02]  /*6a10*/  IMAD.HI.U32 R246, R249, R241, RZ ;  /* 0x000000f1f9f67227 */ /* 0x000fe400078e00ff */
[----:B------:R2:W-:Y:S02]  /*6a20*/  STL [R1+0xafc], R4 ;  /* 0x000afc0401007387 */ /* 0x0005e40000100800 */
[----:B------:R-:W-:Y:S01]  /*6a30*/  IMAD.MOV.U32 R243, RZ, RZ, R245 ;  /* 0x000000fffff37224 */ /* 0x000fe200078e00f5 */
[----:B-1----:R-:W-:Y:S01]  /*6a40*/  LOP3.LUT R3, R0, 0x1f4, RZ, 0xfc, !PT ;  /* 0x000001f400037812 */ /* 0x002fe200078efcff */
[----:B------:R-:W-:-:S02]  /*6a50*/  IMAD R240, R250, R244, R240 ;  /* 0x000000f4faf07224 */ /* 0x000fc400078e02f0 */
[C---:B------:R-:W-:Y:S02]  /*6a60*/  IMAD.HI.U32 R245, R249.reuse, R242, RZ ;  /* 0x000000f2f9f57227 */ /* 0x040fe400078e00ff */
[----:B------:R-:W-:Y:S02]  /*6a70*/  STL [R1+0xaf8], R3 ;  /* 0x000af80301007387 */ /* 0x000fe40000100800 */
[----:B------:R-:W-:Y:S01]  /*6a80*/  IMAD.MOV.U32 R5, RZ, RZ, R2 ;  /* 0x000000ffff057224 */ /* 0x000fe200078e0002 */
[----:B------:R-:W-:Y:S01]  /*6a90*/  LOP3.LUT R2, R0, 0x1f6, RZ, 0xfc, !PT ;  /* 0x000001f600027812 */ /* 0x000fe200078efcff */
[----:B------:R-:W-:Y:S01]  /*6aa0*/  IMAD.MOV R244, RZ, RZ, -R246 ;  /* 0x000000fffff47224 */ /* 0x000fe200078e0af6 */
[----:B------:R-:W-:Y:S01]  /*6ab0*/  IABS R246, R3 ;  /* 0x0000000300f67213 */ /* 0x000fe20000000000 */
[----:B------:R-:W-:Y:S02]  /*6ac0*/  IMAD.MOV R245, RZ, RZ, -R245 ;  /* 0x000000fffff57224 */ /* 0x000fe400078e0af5 */
[----:B------:R-:W-:Y:S01]  /*6ad0*/  IMAD R241, R250, R244, R241 ;  /* 0x000000f4faf17224 */ /* 0x000fe200078e02f1 */
[----:B------:R-:W-:Y:S01]  /*6ae0*/  IABS R244, R4 ;  /* 0x0000000400f47213 */ /* 0x000fe20000000000 */
[----:B------:R1:W-:Y:S01]  /*6af0*/  STL [R1+0xaf4], R2 ;  /* 0x000af40201007387 */ /* 0x0003e20000100800 */
[----:B------:R-:W-:Y:S01]  /*6b00*/  IMAD.HI.U32 R247, R249, R243, RZ ;  /* 0x000000f3f9f77227 */ /* 0x000fe200078e00ff */
[----:B------:R-:W-:-:S02]  /*6b10*/  LOP3.LUT R6, R248, 0x3f, RZ, 0xc0, !PT ;  /* 0x0000003ff8067812 */ /* 0x000fc400078ec0ff */
[----:B--2---:R-:W2:Y:S01]  /*6b20*/  LDL.LU R4, [R1+0x20] ;  /* 0x0000200001047983 */ /* 0x004ea20000300800 */
[----:B------:R-:W-:Y:S02]  /*6b30*/  IMAD R242, R250, R245, R242 ;  /* 0x000000f5faf27224 */ /* 0x000fe400078e02f2 */
[----:B------:R-:W-:Y:S01]  /*6b40*/  IMAD.MOV.U32 R245, RZ, RZ, R246 ;  /* 0x000000fffff57224 */ /* 0x000fe200078e00f6 */
[----:B------:R-:W-:Y:S01]  /*6b50*/  IABS R246, R2 ;  /* 0x0000000200f67213 */ /* 0x000fe20000000000 */
[----:B------:R-:W-:Y:S01]  /*6b60*/  IMAD.MOV R247, RZ, RZ, -R247 ;  /* 0x000000fffff77224 */ /* 0x000fe200078e0af7 */
[----:B-1----:R-:W4:Y:S01]  /*6b70*/  LDL.LU R2, [R1+0x1c] ;  /* 0x00001c0001027983 */ /* 0x002f220000300800 */
[----:B------:R-:W-:Y:S01]  /*6b80*/  LOP3.LUT R3, R0, 0x1f8, RZ, 0xfc, !PT ;  /* 0x000001f800037812 */ /* 0x000fe200078efcff */
[----:B------:R-:W-:Y:S02]  /*6b90*/  IMAD R6, R252, 0x40, R6 ;  /* 0x00000040fc067824 */ /* 0x000fe400078e0206 */
[----:B------:R-:W-:Y:S01]  /*6ba0*/  IMAD R243, R250, R247, R243 ;  /* 0x000000f7faf37224 */ /* 0x000fe200078e02f3 */
[----:B------:R-:W-:Y:S01]  /*6bb0*/  IABS R252, R3 ;  /* 0x0000000300fc7213 */ /* 0x000fe20000000000 */
[C---:B------:R-:W-:Y:S01]  /*6bc0*/  IMAD.HI.U32 R247, R249.reuse, R244, RZ ;  /* 0x000000f4f9f77227 */ /* 0x040fe200078e00ff */
[----:B------:R1:W-:Y:S03]  /*6bd0*/  STL [R1+0xaf0], R3 ;  /* 0x000af00301007387 */ /* 0x0003e60000100800 */
[----:B------:R-:W-:-:S04]  /*6be0*/  IMAD.HI.U32 R248, R249, R245, RZ ;  /* 0x000000f5f9f87227 */ /* 0x000fc800078e00ff */
[----:B------:R-:W-:Y:S01]  /*6bf0*/  IMAD.MOV R247, RZ, RZ, -R247 ;  /* 0x000000fffff77224 */ /* 0x000fe200078e0af7 */
[----:B-1----:R-:W3:Y:S04]  /*6c00*/  LDL.LU R3, [R1+0x18] ;  /* 0x0000180001037983 */ /* 0x002ee80000300800 */
[----:B------:R1:W-:Y:S04]  /*6c10*/  STL [R1+0x9f4], R6 ;  /* 0x0009f40601007387 */ /* 0x0003e80000100800 */
[----:B------:R-:W3:Y:S01]  /*6c20*/  LDL.LU R9, [R1+0x14] ;  /* 0x0000140001097983 */ /* 0x000ee20000300800 */
[----:B------:R-:W-:Y:S01]  /*6c30*/  IMAD.MOV R248, RZ, RZ, -R248 ;  /* 0x000000fffff87224 */ /* 0x000fe200078e0af8 */
[----:B------:R-:W-:Y:S01]  /*6c40*/  LOP3.LUT R10, R0, 0x1fa, RZ, 0xfc, !PT ;  /* 0x000001fa000a7812 */ /* 0x000fe200078efcff */
[----:B------:R-:W-:Y:S01]  /*6c50*/  IMAD R244, R250, R247, R244 ;  /* 0x000000f7faf47224 */ /* 0x000fe200078e02f4 */
[----:B-1----:R-:W-:Y:S01]  /*6c60*/  IABS R6, R6 ;  /* 0x0000000600067213 */ /* 0x002fe20000000000 */
[----:B------:R-:W-:-:S04]  /*6c70*/  IMAD.HI.U32 R7, R249, R246, RZ ;  /* 0x000000f6f9077227 */ /* 0x000fc800078e00ff */
[----:B------:R-:W-:Y:S02]  /*6c80*/  IMAD.MOV.U32 R247, RZ, RZ, R252 ;  /* 0x000000fffff77224 */ /* 0x000fe400078e00fc */
[----:B------:R-:W-:Y:S02]  /*6c90*/  IMAD.MOV.U32 R252, RZ, RZ, R6 ;  /* 0x000000fffffc7224 */ /* 0x000fe400078e0006 */
[----:B------:R-:W-:Y:S01]  /*6ca0*/  IMAD R245, R250, R248, R245 ;  /* 0x000000f8faf57224 */ /* 0x000fe200078e02f5 */
[----:B------:R1:W-:Y:S01]  /*6cb0*/  STL [R1+0xae0], R10 ;  /* 0x000ae00a01007387 */ /* 0x0003e20000100800 */
[----:B------:R-:W-:Y:S02]  /*6cc0*/  IMAD.MOV R248, RZ, RZ, -R7 ;  /* 0x000000fffff87224 */ /* 0x000fe400078e0a07 */
[----:B------:R-:W-:-:S04]  /*6cd0*/  IMAD.HI.U32 R6, R249, R247, RZ ;  /* 0x000000f7f9067227 */ /* 0x000fc800078e00ff */
[----:B------:R-:W-:Y:S02]  /*6ce0*/  IMAD.HI.U32 R7, R5, R252, RZ ;  /* 0x000000fc05077227 */ /* 0x000fe400078e00ff */
[----:B------:R-:W3:Y:S02]  /*6cf0*/  LDL.LU R5, [R1+0x10] ;  /* 0x0000100001057983 */ /* 0x000ee40000300800 */
[----:B------:R-:W-:Y:S02]  /*6d00*/  IMAD.MOV R11, RZ, RZ, -R6 ;  /* 0x000000ffff0b7224 */ /* 0x000fe400078e0a06 */
[----:B------:R-:W3:Y:S01]  /*6d10*/  LDL.LU R8, [R1+0xc] ;  /* 0x00000c0001087983 */ /* 0x000ee20000300800 */
[----:B------:R-:W-:Y:S01]  /*6d20*/  IMAD R246, R250, R248, R246 ;  /* 0x000000f8faf67224 */ /* 0x000fe200078e02f6 */
[----:B------:R-:W-:Y:S02]  /*6d30*/  IABS R248, R10 ;  /* 0x0000000a00f87213 */ /* 0x000fe40000000000 */
[----:B------:R-:W3:Y:S01]  /*6d40*/  LDL.LU R6, [R1+0x8] ;  /* 0x0000080001067983 */ /* 0x000ee20000300800 */
[----:B-1----:R-:W-:-:S03]  /*6d50*/  IMAD.MOV R10, RZ, RZ, -R7 ;  /* 0x000000ffff0a7224 */ /* 0x002fc600078e0a07 */
[----:B------:R-:W3:Y:S04]  /*6d60*/  LDL.LU R7, [R1+0x4] ;  /* 0x0000040001077983 */ /* 0x000ee80000300800 */
[----:B------:R-:W3:Y:S01]  /*6d70*/  LDL.LU R12, [R1] ;  /* 0x00000000010c7983 */ /* 0x000ee20000300800 */
[----:B------:R-:W-:Y:S01]  /*6d80*/  IMAD R10, R251, R10, R252 ;  /* 0x0000000afb0a7224 */ /* 0x000fe200078e02fc */
[----:B------:R-:W-:-:S04]  /*6d90*/  ISETP.GT.U32.AND P3, PT, R250, R26, PT ;  /* 0x0000001afa00720c */ /* 0x000fc80003f64070 */
[----:B------:R-:W-:Y:S01]  /*6da0*/  ISETP.GT.U32.AND P4, PT, R251, R10, PT ;  /* 0x0000000afb00720c */ /* 0x000fe20003f84070 */
[----:B------:R-:W-:-:S08]  /*6db0*/  IMAD.HI.U32 R252, R249, R248, RZ ;  /* 0x000000f8f9fc7227 */ /* 0x000fd000078e00ff */
[----:B------:R-:W-:-:S04]  /*6dc0*/  @!P3 IMAD.IADD R26, R26, 0x1, -R250 ;  /* 0x000000011a1ab824 */ /* 0x000fc800078e0afa */
[----:B------:R-:W-:Y:S02]  /*6dd0*/  @!P4 IMAD.IADD R10, R10, 0x1, -R251 ;  /* 0x000000010a0ac824 */ /* 0x000fe400078e0afb */
[----:B------:R-:W-:Y:S01]  /*6de0*/  IMAD R247, R250, R11, R247 ;  /* 0x0000000bfaf77224 */ /* 0x000fe200078e02f7 */
[----:B------:R-:W-:Y:S01]  /*6df0*/  LOP3.LUT R11, R0, 0x1fc, RZ, 0xfc, !PT ;  /* 0x000001fc000b7812 */ /* 0x000fe200078efcff */
[----:B------:R-:W-:-:S04]  /*6e00*/  IMAD.MOV R252, RZ, RZ, -R252 ;  /* 0x000000fffffc7224 */ /* 0x000fc800078e0afc */
[----:B------:R-:W-:Y:S01]  /*6e10*/  IMAD R248, R250, R252, R248 ;  /* 0x000000fcfaf87224 */ /* 0x000fe200078e02f8 */
[----:B------:R1:W-:Y:S01]  /*6e20*/  STL [R1+0xa90], R11 ;  /* 0x000a900b01007387 */ /* 0x0003e20000100800 */
[----:B------:R-:W-:-:S03]  /*6e30*/  IABS R252, R11 ;  /* 0x0000000b00fc7213 */ /* 0x000fc60000000000 */
[----:B-1----:R-:W3:Y:S04]  /*6e40*/  LDL.LU R11, [R1+0xfc4] ;  /* 0x000fc400010b7983 */ /* 0x002ee80000300800 */
[----:B------:R1:W-:Y:S04]  /*6e50*/  STL [R1+0x24], R10 ;  /* 0x0000240a01007387 */ /* 0x0003e80000100800 */
[----:B-1----:R-:W3:Y:S01]  /*6e60*/  LDL.LU R10, [R1+0xfc0] ;  /* 0x000fc000010a7983 */ /* 0x002ee20000300800 */
[C---:B--2---:R-:W-:Y:S02]  /*6e70*/  ISETP.GT.U32.AND P0, PT, R250.reuse, R4, PT ;  /* 0x00000004fa00720c */ /* 0x044fe40003f04070 */
[----:B----4-:R-:W-:-:S11]  /*6e80*/  ISETP.GT.U32.AND P1, PT, R250, R2, PT ;  /* 0x00000002fa00720c */ /* 0x010fd60003f24070 */
[--C-:B------:R-:W-:Y:S01]  /*6e90*/  @!P0 IMAD.IADD R4, R4, 0x1, -R250.reuse ;  /* 0x0000000104048824 */ /* 0x100fe200078e0afa */
[----:B---3--:R-:W-:Y:S01]  /*6ea0*/  ISETP.GT.U32.AND P5, PT, R250, R3, PT ;  /* 0x00000003fa00720c */ /* 0x008fe20003fa4070 */
[----:B------:R-:W-:-:S03]  /*6eb0*/  @!P1 IMAD.IADD R2, R2, 0x1, -R250 ;  /* 0x0000000102029824 */ /* 0x000fc600078e0afa */
[C---:B------:R-:W-:Y:S02]  /*6ec0*/  ISETP.GT.U32.AND P1, PT, R250.reuse, R4, PT ;  /* 0x00000004fa00720c */ /* 0x040fe40003f24070 */
[C---:B------:R-:W-:Y:S02]  /*6ed0*/  ISETP.GT.U32.AND P2, PT, R250.reuse, R9, PT ;  /* 0x00000009fa00720c */ /* 0x040fe40003f44070 */
[----:B------:R-:W-:-:S05]  /*6ee0*/  ISETP.GT.U32.AND P0, PT, R250, R2, PT ;  /* 0x00000002fa00720c */ /* 0x000fca0003f04070 */
[----:B------:R-:W-:-:S04]  /*6ef0*/  @!P5 IMAD.IADD R3, R3, 0x1, -R250 ;  /* 0x000000010303d824 */ /* 0x000fc800078e0afa */
[--C-:B------:R-:W-:Y:S01]  /*6f00*/  @!P1 IMAD.IADD R4, R4, 0x1, -R250.reuse ;  /* 0x0000000104049824 */ /* 0x100fe200078e0afa */
[----:B------:R-:W-:Y:S01]  /*6f10*/  ISETP.GT.U32.AND P6, PT, R250, R3, PT ;  /* 0x00000003fa00720c */ /* 0x000fe20003fc4070 */
[----:B------:R-:W-:-:S05]  /*6f20*/  @!P2 IMAD.IADD R9, R9, 0x1, -R250 ;  /* 0x000000010909a824 */ /* 0x000fca00078e0afa */
[C---:B------:R-:W-:Y:S02]  /*6f30*/  ISETP.GT.U32.AND P4, PT, R250.reuse, R9, PT ;  /* 0x00000009fa00720c */ /* 0x040fe40003f84070 */
[C---:B------:R-:W-:Y:S02]  /*6f40*/  ISETP.GT.U32.AND P5, PT, R250.reuse, R5, PT ;  /* 0x00000005fa00720c */ /* 0x040fe40003fa4070 */
[C---:B------:R-:W-:Y:S02]  /*6f50*/  ISETP.GT.U32.AND P3, PT, R250.reuse, R8, PT ;  /* 0x00000008fa00720c */ /* 0x040fe40003f64070 */
[C---:B------:R-:W-:Y:S02]  /*6f60*/  ISETP.GT.U32.AND P2, PT, R250.reuse, R6, PT ;  /* 0x00000006fa00720c */ /* 0x040fe40003f44070 */
[----:B------:R-:W-:Y:S01]  /*6f70*/  ISETP.GT.U32.AND P1, PT, R250, R7, PT ;  /* 0x00000007fa00720c */ /* 0x000fe20003f24070 */
[----:B------:R-:W-:-:S06]  /*6f80*/  @!P0 IMAD.IADD R2, R2, 0x1, -R250 ;  /* 0x0000000102028824 */ /* 0x000fcc00078e0afa */
[--C-:B------:R-:W-:Y:S01]  /*6f90*/  @!P5 IMAD.IADD R5, R5, 0x1, -R250.reuse ;  /* 0x000000010505d824 */ /* 0x100fe200078e0afa */
[----:B------:R-:W-:Y:S01]  /*6fa0*/  ISETP.GT.U32.AND P0, PT, R250, R12, PT ;  /* 0x0000000cfa00720c */ /* 0x000fe20003f04070 */
[--C-:B------:R-:W-:Y:S01]  /*6fb0*/  @!P3 IMAD.IADD R8, R8, 0x1, -R250.reuse ;  /* 0x000000010808b824 */ /* 0x100fe200078e0afa */
[----:B------:R1:W-:Y:S01]  /*6fc0*/  STL [R1+0x20], R4 ;  /* 0x0000200401007387 */ /* 0x0003e20000100800 */
[--C-:B------:R-:W-:Y:S01]  /*6fd0*/  @!P6 IMAD.IADD R3, R3, 0x1, -R250.reuse ;  /* 0x000000010303e824 */ /* 0x100fe200078e0afa */
[----:B------:R-:W-:Y:S01]  /*6fe0*/  ISETP.GT.U32.AND P6, PT, R250, R5, PT ;  /* 0x00000005fa00720c */ /* 0x000fe20003fc4070 */
[--C-:B------:R-:W-:Y:S02]  /*6ff0*/  @!P2 IMAD.IADD R6, R6, 0x1, -R250.reuse ;  /* 0x000000010606a824 */ /* 0x100fe400078e0afa */
[--C-:B------:R-:W-:Y:S01]  /*7000*/  @!P4 IMAD.IADD R9, R9, 0x1, -R250.reuse ;  /* 0x000000010909c824 */ /* 0x100fe200078e0afa */
[C---:B------:R-:W-:Y:S01]  /*7010*/  ISETP.GT.U32.AND P4, PT, R250.reuse, R8, PT ;  /* 0x00000008fa00720c */ /* 0x040fe20003f84070 */
[----:B------:R-:W-:Y:S01]  /*7020*/  @!P1 IMAD.IADD R7, R7, 0x1, -R250 ;  /* 0x0000000107079824 */ /* 0x000fe200078e0afa */
[----:B-1----:R-:W2:Y:S01]  /*7030*/  LDL.LU R4, [R1+0xfbc] ;  /* 0x000fbc0001047983 */ /* 0x002ea20000300800 */
[----:B------:R-:W-:-:S03]  /*7040*/  ISETP.GT.U32.AND P1, PT, R250, R6, PT ;  /* 0x00000006fa00720c */ /* 0x000fc60003f24070 */
[----:B------:R1:W-:Y:S01]  /*7050*/  STL [R1+0x1c], R2 ;  /* 0x00001c0201007387 */ /* 0x0003e20000100800 */
[--C-:B------:R-:W-:Y:S01]  /*7060*/  @!P0 IMAD.IADD R12, R12, 0x1, -R250.reuse ;  /* 0x000000010c0c8824 */ /* 0x100fe200078e0afa */
[----:B------:R-:W-:Y:S02]  /*7070*/  ISETP.GT.U32.AND P0, PT, R250, R7, PT ;  /* 0x00000007fa00720c */ /* 0x000fe40003f04070 */
[----:B-1----:R-:W3:Y:S04]  /*7080*/  LDL.LU R2, [R1+0xfb8] ;  /* 0x000fb80001027983 */ /* 0x002ee80000300800 */
[----:B------:R1:W-:Y:S01]  /*7090*/  STL [R1+0x18], R3 ;  /* 0x0000180301007387 */ /* 0x0003e20000100800 */
[----:B------:R-:W-:-:S03]  /*70a0*/  @!P6 IMAD.IADD R5, R5, 0x1, -R250 ;  /* 0x000000010505e824 */ /* 0x000fc600078e0afa */
[----:B-1----:R-:W4:Y:S01]  /*70b0*/  LDL.LU R3, [R1+0xfb4] ;  /* 0x000fb40001037983 */ /* 0x002f220000300800 */
[--C-:B------:R-:W-:Y:S02]  /*70c0*/  @!P4 IMAD.IADD R8, R8, 0x1, -R250.reuse ;  /* 0x000000010808c824 */ /* 0x100fe400078e0afa */
[--C-:B------:R-:W-:Y:S01]  /*70d0*/  @!P1 IMAD.IADD R6, R6, 0x1, -R250.reuse ;  /* 0x0000000106069824 */ /* 0x100fe200078e0afa */
[----:B------:R1:W-:Y:S01]  /*70e0*/  STL [R1+0x14], R9 ;  /* 0x0000140901007387 */ /* 0x0003e20000100800 */
[----:B------:R-:W-:-:S03]  /*70f0*/  @!P0 IMAD.IADD R7, R7, 0x1, -R250 ;  /* 0x0000000107078824 */ /* 0x000fc600078e0afa */
[----:B-1----:R-:W4:Y:S04]  /*7100*/  LDL.LU R9, [R1+0xfb0] ;  /* 0x000fb00001097983 */ /* 0x002f280000300800 */
[----:B------:R1:W-:Y:S04]  /*7110*/  STL [R1+0x10], R5 ;  /* 0x0000100501007387 */ /* 0x0003e80000100800 */
[----:B-1----:R-:W4:Y:S04]  /*7120*/  LDL.LU R5, [R1+0xfac] ;  /* 0x000fac0001057983 */ /* 0x002f280000300800 */
[----:B------:R1:W-:Y:S04]  /*7130*/  STL [R1+0xc], R8 ;  /* 0x00000c0801007387 */ /* 0x0003e80000100800 */
[----:B-1----:R-:W4:Y:S04]  /*7140*/  LDL.LU R8, [R1+0xfa8] ;  /* 0x000fa80001087983 */ /* 0x002f280000300800 */
[----:B------:R1:W-:Y:S04]  /*7150*/  STL [R1+0x8], R6 ;  /* 0x0000080601007387 */ /* 0x0003e80000100800 */
[----:B-1----:R-:W4:Y:S04]  /*7160*/  LDL.LU R6, [R1+0xfa4] ;  /* 0x000fa40001067983 */ /* 0x002f280000300800 */
[----:B------:R1:W-:Y:S04]  /*7170*/  STL [R1+0x4], R7 ;  /* 0x0000040701007387 */ /* 0x0003e80000100800 */
[----:B-1----:R-:W4:Y:S01]  /*7180*/  LDL.LU R7, [R1+0xfa0] ;  /* 0x000fa00001077983 */ /* 0x002f220000300800 */
[----:B------:R-:W-:-:S13]  /*7190*/  ISETP.GT.U32.AND P6, PT, R250, R12, PT ;  /* 0x0000000cfa00720c */ /* 0x000fda0003fc4070 */
[----:B------:R-:W-:Y:S01]  /*71a0*/  @!P6 IMAD.IADD R12, R12, 0x1, -R250 ;  /* 0x000000010c0ce824 */ /* 0x000fe200078e0afa */
[C---:B--2---:R-:W-:Y:S02]  /*71b0*/  ISETP.GT.U32.AND P2, PT, R250.reuse, R4, PT ;  /* 0x00000004fa00720c */ /* 0x044fe40003f44070 */
[C---:B---3--:R-:W-:Y:S02]  /*71c0*/  ISETP.GT.U32.AND P5, PT, R250.reuse, R2, PT ;  /* 0x00000002fa00720c */ /* 0x048fe40003fa4070 */
[----:B----4-:R-:W-:-:S11]  /*71d0*/  ISETP.GT.U32.AND P3, PT, R250, R3, PT ;  /* 0x00000003fa00720c */ /* 0x010fd60003f64070 */
[--C-:B------:R-:W-:Y:S02]  /*71e0*/  @!P5 IMAD.IADD R2, R2, 0x1, -R250.reuse ;  /* 0x000000010202d824 */ /* 0x100fe400078e0afa */
[--C-:B------:R-:W-:Y:S02]  /*71f0*/  @!P2 IMAD.IADD R4, R4, 0x1, -R250.reuse ;  /* 0x000000010404a824 */ /* 0x100fe400078e0afa */
[----:B------:R-:W-:Y:S01]  /*7200*/  @!P3 IMAD.IADD R3, R3, 0x1, -R250 ;  /* 0x000000010303b824 */ /* 0x000fe200078e0afa */
[----:B------:R-:W-:-:S04]  /*7210*/  ISETP.GT.U32.AND P3, PT, R250, R2, PT ;  /* 0x00000002fa00720c */ /* 0x000fc80003f64070 */
[C---:B------:R-:W-:Y:S02]  /*7220*/  ISETP.GT.U32.AND P4, PT, R250.reuse, R3, PT ;  /* 0x00000003fa00720c */ /* 0x040fe40003f84070 */
[----:B------:R-:W-:-:S07]  /*7230*/  ISETP.GT.U32.AND P2, PT, R250, R4, PT ;  /* 0x00000004fa00720c */ /* 0x000fce0003f44070 */
[----:B------:R-:W-:-:S04]  /*7240*/  @!P3 IMAD.IADD R2, R2, 0x1, -R250 ;  /* 0x000000010202b824 */ /* 0x000fc800078e0afa */
[--C-:B------:R-:W-:Y:S01]  /*7250*/  @!P4 IMAD.IADD R3, R3, 0x1, -R250.reuse ;  /* 0x000000010303c824 */ /* 0x100fe200078e0afa */
[----:B------:R-:W-:Y:S01]  /*7260*/  ISETP.GT.U32.AND P4, PT, R250, R10, PT ;  /* 0x0000000afa00720c */ /* 0x000fe20003f84070 */
[----:B------:R-:W-:Y:S01]  /*7270*/  @!P2 IMAD.IADD R4, R4, 0x1, -R250 ;  /* 0x000000010404a824 */ /* 0x000fe200078e0afa */
[C---:B------:R-:W-:Y:S02]  /*7280*/  ISETP.GT.U32.AND P3, PT, R250.reuse, R9, PT ;  /* 0x00000009fa00720c */ /* 0x040fe40003f64070 */
[C---:B------:R-:W-:Y:S02]  /*7290*/  ISETP.GT.U32.AND P5, PT, R250.reuse, R5, PT ;  /* 0x00000005fa00720c */ /* 0x040fe40003fa4070 */
[C---:B------:R-:W-:Y:S02]  /*72a0*/  ISETP.GT.U32.AND P6, PT, R250.reuse, R8, PT ;  /* 0x00000008fa00720c */ /* 0x040fe40003fc4070 */
[C---:B------:R-:W-:Y:S02]  /*72b0*/  ISETP.GT.U32.AND P1, PT, R250.reuse, R6, PT ;  /* 0x00000006fa00720c */ /* 0x040fe40003f24070 */
[----:B------:R-:W-:-:S11]  /*72c0*/  ISETP.GT.U32.AND P0, PT, R250, R7, PT ;  /* 0x00000007fa00720c */ /* 0x000fd60003f04070 */
[----:B------:R-:W-:Y:S01]  /*72d0*/  @!P1 IMAD.IADD R6, R6, 0x1, -R250 ;  /* 0x0000000106069824 */ /* 0x000fe200078e0afa */
[----:B------:R-:W-:-:S04]  /*72e0*/  ISETP.GT.U32.AND P1, PT, R250, R11, PT ;  /* 0x0000000bfa00720c */ /* 0x000fc80003f24070 */
[----:B------:R-:W-:Y:S01]  /*72f0*/  ISETP.GT.U32.AND P2, PT, R250, R6, PT ;  /* 0x00000006fa00720c */ /* 0x000fe20003f44070 */
[--C-:B------:R-:W-:Y:S02]  /*7300*/  @!P0 IMAD.IADD R7, R7, 0x1, -R250.reuse ;  /* 0x0000000107078824 */ /* 0x100fe400078e0afa */
[----:B------:R-:W-:-:S03]  /*7310*/  @!P6 IMAD.IADD R8, R8, 0x1, -R250 ;  /* 0x000000010808e824 */ /* 0x000fc600078e0afa */
[----:B------:R-:W-:Y:S01]  /*7320*/  ISETP.GT.U32.AND P0, PT, R250, R7, PT ;  /* 0x00000007fa00720c */ /* 0x000fe20003f04070 */
[--C-:B------:R-:W-:Y:S01]  /*7330*/  @!P4 IMAD.IADD R10, R10, 0x1, -R250.reuse ;  /* 0x000000010a0ac824 */ /* 0x100fe200078e0afa */
[C---:B------:R-:W-:Y:S01]  /*7340*/  ISETP.GT.U32.AND P6, PT, R250.reuse, R13, PT ;  /* 0x0000000dfa00720c */ /* 0x040fe20003fc4070 */
[--C-:B------:R-:W-:Y:S01]  /*7350*/  @!P3 IMAD.IADD R9, R9, 0x1, -R250.reuse ;  /* 0x000000010909b824 */ /* 0x100fe200078e0afa */
[C---:B------:R-:W-:Y:S01]  /*7360*/  ISETP.GT.U32.AND P3, PT, R250.reuse, R14, PT ;  /* 0x0000000efa00720c */ /* 0x040fe20003f64070 */
[--C-:B------:R-:W-:Y:S01]  /*7370*/  @!P1 IMAD.IADD R11, R11, 0x1, -R250.reuse ;  /* 0x000000010b0b9824 */ /* 0x100fe200078e0afa */
[----:B------:R-:W-:Y:S01]  /*7380*/  ISETP.GT.U32.AND P1, PT, R250, R15, PT ;  /* 0x0000000ffa00720c */ /* 0x000fe20003f24070 */
[--C-:B------:R-:W-:Y:S01]  /*7390*/  @!P2 IMAD.IADD R6, R6, 0x1, -R250.reuse ;  /* 0x000000010606a824 */ /* 0x100fe200078e0afa */
[----:B------:R-:W-:Y:S01]  /*73a0*/  ISETP.GT.U32.AND P2, PT, R250, R10, PT ;  /* 0x0000000afa00720c */ /* 0x000fe20003f44070 */
[----:B------:R-:W-:-:S04]  /*73b0*/  @!P5 IMAD.IADD R5, R5, 0x1, -R250 ;  /* 0x000000010505d824 */ /* 0x000fc800078e0afa */
[--C-:B------:R-:W-:Y:S01]  /*73c0*/  @!P0 IMAD.IADD R7, R7, 0x1, -R250.reuse ;  /* 0x0000000107078824 */ /* 0x100fe200078e0afa */
[C---:B------:R-:W-:Y:S02]  /*73d0*/  ISETP.GT.U32.AND P5, PT, R250.reuse, R5, PT ;  /* 0x00000005fa00720c */ /* 0x040fe40003fa4070 */
[C---:B------:R-:W-:Y:S01]  /*73e0*/  ISETP.GT.U32.AND P0, PT, R250.reuse, R16, PT ;  /* 0x00000010fa00720c */ /* 0x040fe20003f04070 */
[--C-:B------:R-:W-:Y:S01]  /*73f0*/  @!P6 IMAD.IADD R13, R13, 0x1, -R250.reuse ;  /* 0x000000010d0de824 */ /* 0x100fe200078e0afa */
[----:B------:R-:W-:Y:S01]  /*7400*/  ISETP.GT.U32.AND P4, PT, R250, R9, PT ;  /* 0x00000009fa00720c */ /* 0x000fe20003f84070 */
[--C-:B------:R-:W-:Y:S02]  /*7410*/  @!P3 IMAD.IADD R14, R14, 0x1, -R250.reuse ;  /* 0x000000010e0eb824 */ /* 0x100fe400078e0afa */
[--C-:B------:R-:W-:Y:S01]  /*7420*/  @!P2 IMAD.IADD R10, R10, 0x1, -R250.reuse ;  /* 0x000000010a0aa824 */ /* 0x100fe200078e0afa */
[C---:B------:R-:W-:Y:S01]  /*7430*/  ISETP.GT.U32.AND P3, PT, R250.reuse, R13, PT ;  /* 0x0000000dfa00720c */ /* 0x040fe20003f64070 */
[----:B------:R-:W-:Y:S01]  /*7440*/  @!P1 IMAD.IADD R15, R15, 0x1, -R250 ;  /* 0x000000010f0f9824 */ /* 0x000fe200078e0afa */
[----:B------:R-:W-:-:S02]  /*7450*/  ISETP.GT.U32.AND P2, PT, R250, R18, PT ;  /* 0x00000012fa00720c */ /* 0x000fc40003f44070 */
[C---:B------:R-:W-:Y:S01]  /*7460*/  ISETP.GT.U32.AND P1, PT, R250.reuse, R19, PT ;  /* 0x00000013fa00720c */ /* 0x040fe20003f24070 */
[--C-:B------:R-:W-:Y:S01]  /*7470*/  @!P5 IMAD.IADD R5, R5, 0x1, -R250.reuse ;  /* 0x000000010505d824 */ /* 0x100fe200078e0afa */
[----:B------:R-:W-:Y:S01]  /*7480*/  ISETP.GT.U32.AND P5, PT, R250, R8, PT ;  /* 0x00000008fa00720c */ /* 0x000fe20003fa4070 */
[--C-:B------:R-:W-:Y:S01]  /*7490*/  @!P0 IMAD.IADD R16, R16, 0x1, -R250.reuse ;  /* 0x0000000110108824 */ /* 0x100fe200078e0afa */
[C---:B------:R-:W-:Y:S01]  /*74a0*/  ISETP.GT.U32.AND P6, PT, R250.reuse, R11, PT ;  /* 0x0000000bfa00720c */ /* 0x040fe20003fc4070 */
[--C-:B------:R-:W-:Y:S01]  /*74b0*/  @!P4 IMAD.IADD R9, R9, 0x1, -R250.reuse ;  /* 0x000000010909c824 */ /* 0x100fe200078e0afa */
[C---:B------:R-:W-:Y:S02]  /*74c0*/  ISETP.GT.U32.AND P4, PT, R250.reuse, R14, PT ;  /* 0x0000000efa00720c */ /* 0x040fe40003f84070 */
[C---:B------:R-:W-:Y:S01]  /*74d0*/  ISETP.GT.U32.AND P0, PT, R250.reuse, R16, PT ;  /* 0x00000010fa00720c */ /* 0x040fe20003f04070 */
[--C-:B------:R-:W-:Y:S01]  /*74e0*/  @!P3 IMAD.IADD R13, R13, 0x1, -R250.reuse ;  /* 0x000000010d0db824 */ /* 0x100fe200078e0afa */
[----:B------:R-:W-:Y:S01]  /*74f0*/  ISETP.GT.U32.AND P3, PT, R250, R20, PT ;  /* 0x00000014fa00720c */ /* 0x000fe20003f64070 */
[--C-:B------:R-:W-:Y:S01]  /*7500*/  @!P2 IMAD.IADD R18, R18, 0x1, -R250.reuse ;  /* 0x000000011212a824 */ /* 0x100fe200078e0afa */
[----:B------:R-:W-:Y:S01]  /*7510*/  ISETP.GT.U32.AND P2, PT, R250, R23, PT ;  /* 0x00000017fa00720c */ /* 0x000fe20003f44070 */
[----:B------:R-:W-:-:S02]  /*7520*/  @!P1 IMAD.IADD R19, R19, 0x1, -R250 ;  /* 0x0000000113139824 */ /* 0x000fc400078e0afa */
[--C-:B------:R-:W-:Y:S01]  /*7530*/  @!P5 IMAD.IADD R8, R8, 0x1, -R250.reuse ;  /* 0x000000010808d824 */ /* 0x100fe200078e0afa */
[C---:B------:R-:W-:Y:S02]  /*7540*/  ISETP.GT.U32.AND P5, PT, R250.reuse, R17, PT ;  /* 0x00000011fa00720c */ /* 0x040fe40003fa4070 */
[C---:B------:R-:W-:Y:S01]  /*7550*/  ISETP.GT.U32.AND P1, PT, R250.reuse, R19, PT ;  /* 0x00000013fa00720c */ /* 0x040fe20003f24070 */
[--C-:B------:R-:W-:Y:S01]  /*7560*/  @!P6 IMAD.IADD R11, R11, 0x1, -R250.reuse ;  /* 0x000000010b0be824 */ /* 0x100fe200078e0afa */
[----:B------:R-:W-:Y:S01]  /*7570*/  ISETP.GT.U32.AND P6, PT, R250, R15, PT ;  /* 0x0000000ffa00720c */ /* 0x000fe20003fc4070 */
[--C-:B------:R-:W-:Y:S01]  /*7580*/  @!P4 IMAD.IADD R14, R14, 0x1, -R250.reuse ;  /* 0x000000010e0ec824 */ /* 0x100fe200078e0afa */
[----:B------:R-:W-:Y:S01]  /*7590*/  ISETP.GT.U32.AND P4, PT, R250, R21, PT ;  /* 0x00000015fa00720c */ /* 0x000fe20003f84070 */
[--C-:B------:R-:W-:Y:S01]  /*75a0*/  @!P0 IMAD.IADD R16, R16, 0x1, -R250.reuse ;  /* 0x0000000110108824 */ /* 0x100fe200078e0afa */
[----:B------:R-:W-:Y:S01]  /*75b0*/  ISETP.GT.U32.AND P0, PT, R250, R18, PT ;  /* 0x00000012fa00720c */ /* 0x000fe20003f04070 */
[--C-:B------:R-:W-:Y:S01]  /*75c0*/  @!P3 IMAD.IADD R20, R20, 0x1, -R250.reuse ;  /* 0x000000011414b824 */ /* 0x100fe200078e0afa */
[C---:B------:R-:W-:Y:S01]  /*75d0*/  ISETP.GT.U32.AND P3, PT, R250.reuse, R24, PT ;  /* 0x00000018fa00720c */ /* 0x040fe20003f64070 */
[--C-:B------:R-:W-:Y:S01]  /*75e0*/  @!P2 IMAD.IADD R23, R23, 0x1, -R250.reuse ;  /* 0x000000011717a824 */ /* 0x100fe200078e0afa */
[----:B------:R-:W-:Y:S01]  /*75f0*/  ISETP.GT.U32.AND P2, PT, R250, R27, PT ;  /* 0x0000001bfa00720c */ /* 0x000fe20003f44070 */
[----:B------:R-:W-:-:S02]  /*7600*/  @!P5 IMAD.IADD R17, R17, 0x1, -R250 ;  /* 0x000000011111d824 */ /* 0x000fc400078e0afa */
[--C-:B------:R-:W-:Y:S01]  /*7610*/  @!P1 IMAD.IADD R19, R19, 0x1, -R250.reuse ;  /* 0x0000000113139824 */ /* 0x100fe200078e0afa */
[C---:B------:R-:W-:Y:S02]  /*7620*/  ISETP.GT.U32.AND P1, PT, R250.reuse, R29, PT ;  /* 0x0000001dfa00720c */ /* 0x040fe40003f24070 */
[C---:B------:R-:W-:Y:S01]  /*7630*/  ISETP.GT.U32.AND P5, PT, R250.reuse, R22, PT ;  /* 0x00000016fa00720c */ /* 0x040fe20003fa4070 */
[--C-:B------:R-:W-:Y:S01]  /*7640*/  @!P6 IMAD.IADD R15, R15, 0x1, -R250.reuse ;  /* 0x000000010f0fe824 */ /* 0x100fe200078e0afa */
[C---:B------:R-:W-:Y:S01]  /*7650*/  ISETP.GT.U32.AND P6, PT, R250.reuse, R17, PT ;  /* 0x00000011fa00720c */ /* 0x040fe20003fc4070 */
[--C-:B------:R-:W-:Y:S01]  /*7660*/  @!P4 IMAD.IADD R21, R21, 0x1, -R250.reuse ;  /* 0x000000011515c824 */ /* 0x100fe200078e0afa */
[----:B------:R-:W-:Y:S01]  /*7670*/  ISETP.GT.U32.AND P4, PT, R250, R25, PT ;  /* 0x00000019fa00720c */ /* 0x000fe20003f84070 */
[--C-:B------:R-:W-:Y:S01]  /*7680*/  @!P0 IMAD.IADD R18, R18, 0x1, -R250.reuse ;  /* 0x0000000112128824 */ /* 0x100fe200078e0afa */
[----:B------:R-:W-:Y:S01]  /*7690*/  ISETP.GT.U32.AND P0, PT, R250, R28, PT ;  /* 0x0000001cfa00720c */ /* 0x000fe20003f04070 */
[--C-:B------:R-:W-:Y:S01]  /*76a0*/  @!P3 IMAD.IADD R24, R24, 0x1, -R250.reuse ;  /* 0x000000011818b824 */ /* 0x100fe200078e0afa */
[----:B------:R-:W-:Y:S01]  /*76b0*/  ISETP.GT.U32.AND P3, PT, R250, R26, PT ;  /* 0x0000001afa00720c */ /* 0x000fe20003f64070 */
[----:B------:R-:W-:-:S02]  /*76c0*/  @!P2 IMAD.IADD R27, R27, 0x1, -R250 ;  /* 0x000000011b1ba824 */ /* 0x000fc400078e0afa */
[--C-:B------:R-:W-:Y:S02]  /*76d0*/  @!P1 IMAD.IADD R29, R29, 0x1, -R250.reuse ;  /* 0x000000011d1d9824 */ /* 0x100fe400078e0afa */
        /* <DEDUP_REMOVED lines=9> */
[----:B------:R-:W-:-:S03]  /*7770*/  @!P3 IMAD.IADD R26, R26, 0x1, -R250 ;  /* 0x000000011a1ab824 */ /* 0x000fc600078e0afa */
[C---:B------:R-:W-:Y:S01]  /*7780*/  ISETP.GT.U32.AND P3, PT, R250.reuse, R28, PT ;  /* 0x0000001cfa00720c */ /* 0x040fe20003f64070 */
[--C-:B------:R-:W-:Y:S01]  /*7790*/  @!P1 IMAD.IADD R27, R27, 0x1, -R250.reuse ;  /* 0x000000011b1b9824 */ /* 0x100fe200078e0afa */
[----:B------:R-:W-:Y:S01]  /*77a0*/  ISETP.GT.U32.AND P1, PT, R250, R34, PT ;  /* 0x00000022fa00720c */ /* 0x000fe20003f24070 */
[--C-:B------:R-:W-:Y:S01]  /*77b0*/  @!P5 IMAD.IADD R20, R20, 0x1, -R250.reuse ;  /* 0x000000011414d824 */ /* 0x100fe200078e0afa */
[C---:B------:R-:W-:Y:S01]  /*77c0*/  ISETP.GT.U32.AND P5, PT, R250.reuse, R23, PT ;  /* 0x00000017fa00720c */ /* 0x040fe20003fa4070 */
[--C-:B------:R-:W-:Y:S01]  /*77d0*/  @!P6 IMAD.IADD R21, R21, 0x1, -R250.reuse ;  /* 0x000000011515e824 */ /* 0x100fe200078e0afa */
[----:B------:R-:W-:Y:S01]  /*77e0*/  ISETP.GT.U32.AND P0, PT, R250, R25, PT ;  /* 0x00000019fa00720c */ /* 0x000fe20003f04070 */
[--C-:B------:R-:W-:Y:S01]  /*77f0*/  @!P4 IMAD.IADD R22, R22, 0x1, -R250.reuse ;  /* 0x000000011616c824 */ /* 0x100fe200078e0afa */
[C---:B------:R-:W-:Y:S02]  /*7800*/  ISETP.GT.U32.AND P6, PT, R250.reuse, R29, PT ;  /* 0x0000001dfa00720c */ /* 0x040fe40003fc4070 */
        /* <DEDUP_REMOVED lines=28> */
[--C-:B------:R-:W-:Y:S01]  /*79d0*/  @!P2 IMAD.IADD R39, R39, 0x1, -R250.reuse ;  /* 0x000000012727a824 */ /* 0x100fe200078e0afa */
[----:B------:R-:W-:Y:S01]  /*79e0*/  ISETP.GT.U32.AND P6, PT, R250, R30, PT ;  /* 0x0000001efa00720c */ /* 0x000fe20003fc4070 */
[----:B------:R-:W-:Y:S01]  /*79f0*/  @!P3 IMAD.IADD R42, R42, 0x1, -R250 ;  /* 0x000000012a2ab824 */ /* 0x000fe200078e0afa */
[----:B------:R-:W-:-:S02]  /*7a00*/  ISETP.GT.U32.AND P2, PT, R250, R33, PT ;  /* 0x00000021fa00720c */ /* 0x000fc40003f44070 */
        /* <DEDUP_REMOVED lines=37> */
[----:B------:R-:W-:-:S02]  /*7c60*/  @!P6 IMAD.IADD R49, R49, 0x1, -R250 ;  /* 0x000000013131e824 */ /* 0x000fc400078e0afa */
        /* <DEDUP_REMOVED lines=9> */
[C---:B------:R-:W-:Y:S01]  /*7d00*/  ISETP.GT.U32.AND P0, PT, R250.reuse, R54, PT ;  /* 0x00000036fa00720c */ /* 0x040fe20003f04070 */
[----:B------:R-:W-:Y:S01]  /*7d10*/  @!P4 IMAD.IADD R51, R51, 0x1, -R250 ;  /* 0x000000013333c824 */ /* 0x000fe200078e0afa */
[----:B------:R-:W-:-:S03]  /*7d20*/  ISETP.GT.U32.AND P4, PT, R250, R45, PT ;  /* 0x0000002dfa00720c */ /* 0x000fc60003f84070 */
        /* <DEDUP_REMOVED lines=10> */
[----:B------:R-:W-:Y:S01]  /*7dd0*/  @!P4 IMAD.IADD R45, R45, 0x1, -R250 ;  /* 0x000000012d2dc824 */ /* 0x000fe200078e0afa */
[----:B------:R-:W-:-:S03]  /*7de0*/  ISETP.GT.U32.AND P4, PT, R250, R51, PT ;  /* 0x00000033fa00720c */ /* 0x000fc60003f84070 */
[--C-:B------:R-:W-:Y:S01]  /*7df0*/  @!P2 IMAD.IADD R47, R47, 0x1, -R250.reuse ;  /* 0x000000012f2fa824 */ /* 0x100fe200078e0afa */
[----:B------:R-:W-:Y:S01]  /*7e00*/  ISETP.GT.U32.AND P2, PT, R250, R53, PT ;  /* 0x00000035fa00720c */ /* 0x000fe20003f44070 */
[--C-:B------:R-:W-:Y:S01]  /*7e10*/  @!P3 IMAD.IADD R50, R50, 0x1, -R250.reuse ;  /* 0x000000013232b824 */ /* 0x100fe200078e0afa */
[----:B------:R-:W-:Y:S01]  /*7e20*/  ISETP.GT.U32.AND P3, PT, R250, R57, PT ;  /* 0x00000039fa00720c */ /* 0x000fe20003f64070 */
[--C-:B------:R-:W-:Y:S01]  /*7e30*/  @!P1 IMAD.IADD R56, R56, 0x1, -R250.reuse ;  /* 0x0000000138389824 */ /* 0x100fe200078e0afa */
[----:B------:R-:W-:Y:S01]  /*7e40*/  ISETP.GT.U32.AND P1, PT, R250, R63, PT ;  /* 0x0000003ffa00720c */ /* 0x000fe20003f24070 */
[--C-:B------:R-:W-:Y:S01]  /*7e50*/  @!P5 IMAD.IADD R46, R46, 0x1, -R250.reuse ;  /* 0x000000012e2ed824 */ /* 0x100fe200078e0afa */
[C---:B------:R-:W-:Y:S02]  /*7e60*/  ISETP.GT.U32.AND P6, PT, R250.reuse, R43, PT ;  /* 0x0000002bfa00720c */ /* 0x040fe40003fc4070 */
        /* <DEDUP_REMOVED lines=9> */
[----:B------:R-:W-:-:S02]  /*7f00*/  @!P1 IMAD.IADD R63, R63, 0x1, -R250 ;  /* 0x000000013f3f9824 */ /* 0x000fc400078e0afa */
        /* <DEDUP_REMOVED lines=57> */
[C---:B------:R-:W-:Y:S02]  /*82a0*/  ISETP.GT.U32.AND P1, PT, R250.reuse, R71, PT ;  /* 0x00000047fa00720c */ /* 0x040fe40003f24070 */
        /* <DEDUP_REMOVED lines=26> */
[----:B------:R-:W-:Y:S01]  /*8450*/  @!P5 IMAD.IADD R80, R80, 0x1, -R250 ;  /* 0x000000015050d824 */ /* 0x000fe200078e0afa */
[----:B------:R-:W-:-:S03]  /*8460*/  ISETP.GT.U32.AND P5, PT, R250, R74, PT ;  /* 0x0000004afa00720c */ /* 0x000fc60003fa4070 */
        /* <DEDUP_REMOVED lines=10> */
[----:B------:R-:W-:Y:S01]  /*8510*/  @!P5 IMAD.IADD R74, R74, 0x1, -R250 ;  /* 0x000000014a4ad824 */ /* 0x000fe200078e0afa */
[----:B------:R-:W-:-:S02]  /*8520*/  ISETP.GT.U32.AND P1, PT, R250, R91, PT ;  /* 0x0000005bfa00720c */ /* 0x000fc40003f24070 */
        /* <DEDUP_REMOVED lines=125> */
[--C-:B------:R-:W-:Y:S02]  /*8d00*/  @!P0 IMAD.IADD R111, R111, 0x1, -R250.reuse ;  /* 0x000000016f6f8824 */ /* 0x100fe400078e0afa */
[--C-:B------:R-:W-:Y:S02]  /*8d10*/  @!P6 IMAD.IADD R114, R114, 0x1, -R250.reuse ;  /* 0x000000017272e824 */ /* 0x100fe400078e0afa */
        /* <DEDUP_REMOVED lines=9> */
[----:B------:R-:W-:-:S02]  /*8db0*/  ISETP.GT.U32.AND P1, PT, R250, R119, PT ;  /* 0x00000077fa00720c */ /* 0x000fc40003f24070 */
[----:B------:R-:W-:-:S03]  /*8dc0*/  ISETP.GT.U32.AND P5, PT, R250, R110, PT ;  /* 0x0000006efa00720c */ /* 0x000fc60003fa4070 */
        /* <DEDUP_REMOVED lines=41> */
[----:B------:R-:W-:-:S03]  /*9060*/  @!P4 IMAD.IADD R129, R129, 0x1, -R250 ;  /* 0x000000018181c824 */ /* 0x000fc600078e0afa */
        /* <DEDUP_REMOVED lines=14> */
[----:B------:R-:W-:Y:S01]  /*9150*/  ISETP.GT.U32.AND P4, PT, R250, R130, PT ;  /* 0x00000082fa00720c */ /* 0x000fe20003f84070 */
[--C-:B------:R-:W-:Y:S01]  /*9160*/  @!P2 IMAD.IADD R128, R128, 0x1, -R250.reuse ;  /* 0x000000018080a824 */ /* 0x100fe200078e0afa */
[C---:B------:R-:W-:Y:S01]  /*9170*/  ISETP.GT.U32.AND P2, PT, R250.reuse, R135, PT ;  /* 0x00000087fa00720c */ /* 0x040fe20003f44070 */
[--C-:B------:R-:W-:Y:S01]  /*9180*/  @!P3 IMAD.IADD R129, R129, 0x1, -R250.reuse ;  /* 0x000000018181b824 */ /* 0x100fe200078e0afa */
[----:B------:R-:W-:Y:S01]  /*9190*/  ISETP.GT.U32.AND P3, PT, R250, R136, PT ;  /* 0x00000088fa00720c */ /* 0x000fe20003f64070 */
[--C-:B------:R-:W-:Y:S02]  /*91a0*/  @!P6 IMAD.IADD R131, R131, 0x1, -R250.reuse ;  /* 0x000000018383e824 */ /* 0x100fe400078e0afa */
        /* <DEDUP_REMOVED lines=45> */
[----:B------:R-:W-:-:S02]  /*9480*/  ISETP.GT.U32.AND P1, PT, R250, R148, PT ;  /* 0x00000094fa00720c */ /* 0x000fc40003f24070 */
[----:B------:R-:W-:Y:S01]  /*9490*/  ISETP.GT.U32.AND P5, PT, R250, R139, PT ;  /* 0x0000008bfa00720c */ /* 0x000fe20003fa4070 */
[--C-:B------:R-:W-:Y:S01]  /*94a0*/  @!P4 IMAD.IADD R138, R138, 0x1, -R250.reuse ;  /* 0x000000018a8ac824 */ /* 0x100fe200078e0afa */
[----:B------:R-:W-:Y:S01]  /*94b0*/  ISETP.GT.U32.AND P4, PT, R250, R144, PT ;  /* 0x00000090fa00720c */ /* 0x000fe20003f84070 */
[--C-:B------:R-:W-:Y:S02]  /*94c0*/  @!P6 IMAD.IADD R140, R140, 0x1, -R250.reuse ;  /* 0x000000018c8ce824 */ /* 0x100fe400078e0afa */
        /* <DEDUP_REMOVED lines=245> */
[----:B------:R1:W-:Y:S02]  /*a420*/  STL [R1], R12 ;  /* 0x0000000c01007387 */ /* 0x0003e40000100800 */
[----:B------:R-:W-:Y:S01]  /*a430*/  ISETP.GT.U32.AND P4, PT, R250, R202, PT ;  /* 0x000000cafa00720c */ /* 0x000fe20003f84070 */
[--C-:B------:R-:W-:Y:S01]  /*a440*/  @!P2 IMAD.IADD R200, R200, 0x1, -R250.reuse ;  /* 0x00000001c8c8a824 */ /* 0x100fe200078e0afa */
[C---:B------:R-:W-:Y:S01]  /*a450*/  ISETP.GT.U32.AND P2, PT, R250.reuse, R206, PT ;  /* 0x000000cefa00720c */ /* 0x040fe20003f44070 */
[--C-:B------:R-:W-:Y:S01]  /*a460*/  @!P3 IMAD.IADD R201, R201, 0x1, -R250.reuse ;  /* 0x00000001c9c9b824 */ /* 0x100fe200078e0afa */
[C---:B------:R-:W-:Y:S01]  /*a470*/  ISETP.GT.U32.AND P3, PT, R250.reuse, R207, PT ;  /* 0x000000cffa00720c */ /* 0x040fe20003f64070 */
[--C-:B------:R-:W-:Y:S01]  /*a480*/  @!P0 IMAD.IADD R203, R203, 0x1, -R250.reuse ;  /* 0x00000001cbcb8824 */ /* 0x100fe200078e0afa */
[----:B-1----:R-:W1:Y:S01]  /*a490*/  S2R R12, SR_TID.X ;  /* 0x00000000000c7919 */ /* 0x002e620000002100 */
        /* <DEDUP_REMOVED lines=9> */
[C---:B------:R-:W-:Y:S02]  /*a530*/  ISETP.GT.U32.AND P3, PT, R250.reuse, R214, PT ;  /* 0x000000d6fa00720c */ /* 0x040fe40003f64070 */
[----:B------:R-:W-:Y:S01]  /*a540*/  ISETP.GT.U32.AND P0, PT, R250, R210, PT ;  /* 0x000000d2fa00720c */ /* 0x000fe20003f04070 */
[--C-:B------:R-:W-:Y:S01]  /*a550*/  @!P1 IMAD.IADD R212, R212, 0x1, -R250.reuse ;  /* 0x00000001d4d49824 */ /* 0x100fe200078e0afa */
[C---:B------:R-:W-:Y:S01]  /*a560*/  ISETP.GT.U32.AND P1, PT, R250.reuse, R219, PT ;  /* 0x000000dbfa00720c */ /* 0x040fe20003f24070 */
[----:B------:R-:W-:Y:S01]  /*a570*/  @!P5 IMAD.IADD R203, R203, 0x1, -R250 ;  /* 0x00000001cbcbd824 */ /* 0x000fe200078e0afa */
[----:B------:R-:W-:-:S03]  /*a580*/  ISETP.GT.U32.AND P5, PT, R250, R209, PT ;  /* 0x000000d1fa00720c */ /* 0x000fc60003fa4070 */
[--C-:B------:R-:W-:Y:S01]  /*a590*/  @!P4 IMAD.IADD R208, R208, 0x1, -R250.reuse ;  /* 0x00000001d0d0c824 */ /* 0x100fe200078e0afa */
[C---:B------:R-:W-:Y:S01]  /*a5a0*/  ISETP.GT.U32.AND P4, PT, R250.reuse, R215, PT ;  /* 0x000000d7fa00720c */ /* 0x040fe20003f84070 */
[--C-:B------:R-:W-:Y:S01]  /*a5b0*/  @!P2 IMAD.IADD R213, R213, 0x1, -R250.reuse ;  /* 0x00000001d5d5a824 */ /* 0x100fe200078e0afa */
[----:B------:R-:W-:Y:S01]  /*a5c0*/  ISETP.GT.U32.AND P2, PT, R250, R220, PT ;  /* 0x000000dcfa00720c */ /* 0x000fe20003f44070 */
[--C-:B------:R-:W-:Y:S01]  /*a5d0*/  @!P3 IMAD.IADD R214, R214, 0x1, -R250.reuse ;  /* 0x00000001d6d6b824 */ /* 0x100fe200078e0afa */
[----:B------:R-:W-:Y:S01]  /*a5e0*/  ISETP.GT.U32.AND P3, PT, R250, R221, PT ;  /* 0x000000ddfa00720c */ /* 0x000fe20003f64070 */
[----:B------:R-:W-:Y:S01]  /*a5f0*/  @!P0 IMAD.IADD R210, R210, 0x1, -R250 ;  /* 0x00000001d2d28824 */ /* 0x000fe200078e0afa */
[----:B------:R-:W-:Y:S01]  /*a600*/  ISETP.GT.U32.AND P0, PT, R250, R204, PT ;  /* 0x000000ccfa00720c */ /* 0x000fe20003f04070 */
[----:B------:R-:W-:-:S04]  /*a610*/  IMAD.HI.U32 R249, R249, R252, RZ ;  /* 0x000000fcf9f97227 */ /* 0x000fc800078e00ff */
[----:B------:R-:W-:Y:S01]  /*a620*/  @!P1 IMAD.IADD R219, R219, 0x1, -R250 ;  /* 0x00000001dbdb9824 */ /* 0x000fe200078e0afa */
[----:B-1----:R-:W-:Y:S01]  /*a630*/  SHF.R.U32.HI R12, RZ, 0x6, R12 ;  /* 0x00000006ff0c7819 */ /* 0x002fe2000001160c */
[--C-:B------:R-:W-:Y:S01]  /*a640*/  @!P5 IMAD.IADD R209, R209, 0x1, -R250.reuse ;  /* 0x00000001d1d1d824 */ /* 0x100fe200078e0afa */
[C---:B------:R-:W-:Y:S01]  /*a650*/  ISETP.GT.U32.AND P1, PT, R250.reuse, R213, PT ;  /* 0x000000d5fa00720c */ /* 0x040fe20003f24070 */
[----:B------:R-:W-:Y:S01]  /*a660*/  IMAD.MOV R249, RZ, RZ, -R249 ;  /* 0x000000fffff97224 */ /* 0x000fe200078e0af9 */
[----:B------:R-:W-:Y:S02]  /*a670*/  ISETP.GT.U32.AND P5, PT, R250, R216, PT ;  /* 0x000000d8fa00720c */ /* 0x000fe40003fa4070 */
[----:B------:R-:W-:Y:S01]  /*a680*/  SGXT.U32 R12, R12, 0x1 ;  /* 0x000000010c0c781a */ /* 0x000fe20000000000 */
[----:B------:R-:W-:Y:S01]  /*a690*/  @!P4 IMAD.IADD R215, R215, 0x1, -R250 ;  /* 0x00000001d7d7c824 */ /* 0x000fe200078e0afa */
[C---:B------:R-:W-:Y:S01]  /*a6a0*/  ISETP.GT.U32.AND P4, PT, R250.reuse, R222, PT ;  /* 0x000000defa00720c */ /* 0x040fe20003f84070 */
[----:B------:R1:W-:Y:S01]  /*a6b0*/  STL [R1+0xf98], R2 ;  /* 0x000f980201007387 */ /* 0x0003e20000100800 */
[C---:B------:R-:W-:Y:S01]  /*a6c0*/  IMAD R249, R250.reuse, R249, R252 ;  /* 0x000000f9faf97224 */ /* 0x040fe200078e02fc */
[----:B------:R-:W-:Y:S01]  /*a6d0*/  ISETP.GT.U32.AND P6, PT, R250, R199, PT ;  /* 0x000000c7fa00720c */ /* 0x000fe20003fc4070 */
[----:B------:R-:W-:-:S02]  /*a6e0*/  IMAD.U32 R252, RZ, RZ, UR4 ;  /* 0x00000004fffc7e24 */ /* 0x000fc4000f8e00ff */
[--C-:B------:R-:W-:Y:S01]  /*a6f0*/  @!P2 IMAD.IADD R220, R220, 0x1, -R250.reuse ;  /* 0x00000001dcdca824 */ /* 0x100fe200078e0afa */
[C---:B------:R-:W-:Y:S01]  /*a700*/  ISETP.GT.U32.AND P2, PT, R250.reuse, R214, PT ;  /* 0x000000d6fa00720c */ /* 0x040fe20003f44070 */
[--C-:B------:R-:W-:Y:S01]  /*a710*/  @!P3 IMAD.IADD R221, R221, 0x1, -R250.reuse ;  /* 0x00000001ddddb824 */ /* 0x100fe200078e0afa */
[----:B------:R-:W-:Y:S01]  /*a720*/  ISETP.GT.U32.AND P3, PT, R250, R215, PT ;  /* 0x000000d7fa00720c */ /* 0x000fe20003f64070 */
[----:B-1----:R-:W-:Y:S02]  /*a730*/  IMAD R2, R12, UR4, RZ ;  /* 0x000000040c027c24 */ /* 0x002fe4000f8e02ff */
[----:B------:R-:W-:Y:S01]  /*a740*/  @!P0 IMAD.IADD R204, R204, 0x1, -R250 ;  /* 0x00000001cccc8824 */ /* 0x000fe200078e0afa */
[----:B------:R-:W-:Y:S01]  /*a750*/  ISETP.GT.U32.AND P0, PT, R250, R210, PT ;  /* 0x000000d2fa00720c */ /* 0x000fe20003f04070 */
[----:B------:R-:W-:Y:S02]  /*a760*/  IMAD R2, R252, 0x2, R2 ;  /* 0x00000002fc027824 */ /* 0x000fe400078e0202 */
[--C-:B------:R-:W-:Y:S01]  /*a770*/  @!P1 IMAD.IADD R213, R213, 0x1, -R250.reuse ;  /* 0x00000001d5d59824 */ /* 0x100fe200078e0afa */
[----:B------:R-:W-:Y:S01]  /*a780*/  ISETP.GT.U32.AND P1, PT, R250, R219, PT ;  /* 0x000000dbfa00720c */ /* 0x000fe20003f24070 */
[----:B------:R-:W-:-:S02]  /*a790*/  @!P5 IMAD.IADD R216, R216, 0x1, -R250 ;  /* 0x00000001d8d8d824 */ /* 0x000fc400078e0afa */
[----:B------:R-:W-:Y:S01]  /*a7a0*/  IMAD R2, R252, 0x2, R2 ;  /* 0x00000002fc027824 */ /* 0x000fe200078e0202 */
[----:B------:R-:W-:Y:S01]  /*a7b0*/  STL [R1+0xf9c], R3 ;  /* 0x000f9c0301007387 */ /* 0x000fe20000100800 */
[--C-:B------:R-:W-:Y:S01]  /*a7c0*/  @!P4 IMAD.IADD R222, R222, 0x1, -R250.reuse ;  /* 0x00000001dedec824 */ /* 0x100fe200078e0afa */
[C---:B------:R-:W-:Y:S01]  /*a7d0*/  ISETP.GT.U32.AND P4, PT, R250.reuse, R216, PT ;  /* 0x000000d8fa00720c */ /* 0x040fe20003f84070 */
[--C-:B------:R-:W-:Y:S01]  /*a7e0*/  @!P6 IMAD.IADD R199, R199, 0x1, -R250.reuse ;  /* 0x00000001c7c7e824 */ /* 0x100fe200078e0afa */
[----:B------:R1:W-:Y:S01]  /*a7f0*/  STL [R1+0x55c], R2 ;  /* 0x00055c0201007387 */ /* 0x0003e20000100800 */
[----:B------:R-:W-:Y:S01]  /*a800*/  ISETP.GT.U32.AND P6, PT, R250, R211, PT ;  /* 0x000000d3fa00720c */ /* 0x000fe20003fc4070 */
[--C-:B------:R-:W-:Y:S01]  /*a810*/  @!P2 IMAD.IADD R214, R214, 0x1, -R250.reuse ;  /* 0x00000001d6d6a824 */ /* 0x100fe200078e0afa */
[C---:B------:R-:W-:Y:S01]  /*a820*/  ISETP.GT.U32.AND P2, PT, R250.reuse, R220, PT ;  /* 0x000000dcfa00720c */ /* 0x040fe20003f44070 */
[--C-:B------:R-:W-:Y:S01]  /*a830*/  @!P3 IMAD.IADD R215, R215, 0x1, -R250.reuse ;  /* 0x00000001d7d7b824 */ /* 0x100fe200078e0afa */
[----:B------:R-:W-:Y:S01]  /*a840*/  ISETP.GT.U32.AND P3, PT, R250, R221, PT ;  /* 0x000000ddfa00720c */ /* 0x000fe20003f64070 */
[----:B------:R-:W-:Y:S01]  /*a850*/  @!P0 IMAD.IADD R210, R210, 0x1, -R250 ;  /* 0x00000001d2d28824 */ /* 0x000fe200078e0afa */
[----:B------:R-:W-:Y:S01]  /*a860*/  ISETP.GT.U32.AND P0, PT, R250, R217, PT ;  /* 0x000000d9fa00720c */ /* 0x000fe20003f04070 */
[----:B-1----:R-:W-:-:S02]  /*a870*/  IMAD R2, R252, 0x2, R2 ;  /* 0x00000002fc027824 */ /* 0x002fc400078e0202 */
[--C-:B------:R-:W-:Y:S01]  /*a880*/  @!P1 IMAD.IADD R219, R219, 0x1, -R250.reuse ;  /* 0x00000001dbdb9824 */ /* 0x100fe200078e0afa */
[C---:B------:R-:W-:Y:S02]  /*a890*/  ISETP.GT.U32.AND P1, PT, R250.reuse, R226, PT ;  /* 0x000000e2fa00720c */ /* 0x040fe40003f24070 */
[----:B------:R1:W-:Y:S01]  /*a8a0*/  STL [R1+0x598], R2 ;  /* 0x0005980201007387 */ /* 0x0003e20000100800 */
[----:B------:R-:W-:Y:S01]  /*a8b0*/  ISETP.GT.U32.AND P5, PT, R250, R223, PT ;  /* 0x000000dffa00720c */ /* 0x000fe20003fa4070 */
[--C-:B------:R-:W-:Y:S01]  /*a8c0*/  @!P4 IMAD.IADD R216, R216, 0x1, -R250.reuse ;  /* 0x00000001d8d8c824 */ /* 0x100fe200078e0afa */
[----:B------:R-:W-:Y:S01]  /*a8d0*/  ISETP.GT.U32.AND P4, PT, R250, R222, PT ;  /* 0x000000defa00720c */ /* 0x000fe20003f84070 */
[----:B------:R-:W-:Y:S02]  /*a8e0*/  @!P6 IMAD.IADD R211, R211, 0x1, -R250 ;  /* 0x00000001d3d3e824 */ /* 0x000fe400078e0afa */
[----:B-1----:R-:W-:Y:S01]  /*a8f0*/  IMAD R2, R252, 0x2, R2 ;  /* 0x00000002fc027824 */ /* 0x002fe200078e0202 */
[----:B------:R-:W-:-:S04]  /*a900*/  ISETP.GT.U32.AND P6, PT, R250, R218, PT ;  /* 0x000000dafa00720c */ /* 0x000fc80003fc4070 */
[----:B------:R1:W-:Y:S01]  /*a910*/  STL [R1+0x440], R2 ;  /* 0x0004400201007387 */ /* 0x0003e20000100800 */
[--C-:B------:R-:W-:Y:S01]  /*a920*/  @!P2 IMAD.IADD R220, R220, 0x1, -R250.reuse ;  /* 0x00000001dcdca824 */ /* 0x100fe200078e0afa */
[C---:B------:R-:W-:Y:S01]  /*a930*/  ISETP.GT.U32.AND P2, PT, R250.reuse, R227, PT ;  /* 0x000000e3fa00720c */ /* 0x040fe20003f44070 */
[--C-:B------:R-:W-:Y:S01]  /*a940*/  @!P3 IMAD.IADD R221, R221, 0x1, -R250.reuse ;  /* 0x00000001ddddb824 */ /* 0x100fe200078e0afa */
[----:B------:R-:W-:Y:S01]  /*a950*/  ISETP.GT.U32.AND P3, PT, R250, R228, PT ;  /* 0x000000e4fa00720c */ /* 0x000fe20003f64070 */
[----:B------:R-:W-:Y:S02]  /*a960*/  @!P0 IMAD.IADD R217, R217, 0x1, -R250 ;  /* 0x00000001d9d98824 */ /* 0x000fe400078e0afa */
[----:B-1----:R-:W-:Y:S01]  /*a970*/  IMAD R2, R252, 0x2, R2 ;  /* 0x00000002fc027824 */ /* 0x002fe200078e0202 */
[----:B------:R-:W-:Y:S01]  /*a980*/  ISETP.GT.U32.AND P0, PT, R250, R224, PT ;  /* 0x000000e0fa00720c */ /* 0x000fe20003f04070 */
[----:B------:R-:W-:-:S03]  /*a990*/  @!P1 IMAD.IADD R226, R226, 0x1, -R250 ;  /* 0x00000001e2e29824 */ /* 0x000fc600078e0afa */
[----:B------:R1:W-:Y:S01]  /*a9a0*/  STL [R1+0x444], R2 ;  /* 0x0004440201007387 */ /* 0x0003e20000100800 */
[C---:B------:R-:W-:Y:S01]  /*a9b0*/  ISETP.GT.U32.AND P1, PT, R250.reuse, R233, PT ;  /* 0x000000e9fa00720c */ /* 0x040fe20003f24070 */
[----:B------:R-:W-:Y:S01]  /*a9c0*/  @!P5 IMAD.IADD R223, R223, 0x1, -R250 ;  /* 0x00000001dfdfd824 */ /* 0x000fe200078e0afa */
[----:B------:R-:W-:Y:S01]  /*a9d0*/  ISETP.GT.U32.AND P5, PT, R250, R217, PT ;  /* 0x000000d9fa00720c */ /* 0x000fe20003fa4070 */
[----:B-1----:R-:W-:Y:S02]  /*a9e0*/  IMAD R2, R252, 0x2, R2 ;  /* 0x00000002fc027824 */ /* 0x002fe400078e0202 */
[----:B------:R-:W-:-:S03]  /*a9f0*/  @!P4 IMAD.IADD R222, R222, 0x1, -R250 ;  /* 0x00000001dedec824 */ /* 0x000fc600078e0afa */
[----:B------:R1:W-:Y:S01]  /*aa00*/  STL [R1+0x458], R2 ;  /* 0x0004580201007387 */ /* 0x0003e20000100800 */
[--C-:B------:R-:W-:Y:S01]  /*aa10*/  @!P6 IMAD.IADD R218, R218, 0x1, -R250.reuse ;  /* 0x00000001dadae824 */ /* 0x100fe200078e0afa */
[----:B------:R-:W-:Y:S01]  /*aa20*/  ISETP.GT.U32.AND P4, PT, R250, R229, PT ;  /* 0x000000e5fa00720c */ /* 0x000fe20003f84070 */
[--C-:B------:R-:W-:Y:S02]  /*aa30*/  @!P2 IMAD.IADD R227, R227, 0x1, -R250.reuse ;  /* 0x00000001e3e3a824 */ /* 0x100fe400078e0afa */
[----:B------:R-:W-:Y:S02]  /*aa40*/  @!P3 IMAD.IADD R228, R228, 0x1, -R250 ;  /* 0x00000001e4e4b824 */ /* 0x000fe400078e0afa */
[----:B-1----:R-:W-:Y:S01]  /*aa50*/  IMAD R2, R252, 0x2, R2 ;  /* 0x00000002fc027824 */ /* 0x002fe200078e0202 */
[----:B------:R-:W-:Y:S01]  /*aa60*/  ISETP.GT.U32.AND P3, PT, R250, R235, PT ;  /* 0x000000ebfa00720c */ /* 0x000fe20003f64070 */
[----:B------:R-:W-:Y:S01]  /*aa70*/  @!P0 IMAD.IADD R224, R224, 0x1, -R250 ;  /* 0x00000001e0e08824 */ /* 0x000fe200078e0afa */
[----:B------:R-:W-:-:S02]  /*aa80*/  ISETP.GT.U32.AND P0, PT, R250, R218, PT ;  /* 0x000000dafa00720c */ /* 0x000fc40003f04070 */
[----:B------:R1:W-:Y:S01]  /*aa90*/  STL [R1+0x45c], R2 ;  /* 0x00045c0201007387 */ /* 0x0003e20000100800 */
[C---:B------:R-:W-:Y:S01]  /*aaa0*/  ISETP.GT.U32.AND P6, PT, R250.reuse, R212, PT ;  /* 0x000000d4fa00720c */ /* 0x040fe20003fc4070 */
[--C-:B------:R-:W-:Y:S01]  /*aab0*/  @!P1 IMAD.IADD R233, R233, 0x1, -R250.reuse ;  /* 0x00000001e9e99824 */ /* 0x100fe200078e0afa */
[----:B------:R-:W-:Y:S01]  /*aac0*/  ISETP.GT.U32.AND P1, PT, R250, R227, PT ;  /* 0x000000e3fa00720c */ /* 0x000fe20003f24070 */
[----:B------:R-:W-:Y:S02]  /*aad0*/  @!P5 IMAD.IADD R217, R217, 0x1, -R250 ;  /* 0x00000001d9d9d824 */ /* 0x000fe400078e0afa */
[----:B-1----:R-:W-:Y:S01]  /*aae0*/  IMAD R2, R252, 0x2, R2 ;  /* 0x00000002fc027824 */ /* 0x002fe200078e0202 */
[----:B------:R-:W-:-:S04]  /*aaf0*/  ISETP.GT.U32.AND P5, PT, R250, R223, PT ;  /* 0x000000dffa00720c */ /* 0x000fc80003fa4070 */
[----:B------:R1:W-:Y:S01]  /*ab00*/  STL [R1+0x470], R2 ;  /* 0x0004700201007387 */ /* 0x0003e20000100800 */
[--C-:B------:R-:W-:Y:S02]  /*ab10*/  @!P4 IMAD.IADD R229, R229, 0x1, -R250.reuse ;  /* 0x00000001e5e5c824 */ /* 0x100fe400078e0afa */
[----:B------:R-:W-:Y:S02]  /*ab20*/  @!P3 IMAD.IADD R235, R235, 0x1, -R250 ;  /* 0x00000001ebebb824 */ /* 0x000fe400078e0afa */
[----:B-1----:R-:W-:Y:S01]  /*ab30*/  IMAD R2, R252, 0x2, R2 ;  /* 0x00000002fc027824 */ /* 0x002fe200078e0202 */
[----:B------:R-:W-:Y:S01]  /*ab40*/  ISETP.GT.U32.AND P3, PT, R250, R229, PT ;  /* 0x000000e5fa00720c */ /* 0x000fe20003f64070 */
[----:B------:R-:W-:-:S03]  /*ab50*/  @!P0 IMAD.IADD R218, R218, 0x1, -R250 ;  /* 0x00000001dada8824 */ /* 0x000fc600078e0afa */
[----:B------:R1:W-:Y:S01]  /*ab60*/  STL [R1+0x474], R2 ;  /* 0x0004740201007387 */ /* 0x0003e20000100800 */
[----:B------:R-:W-:Y:S01]  /*ab70*/  ISETP.GT.U32.AND P0, PT, R250, R225, PT ;  /* 0x000000e1fa00720c */ /* 0x000fe20003f04070 */
[--C-:B------:R-:W-:Y:S01]  /*ab80*/  @!P6 IMAD.IADD R212, R212, 0x1, -R250.reuse ;  /* 0x00000001d4d4e824 */ /* 0x100fe200078e0afa */
[----:B------:R-:W-:Y:S01]  /*ab90*/  ISETP.GT.U32.AND P6, PT, R250, R224, PT ;  /* 0x000000e0fa00720c */ /* 0x000fe20003fc4070 */
[----:B------:R-:W-:Y:S02]  /*aba0*/  @!P1 IMAD.IADD R227, R227, 0x1, -R250 ;  /* 0x00000001e3e39824 */ /* 0x000fe400078e0afa */
[----:B-1----:R-:W-:Y:S01]  /*abb0*/  IMAD R2, R252, 0x2, R2 ;  /* 0x00000002fc027824 */ /* 0x002fe200078e0202 */
[----:B------:R-:W-:Y:S01]  /*abc0*/  ISETP.GT.U32.AND P1, PT, R250, R233, PT ;  /* 0x000000e9fa00720c */ /* 0x000fe20003f24070 */
[----:B------:R-:W-:-:S03]  /*abd0*/  @!P5 IMAD.IADD R223, R223, 0x1, -R250 ;  /* 0x00000001dfdfd824 */ /* 0x000fc600078e0afa */
[----:B------:R1:W-:Y:S01]  /*abe0*/  STL [R1+0x488], R2 ;  /* 0x0004880201007387 */ /* 0x0003e20000100800 */
[C---:B------:R-:W-:Y:S02]  /*abf0*/  ISETP.GT.U32.AND P5, PT, R250.reuse, R230, PT ;  /* 0x000000e6fa00720c */ /* 0x040fe40003fa4070 */
[----:B------:R-:W-:Y:S01]  /*ac00*/  ISETP.GT.U32.AND P2, PT, R250, R234, PT ;  /* 0x000000eafa00720c */ /* 0x000fe20003f44070 */
[----:B-1----:R-:W-:-:S05]  /*ac10*/  IMAD R2, R252, 0x2, R2 ;  /* 0x00000002fc027824 */ /* 0x002fca00078e0202 */
[----:B------:R1:W-:Y:S01]  /*ac20*/  STL [R1+0x48c], R2 ;  /* 0x00048c0201007387 */ /* 0x0003e20000100800 */
[--C-:B------:R-:W-:Y:S01]  /*ac30*/  @!P3 IMAD.IADD R229, R229, 0x1, -R250.reuse ;  /* 0x00000001e5e5b824 */ /* 0x100fe200078e0afa */
[C---:B------:R-:W-:Y:S01]  /*ac40*/  ISETP.GT.U32.AND P3, PT, R250.reuse, R235, PT ;  /* 0x000000ebfa00720c */ /* 0x040fe20003f64070 */
[----:B------:R-:W-:Y:S01]  /*ac50*/  @!P0 IMAD.IADD R225, R225, 0x1, -R250 ;  /* 0x00000001e1e18824 */ /* 0x000fe200078e0afa */
[----:B------:R-:W-:Y:S01]  /*ac60*/  ISETP.GT.U32.AND P0, PT, R250, R232, PT ;  /* 0x000000e8fa00720c */ /* 0x000fe20003f04070 */
[----:B-1----:R-:W-:Y:S02]  /*ac70*/  IMAD R2, R252, 0x2, R2 ;  /* 0x00000002fc027824 */ /* 0x002fe400078e0202 */
[--C-:B------:R-:W-:Y:S01]  /*ac80*/  @!P6 IMAD.IADD R224, R224, 0x1, -R250.reuse ;  /* 0x00000001e0e0e824 */ /* 0x100fe200078e0afa */
[C---:B------:R-:W-:Y:S02]  /*ac90*/  ISETP.GT.U32.AND P6, PT, R250.reuse, R231, PT ;  /* 0x000000e7fa00720c */ /* 0x040fe40003fc4070 */
[----:B------:R1:W-:Y:S01]  /*aca0*/  STL [R1+0x4b0], R2 ;  /* 0x0004b00201007387 */ /* 0x0003e20000100800 */
[--C-:B------:R-:W-:Y:S01]  /*acb0*/  @!P1 IMAD.IADD R233, R233, 0x1, -R250.reuse ;  /* 0x00000001e9e99824 */ /* 0x100fe200078e0afa */
[----:B------:R-:W-:Y:S01]  /*acc0*/  ISETP.GT.U32.AND P1, PT, R250, R240, PT ;  /* 0x000000f0fa00720c */ /* 0x000fe20003f24070 */
[----:B------:R-:W-:Y:S01]  /*acd0*/  @!P5 IMAD.IADD R230, R230, 0x1, -R250 ;  /* 0x00000001e6e6d824 */ /* 0x000fe200078e0afa */
[----:B------:R-:W-:Y:S01]  /*ace0*/  ISETP.GT.U32.AND P4, PT, R250, R236, PT ;  /* 0x000000ecfa00720c */ /* 0x000fe20003f84070 */
[----:B-1----:R-:W-:Y:S01]  /*acf0*/  IMAD R2, R252, 0x2, R2 ;  /* 0x00000002fc027824 */ /* 0x002fe200078e0202 */
[----:B------:R-:W-:Y:S01]  /*ad00*/  ISETP.GT.U32.AND P5, PT, R250, R237, PT ;  /* 0x000000edfa00720c */ /* 0x000fe20003fa4070 */
[----:B------:R-:W-:Y:S01]  /*ad10*/  @!P2 IMAD.IADD R234, R234, 0x1, -R250 ;  /* 0x00000001eaeaa824 */ /* 0x000fe200078e0afa */
[----:B------:R-:W-:-:S02]  /*ad20*/  ISETP.GT.U32.AND P2, PT, R250, R228, PT ;  /* 0x000000e4fa00720c */ /* 0x000fc40003f44070 */
[----:B------:R1:W-:Y:S01]  /*ad30*/  STL [R1+0x4b4], R2 ;  /* 0x0004b40201007387 */ /* 0x0003e20000100800 */
[--C-:B------:R-:W-:Y:S01]  /*ad40*/  @!P3 IMAD.IADD R235, R235, 0x1, -R250.reuse ;  /* 0x00000001ebebb824 */ /* 0x100fe200078e0afa */
[----:B------:R-:W-:Y:S01]  /*ad50*/  ISETP.GT.U32.AND P3, PT, R250, R242, PT ;  /* 0x000000f2fa00720c */ /* 0x000fe20003f64070 */
[----:B------:R-:W-:Y:S02]  /*ad60*/  @!P0 IMAD.IADD R232, R232, 0x1, -R250 ;  /* 0x00000001e8e88824 */ /* 0x000fe400078e0afa */
[----:B-1----:R-:W-:Y:S01]  /*ad70*/  IMAD R2, R252, 0x2, R2 ;  /* 0x00000002fc027824 */ /* 0x002fe200078e0202 */
[----:B------:R-:W-:Y:S01]  /*ad80*/  ISETP.GT.U32.AND P0, PT, R250, R226, PT ;  /* 0x000000e2fa00720c */ /* 0x000fe20003f04070 */
[----:B------:R-:W-:-:S03]  /*ad90*/  @!P6 IMAD.IADD R231, R231, 0x1, -R250 ;  /* 0x00000001e7e7e824 */ /* 0x000fc600078e0afa */
[----:B------:R1:W-:Y:S01]  /*ada0*/  STL [R1+0x4c8], R2 ;  /* 0x0004c80201007387 */ /* 0x0003e20000100800 */
[--C-:B------:R-:W-:Y:S01]  /*adb0*/  @!P1 IMAD.IADD R240, R240, 0x1, -R250.reuse ;  /* 0x00000001f0f09824 */ /* 0x100fe200078e0afa */
[----:B------:R-:W-:Y:S01]  /*adc0*/  ISETP.GT.U32.AND P1, PT, R250, R247, PT ;  /* 0x000000f7fa00720c */ /* 0x000fe20003f24070 */
[----:B------:R-:W-:Y:S01]  /*add0*/  @!P4 IMAD.IADD R236, R236, 0x1, -R250 ;  /* 0x00000001ececc824 */ /* 0x000fe200078e0afa */
[----:B------:R-:W-:Y:S01]  /*ade0*/  ISETP.GT.U32.AND P6, PT, R250, R225, PT ;  /* 0x000000e1fa00720c */ /* 0x000fe20003fc4070 */
[----:B-1----:R-:W-:Y:S01]  /*adf0*/  IMAD R2, R252, 0x2, R2 ;  /* 0x00000002fc027824 */ /* 0x002fe200078e0202 */
[C---:B------:R-:W-:Y:S01]  /*ae00*/  ISETP.GT.U32.AND P4, PT, R250.reuse, R230, PT ;  /* 0x000000e6fa00720c */ /* 0x040fe20003f84070 */
[--C-:B------:R-:W-:Y:S01]  /*ae10*/  @!P5 IMAD.IADD R237, R237, 0x1, -R250.reuse ;  /* 0x00000001ededd824 */ /* 0x100fe200078e0afa */
[----:B------:R-:W-:Y:S02]  /*ae20*/  ISETP.GT.U32.AND P5, PT, R250, R231, PT ;  /* 0x000000e7fa00720c */ /* 0x000fe40003fa4070 */
[----:B------:R1:W-:Y:S01]  /*ae30*/  STL [R1+0x4cc], R2 ;  /* 0x0004cc0201007387 */ /* 0x0003e20000100800 */
[--C-:B------:R-:W-:Y:S01]  /*ae40*/  @!P2 IMAD.IADD R228, R228, 0x1, -R250.reuse ;  /* 0x00000001e4e4a824 */ /* 0x100fe200078e0afa */
[----:B------:R-:W-:Y:S01]  /*ae50*/  ISETP.GT.U32.AND P2, PT, R250, R234, PT ;  /* 0x000000eafa00720c */ /* 0x000fe20003f44070 */
[----:B------:R-:W-:-:S02]  /*ae60*/  @!P3 IMAD.IADD R242, R242, 0x1, -R250 ;  /* 0x00000001f2f2b824 */ /* 0x000fc400078e0afa */
[----:B-1----:R-:W-:Y:S02]  /*ae70*/  IMAD R2, R252, 0x2, R2 ;  /* 0x00000002fc027824 */ /* 0x002fe400078e0202 */
[----:B------:R-:W-:-:S03]  /*ae80*/  @!P0 IMAD.IADD R226, R226, 0x1, -R250 ;  /* 0x00000001e2e28824 */ /* 0x000fc600078e0afa */
[----:B------:R1:W-:Y:S01]  /*ae90*/  STL [R1+0x4e0], R2 ;  /* 0x0004e00201007387 */ /* 0x0003e20000100800 */
[C---:B------:R-:W-:Y:S01]  /*aea0*/  ISETP.GT.U32.AND P0, PT, R250.reuse, R232, PT ;  /* 0x000000e8fa00720c */ /* 0x040fe20003f04070 */
[--C-:B------:R-:W-:Y:S01]  /*aeb0*/  @!P1 IMAD.IADD R247, R247, 0x1, -R250.reuse ;  /* 0x00000001f7f79824 */ /* 0x100fe200078e0afa */
[----:B------:R-:W-:Y:S01]  /*aec0*/  ISETP.GT.U32.AND P1, PT, R250, R242, PT ;  /* 0x000000f2fa00720c */ /* 0x000fe20003f24070 */
[----:B------:R-:W-:Y:S02]  /*aed0*/  @!P6 IMAD.IADD R225, R225, 0x1, -R250 ;  /* 0x00000001e1e1e824 */ /* 0x000fe400078e0afa */
[----:B-1----:R-:W-:Y:S01]  /*aee0*/  IMAD R2, R252, 0x2, R2 ;  /* 0x00000002fc027824 */ /* 0x002fe200078e0202 */
[----:B------:R-:W-:Y:S01]  /*aef0*/  ISETP.GT.U32.AND P6, PT, R250, R236, PT ;  /* 0x000000ecfa00720c */ /* 0x000fe20003fc4070 */
        /* <DEDUP_REMOVED lines=8> */
[----:B------:R-:W-:-:S04]  /*af80*/  ULEA UR7, UR10, UR7, 0x18 ;  /* 0x000000070a077291 */ /* 0x000fc8000f8ec0ff */
[----:B------:R1:W-:Y:S01]  /*af90*/  STL [R1+0x4f8], R2 ;  /* 0x0004f80201007387 */ /* 0x0003e20000100800 */
[--C-:B------:R-:W-:Y:S01]  /*afa0*/  @!P0 IMAD.IADD R232, R232, 0x1, -R250.reuse ;  /* 0x00000001e8e88824 */ /* 0x100fe200078e0afa */
[----:B------:R-:W-:Y:S02]  /*afb0*/  ISETP.GT.U32.AND P0, PT, R250, R239, PT ;  /* 0x000000effa00720c */ /* 0x000fe40003f04070 */
[----:B------:R-:W2:Y:S01]  /*afc0*/  LDL R12, [R1+0x24] ;  /* 0x00002400010c7983 */ /* 0x000ea20000100800 */
[--C-:B------:R-:W-:Y:S02]  /*afd0*/  @!P1 IMAD.IADD R242, R242, 0x1, -R250.reuse ;  /* 0x00000001f2f29824 */ /* 0x100fe400078e0afa */
[----:B------:R-:W-:Y:S01]  /*afe0*/  @!P6 IMAD.IADD R236, R236, 0x1, -R250 ;  /* 0x00000001ecece824 */ /* 0x000fe200078e0afa */
[----:B------:R-:W3:Y:S01]  /*aff0*/  LDS R3, [UR7] ;  /* 0x00000007ff037984 */ /* 0x000ee20008000800 */
        /* <DEDUP_REMOVED lines=9> */
[----:B------:R-:W-:-:S04]  /*b090*/  ISETP.GT.U32.AND P2, PT, R250, R248, PT ;  /* 0x000000f8fa00720c */ /* 0x000fc80003f44070 */
[----:B------:R-:W-:Y:S04]  /*b0a0*/  STL [R1+0x520], R2 ;  /* 0x0005200201007387 */ /* 0x000fe80000100800 */
[----:B------:R1:W-:Y:S01]  /*b0b0*/  STL [R1+0xf94], R242 ;  /* 0x000f94f201007387 */ /* 0x0003e20000100800 */
[--C-:B------:R-:W-:Y:S01]  /*b0c0*/  @!P0 IMAD.IADD R239, R239, 0x1, -R250.reuse ;  /* 0x00000001efef8824 */ /* 0x100fe200078e0afa */
[C---:B------:R-:W-:Y:S01]  /*b0d0*/  ISETP.GT.U32.AND P0, PT, R250.reuse, R246, PT ;  /* 0x000000f6fa00720c */ /* 0x040fe20003f04070 */
[----:B-1----:R-:W1:Y:S01]  /*b0e0*/  S2R R242, SR_TID.X ;  /* 0x0000000000f27919 */ /* 0x002e620000002100 */
[----:B------:R-:W-:Y:S01]  /*b0f0*/  ISETP.GT.U32.AND P3, PT, R250, R249, PT ;  /* 0x000000f9fa00720c */ /* 0x000fe20003f64070 */
[--C-:B------:R-:W-:Y:S02]  /*b100*/  @!P6 IMAD.IADD R243, R243, 0x1, -R250.reuse ;  /* 0x00000001f3f3e824 */ /* 0x100fe400078e0afa */
[--C-:B------:R-:W-:Y:S01]  /*b110*/  @!P4 IMAD.IADD R244, R244, 0x1, -R250.reuse ;  /* 0x00000001f4f4c824 */ /* 0x100fe200078e0afa */
[C---:B------:R-:W-:Y:S01]  /*b120*/  ISETP.GT.U32.AND P4, PT, R250.reuse, R239, PT ;  /* 0x000000effa00720c */ /* 0x040fe20003f84070 */
[--C-:B------:R-:W-:Y:S01]  /*b130*/  @!P5 IMAD.IADD R245, R245, 0x1, -R250.reuse ;  /* 0x00000001f5f5d824 */ /* 0x100fe200078e0afa */
[----:B------:R-:W-:Y:S01]  /*b140*/  ISETP.GT.U32.AND P5, PT, R250, R240, PT ;  /* 0x000000f0fa00720c */ /* 0x000fe20003fa4070 */
[----:B------:R-:W-:Y:S01]  /*b150*/  @!P2 IMAD.IADD R248, R248, 0x1, -R250 ;  /* 0x00000001f8f8a824 */ /* 0x000fe200078e0afa */
[----:B------:R-:W-:-:S03]  /*b160*/  ISETP.GT.U32.AND P2, PT, R250, R243, PT ;  /* 0x000000f3fa00720c */ /* 0x000fc60003f44070 */
[--C-:B------:R-:W-:Y:S02]  /*b170*/  @!P0 IMAD.IADD R246, R246, 0x1, -R250.reuse ;  /* 0x00000001f6f68824 */ /* 0x100fe400078e0afa */
[----:B------:R-:W-:Y:S01]  /*b180*/  @!P3 IMAD.IADD R249, R249, 0x1, -R250 ;  /* 0x00000001f9f9b824 */ /* 0x000fe200078e0afa */
[----:B------:R-:W-:-:S03]  /*b190*/  ISETP.GT.U32.AND P3, PT, R250, R244, PT ;  /* 0x000000f4fa00720c */ /* 0x000fc60003f64070 */
[--C-:B------:R-:W-:Y:S01]  /*b1a0*/  @!P4 IMAD.IADD R239, R239, 0x1, -R250.reuse ;  /* 0x00000001efefc824 */ /* 0x100fe200078e0afa */
[----:B------:R-:W-:Y:S01]  /*b1b0*/  ISETP.GT.U32.AND P4, PT, R250, R245, PT ;  /* 0x000000f5fa00720c */ /* 0x000fe20003f84070 */
[--C-:B------:R-:W-:Y:S01]  /*b1c0*/  @!P5 IMAD.IADD R240, R240, 0x1, -R250.reuse ;  /* 0x00000001f0f0d824 */ /* 0x100fe200078e0afa */
[----:B------:R-:W-:Y:S01]  /*b1d0*/  ISETP.GT.U32.AND P5, PT, R250, R246, PT ;  /* 0x000000f6fa00720c */ /* 0x000fe20003fa4070 */
[----:B------:R-:W-:Y:S02]  /*b1e0*/  @!P2 IMAD.IADD R243, R243, 0x1, -R250 ;  /* 0x00000001f3f3a824 */ /* 0x000fe400078e0afa */
[----:B------:R-:W-:-:S03]  /*b1f0*/  IMAD R2, R252, 0x2, R2 ;  /* 0x00000002fc027824 */ /* 0x000fc600078e0202 */
[----:B------:R4:W-:Y:S01]  /*b200*/  STL [R1+0xf8c], R243 ;  /* 0x000f8cf301007387 */ /* 0x0009e20000100800 */
[----:B------:R-:W-:-:S03]  /*b210*/  @!P3 IMAD.IADD R244, R244, 0x1, -R250 ;  /* 0x00000001f4f4b824 */ /* 0x000fc600078e0afa */
[----:B------:R4:W-:Y:S01]  /*b220*/  STL [R1+0x524], R2 ;  /* 0x0005240201007387 */ /* 0x0009e20000100800 */
[----:B-1----:R-:W-:Y:S01]  /*b230*/  SHF.R.U32.HI R242, RZ, 0x5, R242 ;  /* 0x00000005fff27819 */ /* 0x002fe200000116f2 */
[----:B------:R-:W-:Y:S01]  /*b240*/  @!P4 IMAD.IADD R245, R245, 0x1, -R250 ;  /* 0x00000001f5f5c824 */ /* 0x000fe200078e0afa */
[----:B---3--:R-:W-:Y:S02]  /*b250*/  R2UR UR8, R3 ;  /* 0x00000000030872ca */ /* 0x008fe400000e0000 */
[----:B------:R-:W-:Y:S01]  /*b260*/  R2UR UR17, R242 ;  /* 0x00000000f21172ca */ /* 0x000fe200000e0000 */
[----:B----4-:R-:W3:Y:S01]  /*b270*/  LDL R243, [R1+0xa00] ;  /* 0x000a000001f37983 */ /* 0x010ee20000100800 */
[----:B------:R-:W-:-:S03]  /*b280*/  IMAD R2, R252, 0x2, R2 ;  /* 0x00000002fc027824 */ /* 0x000fc600078e0202 */
[----:B------:R-:W4:Y:S01]  /*b290*/  LDL R3, [R1+0xa08] ;  /* 0x000a080001037983 */ /* 0x000f220000100800 */
[----:B------:R-:W-:-:S03]  /*b2a0*/  @!P5 IMAD.IADD R246, R246, 0x1, -R250 ;  /* 0x00000001f6f6d824 */ /* 0x000fc600078e0afa */
[----:B------:R-:W3:Y:S04]  /*b2b0*/  LDL R242, [R1+0xa0c] ;  /* 0x000a0c0001f27983 */ /* 0x000ee80000100800 */
[----:B------:R-:W-:Y:S04]  /*b2c0*/  STL [R1+0x528], R2 ;  /* 0x0005280201007387 */ /* 0x000fe80000100800 */
[----:B------:R1:W-:Y:S04]  /*b2d0*/  STL [R1+0xf88], R244 ;  /* 0x000f88f401007387 */ /* 0x0003e80000100800 */
[----:B-1----:R-:W3:Y:S04]  /*b2e0*/  LDL R244, [R1+0xa04] ;  /* 0x000a040001f47983 */ /* 0x002ee80000100800 */
[----:B------:R1:W-:Y:S04]  /*b2f0*/  STL [R1+0xf90], R245 ;  /* 0x000f90f501007387 */ /* 0x0003e80000100800 */
[----:B-1----:R-:W3:Y:S04]  /*b300*/  LDL R245, [R1+0x9fc] ;  /* 0x0009fc0001f57983 */ /* 0x002ee80000100800 */
[----:B------:R1:W-:Y:S04]  /*b310*/  STL [R1+0xf7c], R246 ;  /* 0x000f7cf601007387 */ /* 0x0003e80000100800 */
[----:B-1----:R-:W4:Y:S01]  /*b320*/  LDL R246, [R1+0x9f8] ;  /* 0x0009f80001f67983 */ /* 0x002f220000100800 */
[----:B------:R-:W-:-:S13]  /*b330*/  ISETP.GT.U32.AND P0, PT, R250, R241, PT ;  /* 0x000000f1fa00720c */ /* 0x000fda0003f04070 */
[----:B------:R-:W-:Y:S01]  /*b340*/  @!P0 IMAD.IADD R241, R241, 0x1, -R250 ;  /* 0x00000001f1f18824 */ /* 0x000fe200078e0afa */
[C---:B------:R-:W-:Y:S02]  /*b350*/  ISETP.GT.U32.AND P0, PT, R250.reuse, R247, PT ;  /* 0x000000f7fa00720c */ /* 0x040fe40003f04070 */
[----:B------:R-:W-:-:S11]  /*b360*/  ISETP.GT.U32.AND P6, PT, R250, R238, PT ;  /* 0x000000eefa00720c */ /* 0x000fd60003fc4070 */
[----:B------:R-:W-:-:S05]  /*b370*/  @!P0 IMAD.IADD R247, R247, 0x1, -R250 ;  /* 0x00000001f7f78824 */ /* 0x000fca00078e0afa */
[----:B------:R1:W-:Y:S01]  /*b380*/  STL [R1+0xf80], R247 ;  /* 0x000f80f701007387 */ /* 0x0003e20000100800 */
[----:B------:R-:W-:Y:S01]  /*b390*/  @!P6 IMAD.IADD R238, R238, 0x1, -R250 ;  /* 0x00000001eeeee824 */ /* 0x000fe200078e0afa */
[----:B-1----:R-:W1:Y:S01]  /*b3a0*/  S2R R247, SR_TID.X ;  /* 0x0000000000f77919 */ /* 0x002e620000002100 */
[----:B------:R-:W-:Y:S01]  /*b3b0*/  ISETP.GT.U32.AND P6, PT, R250, R248, PT ;  /* 0x000000f8fa00720c */ /* 0x000fe20003fc4070 */
[----:B------:R-:W-:-:S12]  /*b3c0*/  IMAD R2, R252, 0x2, R2 ;  /* 0x00000002fc027824 */ /* 0x000fd800078e0202 */
[----:B------:R-:W-:-:S05]  /*b3d0*/  @!P6 IMAD.IADD R248, R248, 0x1, -R250 ;  /* 0x00000001f8f8e824 */ /* 0x000fca00078e0afa */
[----:B------:R-:W-:Y:S01]  /*b3e0*/  STL [R1+0xf84], R248 ;  /* 0x000f84f801007387 */ /* 0x000fe20000100800 */
[----:B------:R-:W-:Y:S01]  /*b3f0*/  BAR.SYNC.DEFER_BLOCKING 0x0 ;  /* 0x0000000000007b1d */ /* 0x000fe20000010000 */
[----:B--2---:R-:W-:-:S13]  /*b400*/  ISETP.GT.U32.AND P2, PT, R251, R12, PT ;  /* 0x0000000cfb00720c */ /* 0x004fda0003f44070 */
[----:B------:R-:W-:-:S05]  /*b410*/  @!P2 IMAD.IADD R12, R12, 0x1, -R251 ;  /* 0x000000010c0ca824 */ /* 0x000fca00078e0afb */
[----:B------:R2:W-:Y:S01]  /*b420*/  @!P2 STL [R1+0x24], R12 ;  /* 0x0000240c0100a387 */ /* 0x0005e20000100800 */
[----:B------:R-:W-:-:S03]  /*b430*/  ISETP.GE.AND P2, PT, R0, RZ, PT ;  /* 0x000000ff0000720c */ /* 0x000fc60003f46270 */
[----:B------:R1:W-:Y:S04]  /*b440*/  STL [R1+0x52c], R2 ;  /* 0x00052c0201007387 */ /* 0x0003e80000100800 */
[----:B------:R1:W-:Y:S01]  /*b450*/  STL [R1+0xe8c], R0 ;  /* 0x000e8c0001007387 */ /* 0x0003e20000100800 */
[----:B--2---:R-:W-:-:S03]  /*b460*/  IMAD R12, R252, 0x2, R2 ;  /* 0x00000002fc0c7824 */ /* 0x004fc600078e0202 */
[----:B-1----:R-:W2:Y:S01]  /*b470*/  LDL R2, [R1+0xa18] ;  /* 0x000a180001027983 */ /* 0x002ea20000100800 */
[----:B------:R-:W-:-:S03]  /*b480*/  LOP3.LUT R0, R247, 0x3f, RZ, 0xc0, !PT ;  /* 0x0000003ff7007812 */ /* 0x000fc600078ec0ff */
[----:B------:R-:W-:Y:S04]  /*b490*/  STL [R1+0x540], R12 ;  /* 0x0005400c01007387 */ /* 0x000fe80000100800 */
[----:B------:R-:W2:Y:S04]  /*b4a0*/  LDL R248, [R1+0xa1c] ;  /* 0x000a1c0001f87983 */ /* 0x000ea80000100800 */
[----:B------:R-:W2:Y:S01]  /*b4b0*/  LDL R251, [R1+0xa24] ;  /* 0x000a240001fb7983 */ /* 0x000ea20000100800 */
[----:B---3--:R-:W-:Y:S02]  /*b4c0*/  ISETP.GE.AND P4, PT, R245, RZ, PT ;  /* 0x000000fff500720c */ /* 0x008fe40003f86270 */
[----:B----4-:R-:W-:-:S02]  /*b4d0*/  ISETP.GE.AND P5, PT, R246, RZ, PT ;  /* 0x000000fff600720c */ /* 0x010fc40003fa6270 */
[----:B------:R-:W3:Y:S04]  /*b4e0*/  LDL R246, [R1+0xa14] ;  /* 0x000a140001f67983 */ /* 0x000ee80000100800 */
[----:B------:R1:W-:Y:S04]  /*b4f0*/  STL [R1+0xf58], R0 ;  /* 0x000f580001007387 */ /* 0x0003e80000100800 */
[----:B------:R-:W4:Y:S04]  /*b500*/  LDL R247, [R1+0xa20] ;  /* 0x000a200001f77983 */ /* 0x000f280000100800 */
[----:B-1----:R-:W2:Y:S04]  /*b510*/  LDL R0, [R1+0xa10] ;  /* 0x000a100001007983 */ /* 0x002ea80000100800 */
[----:B------:R-:W2:Y:S01]  /*b520*/  LDL.LU R245, [R1+0x20] ;  /* 0x0000200001f57983 */ /* 0x000ea20000300800 */
[----:B------:R-:W-:-:S03]  /*b530*/  ISETP.GE.AND P0, PT, R244, RZ, PT ;  /* 0x000000fff400720c */ /* 0x000fc60003f06270 */
[----:B------:R-:W3:Y:S01]  /*b540*/  LDL.LU R244, [R1+0x1c] ;  /* 0x00001c0001f47983 */ /* 0x000ee20000300800 */
[----:B--2---:R-:W-:Y:S01]  /*b550*/  @!P2 IMAD.MOV R245, RZ, RZ, -R245 ;  /* 0x000000fffff5a224 */ /* 0x004fe200078e0af5 */
[----:B------:R-:W-:-:S04]  /*b560*/  ISETP.GE.AND P2, PT, R3, RZ, PT ;  /* 0x000000ff0300720c */ /* 0x000fc80003f46270 */
[----:B------:R1:W-:Y:S04]  /*b570*/  STL [R1+0x20], R245 ;  /* 0x000020f501007387 */ /* 0x0003e80000100800 */
[----:B-1----:R-:W2:Y:S04]  /*b580*/  LDL R245, [R1+0xa2c] ;  /* 0x000a2c0001f57983 */ /* 0x002ea80000100800 */
[----:B------:R-:W2:Y:S01]  /*b590*/  LDL.LU R3, [R1+0x18] ;  /* 0x0000180001037983 */ /* 0x000ea20000300800 */
[----:B---3--:R-:W-:Y:S01]  /*b5a0*/  @!P5 IMAD.MOV R244, RZ, RZ, -R244 ;  /* 0x000000fffff4d224 */ /* 0x008fe200078e0af4 */
[----:B------:R-:W-:-:S02]  /*b5b0*/  ISETP.GE.AND P5, PT, R242, RZ, PT ;  /* 0x000000fff200720c */ /* 0x000fc40003fa6270 */
[----:B------:R-:W3:Y:S04]  /*b5c0*/  LDL R242, [R1+0xa28] ;  /* 0x000a280001f27983 */ /* 0x000ee80000100800 */
[----:B------:R1:W-:Y:S04]  /*b5d0*/  STL [R1+0x1c], R244 ;  /* 0x00001cf401007387 */ /* 0x0003e80000100800 */
[----:B-1----:R-:W3:Y:S01]  /*b5e0*/  LDL.LU R244, [R1+0x14] ;  /* 0x0000140001f47983 */ /* 0x002ee20000300800 */
[----:B--2---:R-:W-:Y:S01]  /*b5f0*/  @!P4 IMAD.MOV R3, RZ, RZ, -R3 ;  /* 0x000000ffff03c224 */ /* 0x004fe200078e0a03 */
[----:B------:R-:W-:-:S04]  /*b600*/  ISETP.GE.AND P4, PT, R0, RZ, PT ;  /* 0x000000ff0000720c */ /* 0x000fc80003f86270 */
[----:B------:R1:W-:Y:S04]  /*b610*/  STL [R1+0x18], R3 ;  /* 0x0000180301007387 */ /* 0x0003e80000100800 */
[----:B-1----:R-:W2:Y:S04]  /*b620*/  LDL.LU R3, [R1+0xf9c] ;  /* 0x000f9c0001037983 */ /* 0x002ea80000300800 */
[----:B------:R-:W2:Y:S01]  /*b630*/  LDL.LU R0, [R1+0x10] ;  /* 0x0000100001007983 */ /* 0x000ea20000300800 */
[----:B------:R-:W-:-:S13]  /*b640*/  ISETP.GE.AND P3, PT, R243, RZ, PT ;  /* 0x000000fff300720c */ /* 0x000fda0003f66270 */
[----:B---3--:R-:W-:Y:S01]  /*b650*/  @!P3 IMAD.MOV R244, RZ, RZ, -R244 ;  /* 0x000000fffff4b224 */ /* 0x008fe200078e0af4 */
[----:B------:R-:W-:-:S04]  /*b660*/  ISETP.GE.AND P3, PT, R2, RZ, PT ;  /* 0x000000ff0200720c */ /* 0x000fc80003f66270 */
[----:B------:R1:W-:Y:S04]  /*b670*/  STL [R1+0x14], R244 ;  /* 0x000014f401007387 */ /* 0x0003e80000100800 */
[----:B-1----:R-:W3:Y:S04]  /*b680*/  LDL R244, [R1+0xa3c] ;  /* 0x000a3c0001f47983 */ /* 0x002ee80000100800 */
[----:B------:R-:W3:Y:S01]  /*b690*/  LDL.LU R2, [R1+0xc] ;  /* 0x00000c0001027983 */ /* 0x000ee20000300800 */
[----:B--2---:R-:W-:Y:S01]  /*b6a0*/  @!P0 IMAD.MOV R0, RZ, RZ, -R0 ;  /* 0x000000ffff008224 */ /* 0x004fe200078e0a00 */
[----:B------:R-:W-:-:S02]  /*b6b0*/  ISETP.GE.AND P0, PT, R246, RZ, PT ;  /* 0x000000fff600720c */ /* 0x000fc40003f06270 */
[----:B------:R-:W2:Y:S04]  /*b6c0*/  LDL R246, [R1+0xa40] ;  /* 0x000a400001f67983 */ /* 0x000ea80000100800 */
[----:B------:R1:W-:Y:S04]  /*b6d0*/  STL [R1+0x10], R0 ;  /* 0x0000100001007387 */ /* 0x0003e80000100800 */
[----:B-1----:R-:W2:Y:S01]  /*b6e0*/  LDL.LU R0, [R1+0x8] ;  /* 0x0000080001007983 */ /* 0x002ea20000300800 */
[----:B---3--:R-:W-:Y:S01]  /*b6f0*/  @!P2 IMAD.MOV R2, RZ, RZ, -R2 ;  /* 0x000000ffff02a224 */ /* 0x008fe200078e0a02 */
[----:B------:R-:W-:-:S04]  /*b700*/  ISETP.GE.AND P2, PT, R248, RZ, PT ;  /* 0x000000fff800720c */ /* 0x000fc80003f46270 */
[----:B------:R1:W-:Y:S04]  /*b710*/  STL [R1+0xc], R2 ;  /* 0x00000c0201007387 */ /* 0x0003e80000100800 */
[----:B-1----:R-:W3:Y:S04]  /*b720*/  LDL.LU R2, [R1+0xf98] ;  /* 0x000f980001027983 */ /* 0x002ee80000300800 */
[----:B------:R-:W4:Y:S01]  /*b730*/  LDL.LU R248, [R1+0x4] ;  /* 0x0000040001f87983 */ /* 0x000f220000300800 */
[----:B--2---:R-:W-:-:S05]  /*b740*/  @!P5 IMAD.MOV R0, RZ, RZ, -R0 ;  /* 0x000000ffff00d224 */ /* 0x004fca00078e0a00 */
[----:B------:R1:W-:Y:S04]  /*b750*/  STL [R1+0x8], R0 ;  /* 0x0000080001007387 */ /* 0x0003e80000100800 */
[----:B-1----:R-:W2:Y:S01]  /*b760*/  LDL.LU R0, [R1] ;  /* 0x0000000001007983 */ /* 0x002ea20000300800 */
[----:B------:R-:W-:Y:S01]  /*b770*/  ISETP.GE.AND P5, PT, R251, RZ, PT ;  /* 0x000000fffb00720c */ /* 0x000fe20003fa6270 */
[----:B---3--:R-:W-:Y:S02]  /*b780*/  IMAD.MOV.U32 R251, RZ, RZ, R2 ;  /* 0x000000fffffb7224 */ /* 0x008fe400078e0002 */
[----:B----4-:R-:W-:Y:S02]  /*b790*/  @!P4 IMAD.MOV R248, RZ, RZ, -R248 ;  /* 0x000000fffff8c224 */ /* 0x010fe400078e0af8 */
[----:B------:R-:W-:-:S03]  /*b7a0*/  @!P0 IMAD.MOV R251, RZ, RZ, -R251 ;  /* 0x000000fffffb8224 */ /* 0x000fc600078e0afb */
[----:B------:R1:W-:Y:S01]  /*b7b0*/  STL [R1+0x4], R248 ;  /* 0x000004f801007387 */ /* 0x0003e20000100800 */
[----:B------:R-:W-:-:S03]  /*b7c0*/  ISETP.GE.AND P4, PT, R247, RZ, PT ;  /* 0x000000fff700720c */ /* 0x000fc60003f86270 */
[----:B------:R-:W3:Y:S01]  /*b7d0*/  LDL R2, [R1+0xa38] ;  /* 0x000a380001027983 */ /* 0x000ee20000100800 */
[----:B------:R-:W-:-:S03]  /*b7e0*/  ISETP.GE.AND P0, PT, R242, RZ, PT ;  /* 0x000000fff200720c */ /* 0x000fc60003f06270 */
[----:B-1----:R-:W4:Y:S01]  /*b7f0*/  LDL R248, [R1+0xa48] ;  /* 0x000a480001f87983 */ /* 0x002f220000100800 */
[----:B--2---:R-:W-:-:S05]  /*b800*/  @!P3 IMAD.MOV R0, RZ, RZ, -R0 ;  /* 0x000000ffff00b224 */ /* 0x004fca00078e0a00 */
[----:B------:R1:W-:Y:S04]  /*b810*/  STL [R1+0xf5c], R0 ;  /* 0x000f5c0001007387 */ /* 0x0003e80000100800 */
[----:B------:R-:W2:Y:S04]  /*b820*/  LDL R247, [R1+0xa54] ;  /* 0x000a540001f77983 */ /* 0x000ea80000100800 */
[----:B------:R1:W-:Y:S04]  /*b830*/  STL [R1+0xf60], R251 ;  /* 0x000f60fb01007387 */ /* 0x0003e80000100800 */
[----:B------:R-:W2:Y:S01]  /*b840*/  LDL R242, [R1+0xa50] ;  /* 0x000a500001f27983 */ /* 0x000ea20000100800 */
[----:B------:R-:W-:Y:S01]  /*b850*/  ISETP.GE.AND P3, PT, R245, RZ, PT ;  /* 0x000000fff500720c */ /* 0x000fe20003f66270 */
[----:B------:R-:W-:Y:S01]  /*b860*/  @!P2 IMAD.MOV R3, RZ, RZ, -R3 ;  /* 0x000000ffff03a224 */ /* 0x000fe200078e0a03 */
[----:B------:R-:W-:Y:S01]  /*b870*/  ISETP.GE.AND P2, PT, R244, RZ, PT ;  /* 0x000000fff400720c */ /* 0x000fe20003f46270 */
[----:B------:R-:W-:Y:S01]  /*b880*/  @!P5 IMAD.MOV R4, RZ, RZ, -R4 ;  /* 0x000000ffff04d224 */ /* 0x000fe200078e0a04 */
[----:B------:R-:W2:Y:S01]  /*b890*/  LDL R245, [R1+0xa5c] ;  /* 0x000a5c0001f57983 */ /* 0x000ea20000100800 */
[----:B------:R-:W-:-:S03]  /*b8a0*/  ISETP.GE.AND P5, PT, R246, RZ, PT ;  /* 0x000000fff600720c */ /* 0x000fc60003fa6270 */
[----:B------:R1:W-:Y:S04]  /*b8b0*/  STL [R1+0xf64], R3 ;  /* 0x000f640301007387 */ /* 0x0003e80000100800 */
[----:B------:R-:W2:Y:S01]  /*b8c0*/  LDL R244, [R1+0xa58] ;  /* 0x000a580001f47983 */ /* 0x000ea20000100800 */
[----:B------:R-:W-:-:S03]  /*b8d0*/  @!P4 IMAD.MOV R5, RZ, RZ, -R5 ;  /* 0x000000ffff05c224 */ /* 0x000fc600078e0a05 */
[----:B------:R-:W-:Y:S04]  /*b8e0*/  STL [R1+0xf68], R4 ;  /* 0x000f680401007387 */ /* 0x000fe80000100800 */
[----:B------:R-:W2:Y:S01]  /*b8f0*/  LDL R246, [R1+0xa6c] ;  /* 0x000a6c0001f67983 */ /* 0x000ea20000100800 */
[----:B------:R-:W-:Y:S01]  /*b900*/  @!P3 IMAD.MOV R6, RZ, RZ, -R6 ;  /* 0x000000ffff06b224 */ /* 0x000fe200078e0a06 */
[----:B---3--:R-:W-:Y:S01]  /*b910*/  ISETP.GE.AND P4, PT, R2, RZ, PT ;  /* 0x000000ff0200720c */ /* 0x008fe20003f86270 */
[----:B------:R-:W-:Y:S01]  /*b920*/  @!P0 IMAD.MOV R7, RZ, RZ, -R7 ;  /* 0x000000ffff078224 */ /* 0x000fe200078e0a07 */
[----:B------:R-:W-:Y:S01]  /*b930*/  STL [R1+0xf6c], R5 ;  /* 0x000f6c0501007387 */ /* 0x000fe20000100800 */
[----:B------:R-:W-:Y:S01]  /*b940*/  @!P2 IMAD.MOV R8, RZ, RZ, -R8 ;  /* 0x000000ffff08a224 */ /* 0x000fe200078e0a08 */
[----:B----4-:R-:W-:-:S02]  /*b950*/  ISETP.GE.AND P3, PT, R248, RZ, PT ;  /* 0x000000fff800720c */ /* 0x010fc40003f66270 */
[----:B-1----:R-:W3:Y:S04]  /*b960*/  LDL R0, [R1+0xa70] ;  /* 0x000a700001007983 */ /* 0x002ee80000100800 */
[----:B------:R-:W4:Y:S04]  /*b970*/  LDL R2, [R1+0xa68] ;  /* 0x000a680001027983 */ /* 0x000f280000100800 */
[----:B------:R-:W-:Y:S04]  /*b980*/  STL [R1+0xf70], R6 ;  /* 0x000f700601007387 */ /* 0x000fe80000100800 */
[----:B------:R-:W4:Y:S04]  /*b990*/  LDL R248, [R1+0xa74] ;  /* 0x000a740001f87983 */ /* 0x000f280000100800 */
[----:B------:R-:W-:Y:S01]  /*b9a0*/  STL [R1+0xf74], R7 ;  /* 0x000f740701007387 */ /* 0x000fe20000100800 */
[----:B--2---:R-:W-:-:S03]  /*b9b0*/  ISETP.GE.AND P0, PT, R247, RZ, PT ;  /* 0x000000fff700720c */ /* 0x004fc60003f06270 */
[----:B------:R-:W2:Y:S04]  /*b9c0*/  LDL R247, [R1+0xa64] ;  /* 0x000a640001f77983 */ /* 0x000ea80000100800 */
[----:B------:R1:W-:Y:S01]  /*b9d0*/  STL [R1+0xf78], R8 ;  /* 0x000f780801007387 */ /* 0x0003e20000100800 */
[----:B------:R-:W-:-:S03]  /*b9e0*/  ISETP.GE.AND P2, PT, R242, RZ, PT ;  /* 0x000000fff200720c */ /* 0x000fc60003f46270 */
[----:B------:R-:W2:Y:S01]  /*b9f0*/  LDL R242, [R1+0xa60] ;  /* 0x000a600001f27983 */ /* 0x000ea20000100800 */
[----:B------:R-:W-:Y:S01]  /*ba00*/  @!P5 IMAD.MOV R9, RZ, RZ, -R9 ;  /* 0x000000ffff09d224 */ /* 0x000fe200078e0a09 */
[----:B------:R-:W-:Y:S01]  /*ba10*/  ISETP.GE.AND P5, PT, R245, RZ, PT ;  /* 0x000000fff500720c */ /* 0x000fe20003fa6270 */
[----:B------:R-:W-:Y:S01]  /*ba20*/  @!P3 IMAD.MOV R11, RZ, RZ, -R11 ;  /* 0x000000ffff0bb224 */ /* 0x000fe200078e0a0b */
[----:B------:R-:W4:Y:S01]  /*ba30*/  LDL R245, [R1+0xa4c] ;  /* 0x000a4c0001f57983 */ /* 0x000f220000100800 */
[----:B------:R-:W-:Y:S02]  /*ba40*/  @!P4 IMAD.MOV R10, RZ, RZ, -R10 ;  /* 0x000000ffff0ac224 */ /* 0x000fe400078e0a0a */
[----:B------:R-:W-:Y:S01]  /*ba50*/  @!P0 IMAD.MOV R13, RZ, RZ, -R13 ;  /* 0x000000ffff0d8224 */ /* 0x000fe200078e0a0d */
[----:B------:R-:W4:Y:S01]  /*ba60*/  LDL R251, [R1+0xc60] ;  /* 0x000c600001fb7983 */ /* 0x000f220000100800 */
[----:B------:R-:W-:-:S03]  /*ba70*/  ISETP.GE.AND P4, PT, R244, RZ, PT ;  /* 0x000000fff400720c */ /* 0x000fc60003f86270 */
[----:B------:R-:W4:Y:S04]  /*ba80*/  LDL R244, [R1+0xa44] ;  /* 0x000a440001f47983 */ /* 0x000f280000100800 */
[----:B------:R-:W4:Y:S01]  /*ba90*/  LDL R3, [R1+0xb24] ;  /* 0x000b240001037983 */ /* 0x000f220000100800 */
[----:B------:R-:W-:-:S03]  /*baa0*/  ISETP.GE.AND P3, PT, R246, RZ, PT ;  /* 0x000000fff600720c */ /* 0x000fc60003f66270 */
[----:B------:R-:W4:Y:S01]  /*bab0*/  LDL R246, [R1+0xa34] ;  /* 0x000a340001f67983 */ /* 0x000f220000100800 */
[----:B---3--:R-:W-:-:S03]  /*bac0*/  ISETP.GE.AND P0, PT, R0, RZ, PT ;  /* 0x000000ff0000720c */ /* 0x008fc60003f06270 */
[----:B------:R-:W3:Y:S06]  /*bad0*/  LDL R0, [R1+0xb38] ;  /* 0x000b380001007983 */ /* 0x000eec0000100800 */
[----:B------:R-:W-:Y:S02]  /*bae0*/  @!P3 IMAD.MOV R17, RZ, RZ, -R17 ;  /* 0x000000ffff11b224 */ /* 0x000fe400078e0a11 */
[----:B------:R-:W-:Y:S01]  /*baf0*/  @!P2 IMAD.MOV R14, RZ, RZ, -R14 ;  /* 0x000000ffff0ea224 */ /* 0x000fe200078e0a0e */
[----:B--2---:R-:W-:Y:S02]  /*bb00*/  ISETP.GE.AND P3, PT, R242, RZ, PT ;  /* 0x000000fff200720c */ /* 0x004fe40003f66270 */
[----:B------:R-:W2:Y:S01]  /*bb10*/  LDL R242, [R1+0xb68] ;  /* 0x000b680001f27983 */ /* 0x000ea20000100800 */
[----:B----4-:R-:W-:-:S03]  /*bb20*/  ISETP.GE.AND P2, PT, R2, RZ, PT ;  /* 0x000000ff0200720c */ /* 0x010fc60003f46270 */
[----:B------:R-:W4:Y:S01]  /*bb30*/  LDL R2, [R1+0xa30] ;  /* 0x000a300001027983 */ /* 0x000f220000100800 */
[----:B------:R-:W-:Y:S01]  /*bb40*/  @!P5 IMAD.MOV R15, RZ, RZ, -R15 ;  /* 0x000000ffff0fd224 */ /* 0x000fe200078e0a0f */
[----:B------:R-:W-:Y:S01]  /*bb50*/  ISETP.GE.AND P5, PT, R248, RZ, PT ;  /* 0x000000fff800720c */ /* 0x000fe20003fa6270 */
[----:B------:R-:W-:Y:S01]  /*bb60*/  @!P4 IMAD.MOV R16, RZ, RZ, -R16 ;  /* 0x000000ffff10c224 */ /* 0x000fe200078e0a10 */
[----:B------:R-:W-:Y:S01]  /*bb70*/  ISETP.GE.AND P4, PT, R247, RZ, PT ;  /* 0x000000fff700720c */ /* 0x000fe20003f86270 */
[----:B------:R-:W4:Y:S04]  /*bb80*/  LDL R248, [R1+0xb54] ;  /* 0x000b540001f87983 */ /* 0x000f280000100800 */
[----:B------:R-:W4:Y:S01]  /*bb90*/  LDL R247, [R1+0xb60] ;  /* 0x000b600001f77983 */ /* 0x000f220000100800 */
[----:B------:R-:W-:Y:S01]  /*bba0*/  @!P0 IMAD.MOV R18, RZ, RZ, -R18 ;  /* 0x000000ffff128224 */ /* 0x000fe200078e0a12 */
[----:B------:R-:W-:-:S02]  /*bbb0*/  ISETP.GE.AND P0, PT, R245, RZ, PT ;  /* 0x000000fff500720c */ /* 0x000fc40003f06270 */
[----:B------:R-:W4:Y:S02]  /*bbc0*/  LDL R245, [R1+0xb74] ;  /* 0x000b740001f57983 */ /* 0x000f240000100800 */
[----:B------:R-:W-:Y:S01]  /*bbd0*/  @!P5 IMAD.MOV R20, RZ, RZ, -R20 ;  /* 0x000000ffff14d224 */ /* 0x000fe200078e0a14 */
[----:B------:R-:W-:Y:S02]  /*bbe0*/  ISETP.GE.AND P5, PT, R246, RZ, PT ;  /* 0x000000fff600720c */ /* 0x000fe40003fa6270 */
[----:B------:R-:W4:Y:S01]  /*bbf0*/  LDL R246, [R1+0xb7c] ;  /* 0x000b7c0001f67983 */ /* 0x000f220000100800 */
[----:B------:R-:W-:Y:S01]  /*bc00*/  @!P2 IMAD.MOV R19, RZ, RZ, -R19 ;  /* 0x000000ffff13a224 */ /* 0x000fe200078e0a13 */
[----:B------:R-:W-:Y:S02]  /*bc10*/  ISETP.GE.AND P2, PT, R244, RZ, PT ;  /* 0x000000fff400720c */ /* 0x000fe40003f46270 */
[----:B------:R-:W4:Y:S01]  /*bc20*/  LDL R244, [R1+0xb78] ;  /* 0x000b780001f47983 */ /* 0x000f220000100800 */
[----:B------:R-:W-:Y:S01]  /*bc30*/  @!P4 IMAD.MOV R21, RZ, RZ, -R21 ;  /* 0x000000ffff15c224 */ /* 0x000fe200078e0a15 */
[----:B---3--:R-:W-:-:S02]  /*bc40*/  ISETP.GE.AND P4, PT, R0, RZ, PT ;  /* 0x000000ff0000720c */ /* 0x008fc40003f86270 */
[----:B------:R-:W3:Y:S03]  /*bc50*/  LDL R0, [R1+0xb80] ;  /* 0x000b800001007983 */ /* 0x000ee60000100800 */
[----:B------:R-:W-:Y:S01]  /*bc60*/  @!P5 IMAD.MOV R25, RZ, RZ, -R25 ;  /* 0x000000ffff19d224 */ /* 0x000fe200078e0a19 */
[----:B--2---:R-:W-:Y:S02]  /*bc70*/  ISETP.GE.AND P5, PT, R242, RZ, PT ;  /* 0x000000fff200720c */ /* 0x004fe40003fa6270 */
[----:B------:R-:W2:Y:S01]  /*bc80*/  LDL R242, [R1+0xba0] ;  /* 0x000ba00001f27983 */ /* 0x000ea20000100800 */
[----:B------:R-:W-:Y:S01]  /*bc90*/  @!P3 IMAD.MOV R22, RZ, RZ, -R22 ;  /* 0x000000ffff16b224 */ /* 0x000fe200078e0a16 */
[----:B----4-:R-:W-:Y:S02]  /*bca0*/  ISETP.GE.AND P3, PT, R2, RZ, PT ;  /* 0x000000ff0200720c */ /* 0x010fe40003f66270 */
[----:B------:R-:W4:Y:S01]  /*bcb0*/  LDL R2, [R1+0xb8c] ;  /* 0x000b8c0001027983 */ /* 0x000f220000100800 */
[----:B------:R-:W-:-:S02]  /*bcc0*/  @!P0 IMAD.MOV R23, RZ, RZ, -R23 ;  /* 0x000000ffff178224 */ /* 0x000fc400078e0a17 */
[----:B------:R-:W-:Y:S01]  /*bcd0*/  @!P2 IMAD.MOV R24, RZ, RZ, -R24 ;  /* 0x000000ffff18a224 */ /* 0x000fe200078e0a18 */
[----:B------:R-:W-:Y:S02]  /*bce0*/  ISETP.GE.AND P0, PT, R248, RZ, PT ;  /* 0x000000fff800720c */ /* 0x000fe40003f06270 */
[----:B------:R-:W4:Y:S01]  /*bcf0*/  LDL R248, [R1+0xb94] ;  /* 0x000b940001f87983 */ /* 0x000f220000100800 */
[----:B------:R-:W-:-:S03]  /*bd00*/  ISETP.GE.AND P2, PT, R247, RZ, PT ;  /* 0x000000fff700720c */ /* 0x000fc60003f46270 */
[----:B------:R-:W4:Y:S01]  /*bd10*/  LDL R247, [R1+0xb98] ;  /* 0x000b980001f77983 */ /* 0x000f220000100800 */
[----:B------:R-:W-:Y:S01]  /*bd20*/  @!P4 IMAD.MOV R26, RZ, RZ, -R26 ;  /* 0x000000ffff1ac224 */ /* 0x000fe200078e0a1a */
[----:B------:R-:W-:Y:S02]  /*bd30*/  ISETP.GE.AND P4, PT, R245, RZ, PT ;  /* 0x000000fff500720c */ /* 0x000fe40003f86270 */
[----:B------:R-:W4:Y:S03]  /*bd40*/  LDL R245, [R1+0xba8] ;  /* 0x000ba80001f57983 */ /* 0x000f260000100800 */
[----:B------:R-:W-:Y:S01]  /*bd50*/  @!P0 IMAD.MOV R28, RZ, RZ, -R28 ;  /* 0x000000ffff1c8224 */ /* 0x000fe200078e0a1c */
[----:B------:R-:W-:Y:S02]  /*bd60*/  ISETP.GE.AND P0, PT, R246, RZ, PT ;  /* 0x000000fff600720c */ /* 0x000fe40003f06270 */
[----:B------:R-:W4:Y:S01]  /*bd70*/  LDL R246, [R1+0xbb8] ;  /* 0x000bb80001f67983 */ /* 0x000f220000100800 */
[----:B------:R-:W-:Y:S01]  /*bd80*/  @!P3 IMAD.MOV R27, RZ, RZ, -R27 ;  /* 0x000000ffff1bb224 */ /* 0x000fe200078e0a1b */
[----:B------:R-:W-:-:S02]  /*bd90*/  ISETP.GE.AND P3, PT, R244, RZ, PT ;  /* 0x000000fff400720c */ /* 0x000fc40003f66270 */
[----:B------:R-:W4:Y:S01]  /*bda0*/  LDL R244, [R1+0xbac] ;  /* 0x000bac0001f47983 */ /* 0x000f220000100800 */
[----:B------:R-:W-:Y:S01]  /*bdb0*/  @!P2 IMAD.MOV R29, RZ, RZ, -R29 ;  /* 0x000000ffff1da224 */ /* 0x000fe200078e0a1d */
[----:B---3--:R-:W-:Y:S02]  /*bdc0*/  ISETP.GE.AND P2, PT, R0, RZ, PT ;  /* 0x000000ff0000720c */ /* 0x008fe40003f46270 */
[----:B------:R-:W3:Y:S03]  /*bdd0*/  LDL R0, [R1+0xbbc] ;  /* 0x000bbc0001007983 */ /* 0x000ee60000100800 */
[----:B------:R-:W-:Y:S01]  /*bde0*/  @!P0 IMAD.MOV R33, RZ, RZ, -R33 ;  /* 0x000000ffff218224 */ /* 0x000fe200078e0a21 */
[----:B--2---:R-:W-:Y:S02]  /*bdf0*/  ISETP.GE.AND P0, PT, R242, RZ, PT ;  /* 0x000000fff200720c */ /* 0x004fe40003f06270 */
[----:B------:R-:W2:Y:S01]  /*be00*/  LDL R242, [R1+0xbdc] ;  /* 0x000bdc0001f27983 */ /* 0x000ea20000100800 */
[----:B------:R-:W-:Y:S01]  /*be10*/  @!P5 IMAD.MOV R30, RZ, RZ, -R30 ;  /* 0x000000ffff1ed224 */ /* 0x000fe200078e0a1e */
[----:B----4-:R-:W-:-:S02]  /*be20*/  ISETP.GE.AND P5, PT, R2, RZ, PT ;  /* 0x000000ff0200720c */ /* 0x010fc40003fa6270 */
[----:B------:R-:W4:Y:S01]  /*be30*/  LDL R2, [R1+0xbc4] ;  /* 0x000bc40001027983 */ /* 0x000f220000100800 */
[----:B------:R-:W-:Y:S02]  /*be40*/  @!P4 IMAD.MOV R31, RZ, RZ, -R31 ;  /* 0x000000ffff1fc224 */ /* 0x000fe400078e0a1f */
        /* <DEDUP_REMOVED lines=453> */
[----:B----4-:R-:W-:Y:S01]  /*daa0*/  ISETP.GE.AND P3, PT, R2, RZ, PT ;  /* 0x000000ff0200720c */ /* 0x010fe20003f66270 */
[----:B------:R-:W-:-:S02]  /*dab0*/  IMAD.MOV.U32 R2, RZ, RZ, R184 ;  /* 0x000000ffff027224 */ /* 0x000fc400078e00b8 */
[----:B------:R-:W-:Y:S01]  /*dac0*/  @!P0 IMAD.MOV R183, RZ, RZ, -R183 ;  /* 0x000000ffffb78224 */ /* 0x000fe200078e0ab7 */
[----:B------:R-:W4:Y:S01]  /*dad0*/  LDL R184, [R1+0x9f4] ;  /* 0x0009f40001b87983 */ /* 0x000f220000100800 */
        /* <DEDUP_REMOVED lines=15> */
[----:B------:R-:W-:Y:S01]  /*dbd0*/  ISETP.GE.AND P2, PT, R251, RZ, PT ;  /* 0x000000fffb00720c */ /* 0x000fe20003f46270 */
[----:B------:R-:W-:Y:S01]  /*dbe0*/  @!P5 IMAD.MOV R190, RZ, RZ, -R190 ;  /* 0x000000ffffbed224 */ /* 0x000fe200078e0abe */
[----:B------:R-:W4:Y:S01]  /*dbf0*/  LDL R251, [R1+0xc14] ;  /* 0x000c140001fb7983 */ /* 0x000f220000100800 */
[----:B---3--:R-:W-:Y:S02]  /*dc00*/  ISETP.GE.AND P5, PT, R0, RZ, PT ;  /* 0x000000ff0000720c */ /* 0x008fe40003fa6270 */
[----:B------:R-:W-:Y:S01]  /*dc10*/  @!P0 IMAD.MOV R193, RZ, RZ, -R193 ;  /* 0x000000ffffc18224 */ /* 0x000fe200078e0ac1 */
[----:B------:R-:W3:Y:S01]  /*dc20*/  LDL R0, [R1+0xc0c] ;  /* 0x000c0c0001007983 */ /* 0x000ee20000100800 */
[----:B--2---:R-:W-:-:S03]  /*dc30*/  ISETP.GE.AND P0, PT, R242, RZ, PT ;  /* 0x000000fff200720c */ /* 0x004fc60003f06270 */
[----:B------:R-:W2:Y:S01]  /*dc40*/  LDL R242, [R1+0xbf0] ;  /* 0x000bf00001f27983 */ /* 0x000ea20000100800 */
[----:B------:R-:W-:Y:S02]  /*dc50*/  @!P4 IMAD.MOV R191, RZ, RZ, -R191 ;  /* 0x000000ffffbfc224 */ /* 0x000fe400078e0abf */
[----:B------:R-:W-:Y:S01]  /*dc60*/  @!P3 IMAD.MOV R192, RZ, RZ, -R192 ;  /* 0x000000ffffc0b224 */ /* 0x000fe200078e0ac0 */
[----:B----4-:R-:W-:Y:S02]  /*dc70*/  ISETP.GE.AND P4, PT, R248, RZ, PT ;  /* 0x000000fff800720c */ /* 0x010fe40003f86270 */
        /* <DEDUP_REMOVED lines=79> */
[----:B------:R-:W-:Y:S01]  /*e170*/  ISETP.GE.AND P5, PT, R246, RZ, PT ;  /* 0x000000fff600720c */ /* 0x000fe20003fa6270 */
[----:B------:R-:W-:Y:S01]  /*e180*/  @!P2 IMAD.MOV R219, RZ, RZ, -R219 ;  /* 0x000000ffffdba224 */ /* 0x000fe200078e0adb */
[----:B------:R-:W4:Y:S01]  /*e190*/  LDL R246, [R1+0xb28] ;  /* 0x000b280001f67983 */ /* 0x000f220000100800 */
[----:B------:R-:W-:-:S03]  /*e1a0*/  ISETP.GE.AND P2, PT, R244, RZ, PT ;  /* 0x000000fff400720c */ /* 0x000fc60003f46270 */
        /* <DEDUP_REMOVED lines=13> */
[----:B------:R-:W-:Y:S01]  /*e280*/  ISETP.GE.AND P0, PT, R248, RZ, PT ;  /* 0x000000fff800720c */ /* 0x000fe20003f06270 */
[----:B------:R-:W-:Y:S01]  /*e290*/  @!P4 IMAD.MOV R226, RZ, RZ, -R226 ;  /* 0x000000ffffe2c224 */ /* 0x000fe200078e0ae2 */
[----:B------:R-:W4:Y:S01]  /*e2a0*/  LDL R248, [R1+0xb18] ;  /* 0x000b180001f87983 */ /* 0x000f220000100800 */
[----:B------:R-:W-:-:S03]  /*e2b0*/  ISETP.GE.AND P4, PT, R245, RZ, PT ;  /* 0x000000fff500720c */ /* 0x000fc60003f86270 */
[----:B------:R-:W4:Y:S01]  /*e2c0*/  LDL R247, [R1+0xb14] ;  /* 0x000b140001f77983 */ /* 0x000f220000100800 */
[----:B------:R-:W-:-:S03]  /*e2d0*/  @!P3 IMAD.MOV R227, RZ, RZ, -R227 ;  /* 0x000000ffffe3b224 */ /* 0x000fc600078e0ae3 */
[----:B------:R-:W4:Y:S01]  /*e2e0*/  LDL R245, [R1+0xb0c] ;  /* 0x000b0c0001f57983 */ /* 0x000f220000100800 */
[----:B------:R-:W-:Y:S01]  /*e2f0*/  @!P2 IMAD.MOV R229, RZ, RZ, -R229 ;  /* 0x000000ffffe5a224 */ /* 0x000fe200078e0ae5 */
[----:B------:R-:W-:Y:S01]  /*e300*/  ISETP.GE.AND P2, PT, R3, RZ, PT ;  /* 0x000000ff0300720c */ /* 0x000fe20003f46270 */
[----:B------:R-:W-:Y:S01]  /*e310*/  @!P0 IMAD.MOV R228, RZ, RZ, -R228 ;  /* 0x000000ffffe48224 */ /* 0x000fe200078e0ae4 */
[----:B------:R-:W-:Y:S02]  /*e320*/  ISETP.GE.AND P3, PT, R244, RZ, PT ;  /* 0x000000fff400720c */ /* 0x000fe40003f66270 */
[----:B------:R-:W-:Y:S01]  /*e330*/  ISETP.GE.AND P0, PT, R246, RZ, PT ;  /* 0x000000fff600720c */ /* 0x000fe20003f06270 */
[----:B------:R-:W4:Y:S04]  /*e340*/  LDL R244, [R1+0xb08] ;  /* 0x000b080001f47983 */ /* 0x000f280000100800 */
[----:B------:R-:W4:Y:S01]  /*e350*/  LDL R246, [R1+0xb04] ;  /* 0x000b040001f67983 */ /* 0x000f220000100800 */
[----:B------:R-:W-:Y:S01]  /*e360*/  @!P5 IMAD.MOV R230, RZ, RZ, -R230 ;  /* 0x000000ffffe6d224 */ /* 0x000fe200078e0ae6 */
[----:B------:R-:W-:Y:S01]  /*e370*/  ISETP.GE.AND P5, PT, R251, RZ, PT ;  /* 0x000000fffb00720c */ /* 0x000fe20003fa6270 */
[----:B------:R-:W-:Y:S01]  /*e380*/  @!P4 IMAD.MOV R231, RZ, RZ, -R231 ;  /* 0x000000ffffe7c224 */ /* 0x000fe200078e0ae7 */
[----:B------:R-:W4:Y:S01]  /*e390*/  LDL R251, [R1+0xb00] ;  /* 0x000b000001fb7983 */ /* 0x000f220000100800 */
[----:B---3--:R-:W-:Y:S01]  /*e3a0*/  ISETP.GE.AND P4, PT, R0, RZ, PT ;  /* 0x000000ff0000720c */ /* 0x008fe20003f86270 */
[----:B------:R-:W-:-:S02]  /*e3b0*/  @!P2 IMAD.MOV R234, RZ, RZ, -R234 ;  /* 0x000000ffffeaa224 */ /* 0x000fc400078e0aea */
[----:B------:R-:W3:Y:S01]  /*e3c0*/  LDL R0, [R1+0xafc] ;  /* 0x000afc0001007983 */ /* 0x000ee20000100800 */
[----:B--2---:R-:W-:-:S03]  /*e3d0*/  ISETP.GE.AND P2, PT, R242, RZ, PT ;  /* 0x000000fff200720c */ /* 0x004fc60003f46270 */
[----:B------:R-:W2:Y:S01]  /*e3e0*/  LDL R242, [R1+0xaf8] ;  /* 0x000af80001f27983 */ /* 0x000ea20000100800 */
[----:B------:R-:W-:Y:S02]  /*e3f0*/  @!P3 IMAD.MOV R232, RZ, RZ, -R232 ;  /* 0x000000ffffe8b224 */ /* 0x000fe400078e0ae8 */
[----:B------:R-:W-:Y:S02]  /*e400*/  @!P0 IMAD.MOV R233, RZ, RZ, -R233 ;  /* 0x000000ffffe98224 */ /* 0x000fe400078e0ae9 */
[----:B------:R-:W-:Y:S01]  /*e410*/  @!P5 IMAD.MOV R235, RZ, RZ, -R235 ;  /* 0x000000ffffebd224 */ /* 0x000fe200078e0aeb */
[----:B----4-:R-:W-:Y:S01]  /*e420*/  ISETP.GE.AND P3, PT, R248, RZ, PT ;  /* 0x000000fff800720c */ /* 0x010fe20003f66270 */
[----:B------:R-:W-:Y:S01]  /*e430*/  @!P4 IMAD.MOV R236, RZ, RZ, -R236 ;  /* 0x000000ffffecc224 */ /* 0x000fe200078e0aec */
[----:B------:R-:W4:Y:S01]  /*e440*/  LDL R248, [R1+0xaf0] ;  /* 0x000af00001f87983 */ /* 0x000f220000100800 */
[----:B------:R-:W-:-:S03]  /*e450*/  ISETP.GE.AND P0, PT, R247, RZ, PT ;  /* 0x000000fff700720c */ /* 0x000fc60003f06270 */
[----:B------:R-:W4:Y:S01]  /*e460*/  LDL R247, [R1+0xae0] ;  /* 0x000ae00001f77983 */ /* 0x000f220000100800 */
[----:B------:R-:W-:-:S03]  /*e470*/  ISETP.GE.AND P5, PT, R245, RZ, PT ;  /* 0x000000fff500720c */ /* 0x000fc60003fa6270 */
[----:B------:R-:W4:Y:S03]  /*e480*/  LDL R245, [R1+0x28] ;  /* 0x0000280001f57983 */ /* 0x000f260000100800 */
[----:B------:R-:W-:Y:S01]  /*e490*/  @!P3 IMAD.MOV R237, RZ, RZ, -R237 ;  /* 0x000000ffffedb224 */ /* 0x000fe200078e0aed */
[----:B------:R-:W-:Y:S02]  /*e4a0*/  ISETP.GE.AND P4, PT, R244, RZ, PT ;  /* 0x000000fff400720c */ /* 0x000fe40003f86270 */
[----:B------:R-:W4:Y:S01]  /*e4b0*/  LDL R244, [R1+0xaf4] ;  /* 0x000af40001f47983 */ /* 0x000f220000100800 */
[----:B------:R-:W-:-:S03]  /*e4c0*/  ISETP.GE.AND P3, PT, R246, RZ, PT ;  /* 0x000000fff600720c */ /* 0x000fc60003f66270 */
[----:B------:R-:W4:Y:S04]  /*e4d0*/  LDL R246, [R1+0xa90] ;  /* 0x000a900001f67983 */ /* 0x000f280000100800 */
[----:B-1----:R-:W4:Y:S01]  /*e4e0*/  LDL.LU R8, [R1+0x20] ;  /* 0x0000200001087983 */ /* 0x002f220000300800 */
[----:B------:R-:W-:-:S03]  /*e4f0*/  @!P0 IMAD.MOV R238, RZ, RZ, -R238 ;  /* 0x000000ffffee8224 */ /* 0x000fc600078e0aee */
[----:B------:R-:W4:Y:S01]  /*e500*/  LDL.LU R7, [R1+0x1c] ;  /* 0x00001c0001077983 */ /* 0x000f220000300800 */
[----:B------:R-:W-:-:S03]  /*e510*/  ISETP.GE.AND P0, PT, R251, RZ, PT ;  /* 0x000000fffb00720c */ /* 0x000fc60003f06270 */
[----:B------:R-:W4:Y:S01]  /*e520*/  LDL.LU R6, [R1+0x18] ;  /* 0x0000180001067983 */ /* 0x000f220000300800 */
[----:B------:R-:W-:-:S03]  /*e530*/  @!P2 IMAD.MOV R239, RZ, RZ, -R239 ;  /* 0x000000ffffefa224 */ /* 0x000fc600078e0aef */
[----:B------:R-:W4:Y:S01]  /*e540*/  LDL.LU R5, [R1+0x14] ;  /* 0x0000140001057983 */ /* 0x000f220000300800 */
[----:B---3--:R-:W-:Y:S01]  /*e550*/  ISETP.GE.AND P2, PT, R0, RZ, PT ;  /* 0x000000ff0000720c */ /* 0x008fe20003f46270 */
[----:B------:R-:W-:Y:S02]  /*e560*/  @!P5 IMAD.MOV R240, RZ, RZ, -R240 ;  /* 0x000000fffff0d224 */ /* 0x000fe400078e0af0 */
[----:B------:R-:W3:Y:S04]  /*e570*/  LDL.LU R4, [R1+0x10] ;  /* 0x0000100001047983 */ /* 0x000ee80000300800 */
[----:B------:R-:W3:Y:S04]  /*e580*/  LDL.LU R3, [R1+0xc] ;  /* 0x00000c0001037983 */ /* 0x000ee80000300800 */
[----:B------:R-:W3:Y:S04]  /*e590*/  LDL.LU R251, [R1+0x8] ;  /* 0x0000080001fb7983 */ /* 0x000ee80000300800 */
[----:B------:R-:W3:Y:S01]  /*e5a0*/  LDL.LU R0, [R1+0x4] ;  /* 0x0000040001007983 */ /* 0x000ee20000300800 */
[----:B--2---:R-:W-:-:S03]  /*e5b0*/  ISETP.GE.AND P5, PT, R242, RZ, PT ;  /* 0x000000fff200720c */ /* 0x004fc60003fa6270 */
[----:B------:R-:W2:Y:S01]  /*e5c0*/  LDL.LU R242, [R1+0xf94] ;  /* 0x000f940001f27983 */ /* 0x000ea20000300800 */
[----:B------:R-:W-:-:S04]  /*e5d0*/  IMAD R12, R252, 0x2, R12 ;  /* 0x00000002fc0c7824 */ /* 0x000fc800078e020c */
[----:B------:R-:W-:-:S04]  /*e5e0*/  IMAD R243, R252, 0x2, R12 ;  /* 0x00000002fcf37824 */ /* 0x000fc800078e020c */
[----:B------:R-:W-:Y:S02]  /*e5f0*/  IMAD R243, R252, 0x2, R243 ;  /* 0x00000002fcf37824 */ /* 0x000fe400078e02f3 */
[----:B------:R-:W-:Y:S01]  /*e600*/  @!P4 IMAD.MOV R241, RZ, RZ, -R241 ;  /* 0x000000fffff1c224 */ /* 0x000fe200078e0af1 */
[----:B----4-:R-:W-:Y:S02]  /*e610*/  ISETP.NE.AND P4, PT, R245, RZ, PT ;  /* 0x000000fff500720c */ /* 0x010fe40003f85270 */
[----:B------:R-:W4:Y:S04]  /*e620*/  LDL.LU R245, [R1+0xf90] ;  /* 0x000f900001f57983 */ /* 0x000f280000300800 */
[----:B------:R-:W3:Y:S01]  /*e630*/  LDL.LU R243, [R1+0xf8c] ;  /* 0x000f8c0001f37983 */ /* 0x000ee20000300800 */
[----:B--2---:R-:W-:Y:S01]  /*e640*/  @!P3 IMAD.MOV R242, RZ, RZ, -R242 ;  /* 0x000000fffff2b224 */ /* 0x004fe200078e0af2 */
[----:B------:R-:W-:-:S02]  /*e650*/  ISETP.GE.AND P3, PT, R244, RZ, PT ;  /* 0x000000fff400720c */ /* 0x000fc40003f66270 */
[----:B------:R-:W2:Y:S01]  /*e660*/  LDL.LU R244, [R1+0xf88] ;  /* 0x000f880001f47983 */ /* 0x000ea20000300800 */
[----:B------:R-:W-:Y:S02]  /*e670*/  ISETP.GT.U32.AND P1, PT, R250, R249, PT ;  /* 0x000000f9fa00720c */ /* 0x000fe40003f24070 */
[----:B------:R-:W-:-:S11]  /*e680*/  ISETP.GE.AND P6, PT, R246, RZ, PT ;  /* 0x000000fff600720c */ /* 0x000fd60003fc6270 */
[----:B------:R-:W-:Y:S01]  /*e690*/  @!P1 IMAD.IADD R249, R249, 0x1, -R250 ;  /* 0x00000001f9f99824 */ /* 0x000fe200078e0afa */
[----:B------:R-:W-:Y:S02]  /*e6a0*/  ISETP.NE.AND P1, PT, RZ, UR11, PT ;  /* 0x0000000bff007c0c */ /* 0x000fe4000bf25270 */
[----:B------:R-:W-:Y:S01]  /*e6b0*/  LOP3.LUT R250, RZ, UR11, RZ, 0x33, !PT ;  /* 0x0000000bfffa7c12 */ /* 0x000fe2000f8e33ff */
[----:B----4-:R-:W-:-:S03]  /*e6c0*/  @!P5 IMAD.MOV R245, RZ, RZ, -R245 ;  /* 0x000000fffff5d224 */ /* 0x010fc600078e0af5 */
[----:B------:R-:W-:Y:S01]  /*e6d0*/  SEL R8, R250, R8, !P1 ;  /* 0x00000008fa087207 */ /* 0x000fe20004800000 */
[----:B---3--:R-:W-:Y:S01]  /*e6e0*/  @!P0 IMAD.MOV R243, RZ, RZ, -R243 ;  /* 0x000000fffff38224 */ /* 0x008fe200078e0af3 */
[----:B------:R-:W-:Y:S01]  /*e6f0*/  ISETP.GE.AND P0, PT, R248, RZ, PT ;  /* 0x000000fff800720c */ /* 0x000fe20003f06270 */
[----:B--2---:R-:W-:Y:S01]  /*e700*/  @!P2 IMAD.MOV R244, RZ, RZ, -R244 ;  /* 0x000000fffff4a224 */ /* 0x004fe200078e0af4 */
[----:B------:R-:W2:Y:S01]  /*e710*/  LDL.LU R248, [R1+0xf84] ;  /* 0x000f840001f87983 */ /* 0x000ea20000300800 */
[----:B------:R-:W-:Y:S01]  /*e720*/  ISETP.GE.AND P2, PT, R247, RZ, PT ;  /* 0x000000fff700720c */ /* 0x000fe20003f46270 */
[----:B------:R-:W-:Y:S01]  /*e730*/  @!P6 IMAD.MOV R249, RZ, RZ, -R249 ;  /* 0x000000fffff9e224 */ /* 0x000fe200078e0af9 */
[----:B------:R-:W-:Y:S01]  /*e740*/  SEL R7, R250, R7, !P1 ;  /* 0x00000007fa077207 */ /* 0x000fe20004800000 */
[----:B------:R-:W3:Y:S01]  /*e750*/  LDL.LU R247, [R1+0xf80] ;  /* 0x000f800001f77983 */ /* 0x000ee20000300800 */
[----:B------:R-:W-:Y:S01]  /*e760*/  ISETP.GE.AND P5, PT, R184, RZ, PT ;  /* 0x000000ffb800720c */ /* 0x000fe20003fa6270 */
[----:B------:R-:W1:Y:S01]  /*e770*/  LDCU UR11, c[0x0][0x3b0] ;  /* 0x00007600ff0b77ac */ /* 0x000e620008000800 */
[C---:B------:R-:W-:Y:S01]  /*e780*/  SEL R6, R250.reuse, R6, !P1 ;  /* 0x00000006fa067207 */ /* 0x040fe20004800000 */
[----:B------:R-:W4:Y:S01]  /*e790*/  LDL.LU R246, [R1+0xf7c] ;  /* 0x000f7c0001f67983 */ /* 0x000f220000300800 */
[----:B------:R-:W-:-:S03]  /*e7a0*/  SEL R5, R250, R5, !P1 ;  /* 0x00000005fa057207 */ /* 0x000fc60004800000 */
[----:B------:R-:W2:Y:S01]  /*e7b0*/  LDL.LU R184, [R1+0x24] ;  /* 0x0000240001b87983 */ /* 0x000ea20000300800 */
[----:B------:R-:W-:-:S03]  /*e7c0*/  SEL R4, R250, R4, !P1 ;  /* 0x00000004fa047207 */ /* 0x000fc60004800000 */
[----:B------:R1:W-:Y:S01]  /*e7d0*/  STL [R1+0xe0], R8 ;  /* 0x0000e00801007387 */ /* 0x0003e20000100800 */
[C---:B------:R-:W-:Y:S02]  /*e7e0*/  SEL R3, R250.reuse, R3, !P1 ;  /* 0x00000003fa037207 */ /* 0x040fe40004800000 */
[C---:B------:R-:W-:Y:S01]  /*e7f0*/  SEL R251, R250.reuse, R251, !P1 ;  /* 0x000000fbfafb7207 */ /* 0x040fe20004800000 */
[----:B-1----:R-:W2:Y:S04]  /*e800*/  LDL.LU R8, [R1+0xf78] ;  /* 0x000f780001087983 */ /* 0x002ea80000300800 */
[----:B------:R1:W-:Y:S01]  /*e810*/  STL [R1+0xdc], R7 ;  /* 0x0000dc0701007387 */ /* 0x0003e20000100800 */
[----:B------:R-:W-:-:S03]  /*e820*/  SEL R0, R250, R0, !P1 ;  /* 0x00000000fa007207 */ /* 0x000fc60004800000 */
[----:B-1----:R-:W2:Y:S04]  /*e830*/  LDL.LU R7, [R1+0xf74] ;  /* 0x000f740001077983 */ /* 0x002ea80000300800 */
[----:B------:R1:W-:Y:S04]  /*e840*/  STL [R1+0xd8], R6 ;  /* 0x0000d80601007387 */ /* 0x0003e80000100800 */
        /* <DEDUP_REMOVED lines=8> */
[----:B-1----:R-:W3:Y:S04]  /*e8d0*/  LDL.LU R251, [R1+0xf60] ;  /* 0x000f600001fb7983 */ /* 0x002ee80000300800 */
[----:B------:R1:W-:Y:S04]  /*e8e0*/  STL [R1+0xc4], R0 ;  /* 0x0000c40001007387 */ /* 0x0003e80000100800 */
[----:B-1----:R-:W4:Y:S01]  /*e8f0*/  LDL.LU R0, [R1+0xf5c] ;  /* 0x000f5c0001007983 */ /* 0x002f220000300800 */
[----:B--2---:R-:W-:-:S02]  /*e900*/  SEL R3, R250, R3, !P1 ;  /* 0x00000003fa037207 */ /* 0x004fc40004800000 */
[C---:B---3--:R-:W-:Y:S02]  /*e910*/  SEL R251, R250.reuse, R251, !P1 ;  /* 0x000000fbfafb7207 */ /* 0x048fe40004800000 */
[----:B----4-:R-:W-:-:S05]  /*e920*/  SEL R0, R250, R0, !P1 ;  /* 0x00000000fa007207 */ /* 0x010fca0004800000 */
[----:B------:R1:W-:Y:S04]  /*e930*/  STL [R1+0xc0], R0 ;  /* 0x0000c00001007387 */ /* 0x0003e80000100800 */
[----:B-1----:R-:W2:Y:S04]  /*e940*/  LDL.LU R0, [R1+0xf58] ;  /* 0x000f580001007983 */ /* 0x002ea80000300800 */
[----:B------:R1:W-:Y:S04]  /*e950*/  STL [R1+0xbc], R251 ;  /* 0x0000bcfb01007387 */ /* 0x0003e80000100800 */
[----:B------:R3:W-:Y:S01]  /*e960*/  STL [R1+0xb4], R3 ;  /* 0x0000b40301007387 */ /* 0x0007e20000100800 */
[----:B-1----:R-:W-:-:S02]  /*e970*/  SEL R251, R250, R4, !P1 ;  /* 0x00000004fafb7207 */ /* 0x002fc40004800000 */
[C---:B------:R-:W-:Y:S02]  /*e980*/  SEL R4, R250.reuse, R5, !P1 ;  /* 0x00000005fa047207 */ /* 0x040fe40004800000 */
[C---:B---3--:R-:W-:Y:S01]  /*e990*/  SEL R3, R250.reuse, R6, !P1 ;  /* 0x00000006fa037207 */ /* 0x048fe20004800000 */
[----:B------:R-:W-:Y:S01]  /*e9a0*/  STL [R1+0xb0], R251 ;  /* 0x0000b0fb01007387 */ /* 0x000fe20000100800 */
[----:B------:R-:W-:-:S03]  /*e9b0*/  SEL R5, R250, R7, !P1 ;  /* 0x00000007fa057207 */ /* 0x000fc60004800000 */
[----:B------:R1:W-:Y:S04]  /*e9c0*/  STL [R1+0xac], R4 ;  /* 0x0000ac0401007387 */ /* 0x0003e80000100800 */
[----:B------:R3:W-:Y:S01]  /*e9d0*/  STL [R1+0xa8], R3 ;  /* 0x0000a80301007387 */ /* 0x0007e20000100800 */
[----:B-1----:R-:W-:-:S03]  /*e9e0*/  SEL R4, R250, R8, !P1 ;  /* 0x00000008fa047207 */ /* 0x002fc60004800000 */
[----:B------:R1:W-:Y:S01]  /*e9f0*/  STL [R1+0xa4], R5 ;  /* 0x0000a40501007387 */ /* 0x0003e20000100800 */
[----:B---3--:R-:W-:-:S03]  /*ea00*/  SEL R3, R250, R9, !P1 ;  /* 0x00000009fa037207 */ /* 0x008fc60004800000 */
[----:B------:R3:W-:Y:S04]  /*ea10*/  STL [R1+0xa0], R4 ;  /* 0x0000a00401007387 */ /* 0x0007e80000100800 */
[----:B------:R4:W-:Y:S01]  /*ea20*/  STL [R1+0x9c], R3 ;  /* 0x00009c0301007387 */ /* 0x0009e20000100800 */
[C---:B-1----:R-:W-:Y:S02]  /*ea30*/  SEL R5, R250.reuse, R10, !P1 ;  /* 0x0000000afa057207 */ /* 0x042fe40004800000 */
[----:B---3--:R-:W-:-:S03]  /*ea40*/  SEL R4, R250, R11, !P1 ;  /* 0x0000000bfa047207 */ /* 0x008fc60004800000 */
[----:B------:R1:W-:Y:S01]  /*ea50*/  STL [R1+0x98], R5 ;  /* 0x0000980501007387 */ /* 0x0003e20000100800 */
[----:B----4-:R-:W-:-:S03]  /*ea60*/  SEL R3, R250, R13, !P1 ;  /* 0x0000000dfa037207 */ /* 0x010fc60004800000 */
        /* <DEDUP_REMOVED lines=22> */
[----:B------:R-:W-:Y:S01]  /*ebd0*/  STL [R1+0x68], R5 ;  /* 0x0000680501007387 */ /* 0x000fe20000100800 */
[----:B----4-:R-:W-:-:S03]  /*ebe0*/  SEL R3, R250, R25, !P1 ;  /* 0x00000019fa037207 */ /* 0x010fc60004800000 */
[----:B------:R1:W-:Y:S04]  /*ebf0*/  STL [R1+0x64], R4 ;  /* 0x0000640401007387 */ /* 0x0003e80000100800 */
[----:B------:R3:W-:Y:S01]  /*ec00*/  STL [R1+0x60], R3 ;  /* 0x0000600301007387 */ /* 0x0007e20000100800 */
[C---:B-1----:R-:W-:Y:S02]  /*ec10*/  SEL R4, R250.reuse, R26, !P1 ;  /* 0x0000001afa047207 */ /* 0x042fe40004800000 */
[----:B---3--:R-:W-:-:S03]  /*ec20*/  SEL R3, R250, R27, !P1 ;  /* 0x0000001bfa037207 */ /* 0x008fc60004800000 */
[----:B------:R1:W-:Y:S01]  /*ec30*/  STL [R1+0xe4], R4 ;  /* 0x0000e40401007387 */ /* 0x0003e20000100800 */
[----:B------:R-:W-:-:S03]  /*ec40*/  SEL R5, R250, R28, !P1 ;  /* 0x0000001cfa057207 */ /* 0x000fc60004800000 */
        /* <DEDUP_REMOVED lines=16> */
[----:B------:R-:W-:Y:S01]  /*ed50*/  STL [R1+0x3c], R4 ;  /* 0x00003c0401007387 */ /* 0x000fe20000100800 */
[----:B------:R-:W-:-:S03]  /*ed60*/  SEL R6, R250, R67, !P1 ;  /* 0x00000043fa067207 */ /* 0x000fc60004800000 */
[----:B------:R1:W-:Y:S01]  /*ed70*/  STL [R1+0x38], R3 ;  /* 0x0000380301007387 */ /* 0x0003e20000100800 */
[C---:B------:R-:W-:Y:S02]  /*ed80*/  SEL R7, R250.reuse, R68, !P1 ;  /* 0x00000044fa077207 */ /* 0x040fe40004800000 */
[----:B-1----:R-:W-:-:S05]  /*ed90*/  SEL R3, R250, R66, !P1 ;  /* 0x00000042fa037207 */ /* 0x002fca0004800000 */
        /* <DEDUP_REMOVED lines=17> */
[----:B------:R-:W-:Y:S04]  /*eeb0*/  STL [R1+0xc], R3 ;  /* 0x00000c0301007387 */ /* 0x000fe80000100800 */
[----:B------:R1:W-:Y:S04]  /*eec0*/  STL [R1+0x8], R6 ;  /* 0x0000080601007387 */ /* 0x0003e80000100800 */
[----:B-1----:R-:W3:Y:S01]  /*eed0*/  LDL.LU R6, [R1+0x28] ;  /* 0x0000280001067983 */ /* 0x002ee20000300800 */
[C---:B------:R-:W-:Y:S02]  /*eee0*/  SEL R7, R250.reuse, R77, !P1 ;  /* 0x0000004dfa077207 */ /* 0x040fe40004800000 */
[----:B------:R-:W-:-:S03]  /*eef0*/  SEL R25, R250, R48, !P1 ;  /* 0x00000030fa197207 */ /* 0x000fc60004800000 */
[----:B------:R1:W-:Y:S01]  /*ef00*/  STL [R1+0x4], R7 ;  /* 0x0000040701007387 */ /* 0x0003e20000100800 */
[----:B------:R-:W-:-:S03]  /*ef10*/  SEL R3, R250, R78, !P1 ;  /* 0x0000004efa037207 */ /* 0x000fc60004800000 */
[----:B------:R-:W4:Y:S01]  /*ef20*/  LDL.LU R48, [R1+0xe0] ;  /* 0x0000e00001307983 */ /* 0x000f220000300800 */
[C---:B------:R-:W-:Y:S02]  /*ef30*/  SEL R27, R250.reuse, R46, !P1 ;  /* 0x0000002efa1b7207 */ /* 0x040fe40004800000 */
[C---:B------:R-:W-:Y:S01]  /*ef40*/  SEL R28, R250.reuse, R45, !P1 ;  /* 0x0000002dfa1c7207 */ /* 0x040fe20004800000 */
[----:B------:R-:W-:Y:S01]  /*ef50*/  STL [R1], R3 ;  /* 0x0000000301007387 */ /* 0x000fe20000100800 */
[----:B------:R-:W-:-:S03]  /*ef60*/  SEL R29, R250, R44, !P1 ;  /* 0x0000002cfa1d7207 */ /* 0x000fc60004800000 */
[----:B------:R-:W4:Y:S01]  /*ef70*/  LDL.LU R46, [R1+0xdc] ;  /* 0x0000dc00012e7983 */ /* 0x000f220000300800 */
        /* <DEDUP_REMOVED lines=13> */
[----:B------:R-:W4:Y:S04]  /*f050*/  LDL.LU R39, [R1+0xc0] ;  /* 0x0000c00001277983 */ /* 0x000f280000300800 */
[----:B------:R-:W4:Y:S04]  /*f060*/  LDL.LU R38, [R1+0xbc] ;  /* 0x0000bc0001267983 */ /* 0x000f280000300800 */
[----:B------:R-:W4:Y:S01]  /*f070*/  LDL.LU R37, [R1+0xb4] ;  /* 0x0000b40001257983 */ /* 0x000f220000300800 */
[----:B-1----:R-:W-:Y:S01]  /*f080*/  IMAD R7, R252, 0x2, R12 ;  /* 0x00000002fc077824 */ /* 0x002fe200078e020c */
[----:B------:R-:W-:-:S03]  /*f090*/  SEL R251, R250, R79, !P1 ;  /* 0x0000004ffafb7207 */ /* 0x000fc60004800000 */
[----:B------:R-:W-:Y:S01]  /*f0a0*/  IMAD R7, R252, 0x2, R7 ;  /* 0x00000002fc077824 */ /* 0x000fe200078e0207 */
[C---:B------:R-:W-:Y:S02]  /*f0b0*/  SEL R80, R250.reuse, R80, !P1 ;  /* 0x00000050fa507207 */ /* 0x040fe40004800000 */
[----:B------:R-:W-:Y:S01]  /*f0c0*/  SEL R81, R250, R81, !P1 ;  /* 0x00000051fa517207 */ /* 0x000fe20004800000 */
[----:B------:R-:W-:Y:S01]  /*f0d0*/  IMAD R13, R252, 0x2, R7 ;  /* 0x00000002fc0d7824 */ /* 0x000fe200078e0207 */
[C---:B------:R-:W-:Y:S01]  /*f0e0*/  SEL R82, R250.reuse, R82, !P1 ;  /* 0x00000052fa527207 */ /* 0x040fe20004800000 */
[----:B------:R-:W-:Y:S01]  /*f0f0*/  STL [R1+0xf40], R251 ;  /* 0x000f40fb01007387 */ /* 0x000fe20000100800 */
[----:B------:R-:W-:Y:S01]  /*f100*/  SEL R83, R250, R83, !P1 ;  /* 0x00000053fa537207 */ /* 0x000fe20004800000 */
[----:B------:R-:W-:Y:S01]  /*f110*/  IMAD R7, R252, 0x2, R13 ;  /* 0x00000002fc077824 */ /* 0x000fe200078e020d */
[----:B------:R-:W-:Y:S01]  /*f120*/  SEL R84, R250, R84, !P1 ;  /* 0x00000054fa547207 */ /* 0x000fe20004800000 */
[----:B------:R-:W-:Y:S01]  /*f130*/  STL [R1+0xf44], R80 ;  /* 0x000f445001007387 */ /* 0x000fe20000100800 */
[----:B------:R-:W-:-:S03]  /*f140*/  @!P5 IMAD.MOV R184, RZ, RZ, -R184 ;  /* 0x000000ffffb8d224 */ /* 0x000fc600078e0ab8 */
[----:B------:R-:W-:Y:S04]  /*f150*/  STL [R1+0xf48], R81 ;  /* 0x000f485101007387 */ /* 0x000fe80000100800 */
[----:B------:R-:W-:Y:S04]  /*f160*/  STL [R1+0xf4c], R82 ;  /* 0x000f4c5201007387 */ /* 0x000fe80000100800 */
[----:B------:R-:W-:Y:S04]  /*f170*/  STL [R1+0xf50], R83 ;  /* 0x000f505301007387 */ /* 0x000fe80000100800 */
[----:B------:R1:W-:Y:S04]  /*f180*/  STL [R1+0xf54], R84 ;  /* 0x000f545401007387 */ /* 0x0003e80000100800 */
[----:B------:R-:W-:Y:S04]  /*f190*/  STL.64 [R1+0xea8], R12 ;  /* 0x000ea80c01007387 */ /* 0x000fe80000100a00 */
[----:B--2---:R-:W-:Y:S04]  /*f1a0*/  STL [R1+0xed0], R0 ;  /* 0x000ed00001007387 */ /* 0x004fe80000100800 */
[----:B------:R-:W-:Y:S01]  /*f1b0*/  STL [R1+0xee0], R252 ;  /* 0x000ee0fc01007387 */ /* 0x000fe20000100800 */
[----:B------:R-:W-:-:S02]  /*f1c0*/  SEL R4, R250, R65, !P1 ;  /* 0x00000041fa047207 */ /* 0x000fc40004800000 */
[C---:B------:R-:W-:Y:S02]  /*f1d0*/  SEL R5, R250.reuse, R64, !P1 ;  /* 0x00000040fa057207 */ /* 0x040fe40004800000 */
[C---:B------:R-:W-:Y:S02]  /*f1e0*/  SEL R8, R250.reuse, R63, !P1 ;  /* 0x0000003ffa087207 */ /* 0x040fe40004800000 */
[C---:B------:R-:W-:Y:S02]  /*f1f0*/  SEL R9, R250.reuse, R62, !P1 ;  /* 0x0000003efa097207 */ /* 0x040fe40004800000 */
[C---:B------:R-:W-:Y:S02]  /*f200*/  SEL R10, R250.reuse, R61, !P1 ;  /* 0x0000003dfa0a7207 */ /* 0x040fe40004800000 */
[C---:B------:R-:W-:Y:S02]  /*f210*/  SEL R11, R250.reuse, R60, !P1 ;  /* 0x0000003cfa0b7207 */ /* 0x040fe40004800000 */
        /* <DEDUP_REMOVED lines=10> */
[C---:B------:R-:W-:Y:S01]  /*f2c0*/  SEL R19, R250.reuse, R54, !P1 ;  /* 0x00000036fa137207 */ /* 0x040fe20004800000 */
[----:B------:R-:W-:Y:S02]  /*f2d0*/  @!P3 IMAD.MOV R246, RZ, RZ, -R246 ;  /* 0x000000fffff6b224 */ /* 0x000fe400078e0af6 */
[----:B------:R-:W-:Y:S02]  /*f2e0*/  @!P0 IMAD.MOV R247, RZ, RZ, -R247 ;  /* 0x000000fffff78224 */ /* 0x000fe400078e0af7 */
[----:B------:R-:W-:Y:S01]  /*f2f0*/  @!P2 IMAD.MOV R248, RZ, RZ, -R248 ;  /* 0x000000fffff8a224 */ /* 0x000fe200078e0af8 */
        /* <DEDUP_REMOVED lines=63> */
[----:B------:R-:W-:Y:S02]  /*f6f0*/  SEL R147, R250, R147, !P1 ;  /* 0x00000093fa937207 */ /* 0x000fe40004800000 */
[----:B---3--:R-:W-:Y:S01]  /*f700*/  @!P4 LOP3.LUT R184, RZ, R6, RZ, 0x33, !PT ;  /* 0x00000006ffb8c212 */ /* 0x008fe200078e33ff */
[----:B------:R-:W-:-:S05]  /*f710*/  IMAD R6, R252, 0x2, R7 ;  /* 0x00000002fc067824 */ /* 0x000fca00078e0207 */
[----:B------:R2:W-:Y:S04]  /*f720*/  STL.64 [R1+0xeb0], R6 ;  /* 0x000eb00601007387 */ /* 0x0005e80000100a00 */
[----:B------:R-:W3:Y:S04]  /*f730*/  LDL.LU R68, [R1+0xb0] ;  /* 0x0000b00001447983 */ /* 0x000ee80000300800 */
[----:B------:R-:W2:Y:S04]  /*f740*/  LDL.LU R67, [R1+0xac] ;  /* 0x0000ac0001437983 */ /* 0x000ea80000300800 */
[----:B------:R-:W2:Y:S04]  /*f750*/  LDL.LU R66, [R1+0xa8] ;  /* 0x0000a80001427983 */ /* 0x000ea80000300800 */
[----:B------:R-:W2:Y:S04]  /*f760*/  LDL.LU R65, [R1+0xa4] ;  /* 0x0000a40001417983 */ /* 0x000ea80000300800 */
[----:B------:R-:W2:Y:S04]  /*f770*/  LDL.LU R64, [R1+0xa0] ;  /* 0x0000a00001407983 */ /* 0x000ea80000300800 */
[----:B------:R-:W2:Y:S04]  /*f780*/  LDL.LU R63, [R1+0x9c] ;  /* 0x00009c00013f7983 */ /* 0x000ea80000300800 */
[----:B------:R-:W2:Y:S04]  /*f790*/  LDL.LU R62, [R1+0x98] ;  /* 0x00009800013e7983 */ /* 0x000ea80000300800 */
[----:B------:R-:W2:Y:S04]  /*f7a0*/  LDL.LU R61, [R1+0x94] ;  /* 0x00009400013d7983 */ /* 0x000ea80000300800 */
[----:B------:R-:W2:Y:S04]  /*f7b0*/  LDL.LU R60, [R1+0x90] ;  /* 0x00009000013c7983 */ /* 0x000ea80000300800 */
[----:B------:R-:W2:Y:S01]  /*f7c0*/  LDL.LU R59, [R1+0x8c] ;  /* 0x00008c00013b7983 */ /* 0x000ea20000300800 */
[----:B----4-:R-:W-:-:S03]  /*f7d0*/  IMAD R79, R48, UR9, RZ ;  /* 0x00000009304f7c24 */ /* 0x010fc6000f8e02ff */
[----:B------:R-:W4:Y:S04]  /*f7e0*/  LDL.LU R58, [R1+0x88] ;  /* 0x00008800013a7983 */ /* 0x000f280000300800 */
[----:B------:R-:W3:Y:S04]  /*f7f0*/  LDL.LU R57, [R1+0x84] ;  /* 0x0000840001397983 */ /* 0x000ee80000300800 */
[----:B------:R-:W3:Y:S04]  /*f800*/  LDL.LU R56, [R1+0x80] ;  /* 0x0000800001387983 */ /* 0x000ee80000300800 */
[----:B------:R-:W3:Y:S04]  /*f810*/  LDL.LU R55, [R1+0x7c] ;  /* 0x00007c0001377983 */ /* 0x000ee80000300800 */
[----:B------:R-:W3:Y:S04]  /*f820*/  LDL.LU R48, [R1+0x78] ;  /* 0x0000780001307983 */ /* 0x000ee80000300800 */
[----:B------:R-:W3:Y:S04]  /*f830*/  LDL.LU R49, [R1+0x74] ;  /* 0x0000740001317983 */ /* 0x000ee80000300800 */
[----:B------:R-:W3:Y:S01]  /*f840*/  LDL.LU R50, [R1+0x70] ;  /* 0x0000700001327983 */ /* 0x000ee20000300800 */
[----:B------:R-:W-:-:S03]  /*f850*/  IMAD R78, R46, UR9, RZ ;  /* 0x000000092e4e7c24 */ /* 0x000fc6000f8e02ff */
        /* <DEDUP_REMOVED lines=19> */
[----:B------:R-:W-:-:S03]  /*f990*/  SEL R148, R250, R148, !P1 ;  /* 0x00000094fa947207 */ /* 0x000fc60004800000 */
[----:B------:R-:W3:Y:S01]  /*f9a0*/  LDL.LU R40, [R1+0x44] ;  /* 0x0000440001287983 */ /* 0x000ee20000300800 */
[----:B------:R-:W-:-:S03]  /*f9b0*/  SEL R149, R250, R149, !P1 ;  /* 0x00000095fa957207 */ /* 0x000fc60004800000 */
[----:B------:R-:W3:Y:S01]  /*f9c0*/  LDL.LU R39, [R1+0x40] ;  /* 0x0000400001277983 */ /* 0x000ee20000300800 */
[C---:B------:R-:W-:Y:S02]  /*f9d0*/  SEL R150, R250.reuse, R150, !P1 ;  /* 0x00000096fa967207 */ /* 0x040fe40004800000 */
[C---:B------:R-:W-:Y:S01]  /*f9e0*/  SEL R151, R250.reuse, R151, !P1 ;  /* 0x00000097fa977207 */ /* 0x040fe20004800000 */
[----:B------:R-:W3:Y:S01]  /*f9f0*/  LDL.LU R38, [R1+0x3c] ;  /* 0x00003c0001267983 */ /* 0x000ee20000300800 */
[C---:B------:R-:W-:Y:S02]  /*fa00*/  SEL R152, R250.reuse, R152, !P1 ;  /* 0x00000098fa987207 */ /* 0x040fe40004800000 */
[C---:B------:R-:W-:Y:S01]  /*fa10*/  SEL R153, R250.reuse, R153, !P1 ;  /* 0x00000099fa997207 */ /* 0x040fe20004800000 */
[----:B------:R-:W3:Y:S01]  /*fa20*/  LDL.LU R37, [R1+0x38] ;  /* 0x0000380001257983 */ /* 0x000ee20000300800 */
        /* <DEDUP_REMOVED lines=95> */
[----:B------:R-:W-:Y:S02]  /*10020*/  SEL R249, R250, R249, !P1 ;  /* 0x000000f9faf97207 */ /* 0x000fe40004800000 */
[----:B------:R-:W3:Y:S04]  /*10030*/  LDL.LU R250, [R1+0x34] ;  /* 0x0000340001fa7983 */ /* 0x000ee80000300800 */
[----:B-1----:R-:W3:Y:S04]  /*10040*/  LDL.LU R84, [R1+0x30] ;  /* 0x0000300001547983 */ /* 0x002ee80000300800 */
[----:B------:R-:W4:Y:S04]  /*10050*/  LDL.LU R83, [R1+0x2c] ;  /* 0x00002c0001537983 */ /* 0x000f280000300800 */
[----:B------:R-:W4:Y:S04]  /*10060*/  LDL.LU R82, [R1+0x24] ;  /* 0x0000240001527983 */ /* 0x000f280000300800 */
[----:B------:R-:W4:Y:S04]  /*10070*/  LDL.LU R81, [R1+0x20] ;  /* 0x0000200001517983 */ /* 0x000f280000300800 */
[----:B------:R-:W4:Y:S04]  /*10080*/  LDL.LU R80, [R1+0x1c] ;  /* 0x00001c0001507983 */ /* 0x000f280000300800 */
[----:B------:R-:W4:Y:S01]  /*10090*/  LDL.LU R251, [R1+0x18] ;  /* 0x0000180001fb7983 */ /* 0x000f220000300800 */
[----:B------:R-:W-:-:S03]  /*100a0*/  IMAD R3, R0, UR5, RZ ;  /* 0x0000000500037c24 */ /* 0x000fc6000f8e02ff */
[----:B--2---:R-:W2:Y:S04]  /*100b0*/  LDL.LU R6, [R1+0x14] ;  /* 0x0000140001067983 */ /* 0x004ea80000300800 */
[----:B------:R-:W2:Y:S04]  /*100c0*/  LDL.LU R7, [R1+0x10] ;  /* 0x0000100001077983 */ /* 0x000ea80000300800 */
[----:B------:R-:W2:Y:S04]  /*100d0*/  LDL.LU R252, [R1+0xc] ;  /* 0x00000c0001fc7983 */ /* 0x000ea80000300800 */
[----:B------:R-:W2:Y:S04]  /*100e0*/  LDL.LU R0, [R1+0x8] ;  /* 0x0000080001007983 */ /* 0x000ea80000300800 */
[----:B------:R-:W2:Y:S04]  /*100f0*/  LDL.LU R12, [R1+0x4] ;  /* 0x00000400010c7983 */ /* 0x000ea80000300800 */
[----:B------:R-:W2:Y:S01]  /*10100*/  LDL.LU R13, [R1] ;  /* 0x00000000010d7983 */ /* 0x000ea20000300800 */
[----:B---3--:R-:W-:-:S02]  /*10110*/  IMAD R84, R84, UR9, RZ ;  /* 0x0000000954547c24 */ /* 0x008fc4000f8e02ff */
[----:B----4-:R-:W-:-:S03]  /*10120*/  IMAD R83, R83, UR9, RZ ;  /* 0x0000000953537c24 */ /* 0x010fc6000f8e02ff */
[----:B------:R1:W-:Y:S01]  /*10130*/  STL [R1+0x128], R84 ;  /* 0x0001285401007387 */ /* 0x0003e20000100800 */
[----:B------:R-:W-:Y:S02]  /*10140*/  IMAD R82, R82, UR9, RZ ;  /* 0x0000000952527c24 */ /* 0x000fe4000f8e02ff */
[----:B------:R-:W-:Y:S01]  /*10150*/  IMAD R81, R81, UR9, RZ ;  /* 0x0000000951517c24 */ /* 0x000fe2000f8e02ff */
[----:B-1----:R-:W3:Y:S01]  /*10160*/  LDL.LU R84, [R1+0xf54] ;  /* 0x000f540001547983 */ /* 0x002ee20000300800 */
[----:B------:R-:W-:-:S03]  /*10170*/  IMAD R80, R80, UR9, RZ ;  /* 0x0000000950507c24 */ /* 0x000fc6000f8e02ff */
[----:B------:R1:W-:Y:S04]  /*10180*/  STL [R1+0x12c], R83 ;  /* 0x00012c5301007387 */ /* 0x0003e80000100800 */
[----:B-1----:R-:W4:Y:S04]  /*10190*/  LDL.LU R83, [R1+0xf50] ;  /* 0x000f500001537983 */ /* 0x002f280000300800 */
[----:B------:R1:W-:Y:S04]  /*101a0*/  STL [R1+0x148], R82 ;  /* 0x0001485201007387 */ /* 0x0003e80000100800 */
[----:B-1----:R-:W3:Y:S04]  /*101b0*/  LDL.LU R82, [R1+0xf4c] ;  /* 0x000f4c0001527983 */ /* 0x002ee80000300800 */
[----:B------:R1:W-:Y:S04]  /*101c0*/  STL [R1+0x14c], R81 ;  /* 0x00014c5101007387 */ /* 0x0003e80000100800 */
[----:B-1----:R-:W4:Y:S04]  /*101d0*/  LDL.LU R81, [R1+0xf48] ;  /* 0x000f480001517983 */ /* 0x002f280000300800 */
[----:B------:R1:W-:Y:S04]  /*101e0*/  STL [R1+0x150], R80 ;  /* 0x0001505001007387 */ /* 0x0003e80000100800 */
[----:B-1----:R-:W4:Y:S01]  /*101f0*/  LDL.LU R80, [R1+0xf44] ;  /* 0x000f440001507983 */ /* 0x002f220000300800 */
[----:B------:R-:W-:-:S02]  /*10200*/  IMAD R251, R251, UR9, RZ ;  /* 0x00000009fbfb7c24 */ /* 0x000fc4000f8e02ff */
[----:B--2---:R-:W-:Y:S02]  /*10210*/  IMAD R6, R6, UR9, RZ ;  /* 0x0000000906067c24 */ /* 0x004fe4000f8e02ff */
[----:B------:R-:W-:Y:S01]  /*10220*/  IMAD R7, R7, UR9, RZ ;  /* 0x0000000907077c24 */ /* 0x000fe2000f8e02ff */
[----:B------:R1:W-:Y:S04]  /*10230*/  STL [R1+0x154], R251 ;  /* 0x000154fb01007387 */ /* 0x0003e80000100800 */
[----:B-1----:R-:W2:Y:S04]  /*10240*/  LDL.LU R251, [R1+0xf40] ;  /* 0x000f400001fb7983 */ /* 0x002ea80000300800 */
[----:B------:R1:W-:Y:S04]  /*10250*/  STL [R1+0x158], R6 ;  /* 0x0001580601007387 */ /* 0x0003e80000100800 */
[----:B------:R1:W-:Y:S02]  /*10260*/  STL [R1+0x15c], R7 ;  /* 0x00015c0701007387 */ /* 0x0003e40000100800 */
[----:B-1----:R-:W-:-:S02]  /*10270*/  IMAD R6, R252, UR9, RZ ;  /* 0x00000009fc067c24 */ /* 0x002fc4000f8e02ff */
[----:B------:R-:W-:-:S03]  /*10280*/  IMAD R7, R0, UR9, RZ ;  /* 0x0000000900077c24 */ /* 0x000fc6000f8e02ff */
[----:B------:R1:W-:Y:S01]  /*10290*/  STL [R1+0x160], R6 ;  /* 0x0001600601007387 */ /* 0x0003e20000100800 */
[----:B------:R-:W-:-:S03]  /*102a0*/  IMAD R0, R12, UR9, RZ ;  /* 0x000000090c007c24 */ /* 0x000fc6000f8e02ff */
[----:B------:R1:W-:Y:S02]  /*102b0*/  STL [R1+0x164], R7 ;  /* 0x0001640701007387 */ /* 0x0003e40000100800 */
[----:B-1----:R-:W-:Y:S02]  /*102c0*/  IMAD R6, R13, UR9, RZ ;  /* 0x000000090d067c24 */ /* 0x002fe4000f8e02ff */
[----:B------:R-:W-:Y:S04]  /*102d0*/  STL [R1+0x168], R0 ;  /* 0x0001680001007387 */ /* 0x000fe80000100800 */
[----:B------:R3:W-:Y:S01]  /*102e0*/  STL [R1+0x16c], R6 ;  /* 0x00016c0601007387 */ /* 0x0007e20000100800 */
[----:B------:R-:W-:Y:S02]  /*102f0*/  IMAD R7, R86, UR9, RZ ;  /* 0x0000000956077c24 */ /* 0x000fe4000f8e02ff */
[----:B------:R-:W-:-:S02]  /*10300*/  IMAD R12, R164, UR9, RZ ;  /* 0x00000009a40c7c24 */ /* 0x000fc4000f8e02ff */
[----:B---3--:R-:W-:Y:S02]  /*10310*/  IMAD R6, R82, UR9, RZ ;  /* 0x0000000952067c24 */ /* 0x008fe4000f8e02ff */
[----:B----4-:R-:W-:-:S05]  /*10320*/  IMAD R0, R80, UR9, RZ ;  /* 0x0000000950007c24 */ /* 0x010fca000f8e02ff */
[----:B------:R1:W-:Y:S04]  /*10330*/  STL [R1+0x170], R0 ;  /* 0x0001700001007387 */ /* 0x0003e80000100800 */
[----:B------:R3:W-:Y:S01]  /*10340*/  STL [R1+0x174], R6 ;  /* 0x0001740601007387 */ /* 0x0007e20000100800 */
[----:B-1----:R-:W-:Y:S02]  /*10350*/  IMAD R0, R84, UR9, RZ ;  /* 0x0000000954007c24 */ /* 0x002fe4000f8e02ff */
[----:B---3--:R-:W-:-:S03]  /*10360*/  IMAD R6, R85, UR9, RZ ;  /* 0x0000000955067c24 */ /* 0x008fc6000f8e02ff */
[----:B------:R1:W-:Y:S04]  /*10370*/  STL [R1+0x178], R0 ;  /* 0x0001780001007387 */ /* 0x0003e80000100800 */
[----:B------:R3:W-:Y:S01]  /*10380*/  STL [R1+0x17c], R6 ;  /* 0x00017c0601007387 */ /* 0x0007e20000100800 */
[----:B-1----:R-:W-:-:S03]  /*10390*/  IMAD R0, R87, UR9, RZ ;  /* 0x0000000957007c24 */ /* 0x002fc6000f8e02ff */
[----:B------:R1:W-:Y:S01]  /*103a0*/  STL [R1+0x180], R7 ;  /* 0x0001800701007387 */ /* 0x0003e20000100800 */
[----:B---3--:R-:W-:-:S03]  /*103b0*/  IMAD R6, R88, UR9, RZ ;  /* 0x0000000958067c24 */ /* 0x008fc6000f8e02ff */
[----:B------:R3:W-:Y:S04]  /*103c0*/  STL [R1+0x184], R0 ;  /* 0x0001840001007387 */ /* 0x0007e80000100800 */
[----:B------:R4:W-:Y:S01]  /*103d0*/  STL [R1+0x188], R6 ;  /* 0x0001880601007387 */ /* 0x0009e20000100800 */
[----:B-1----:R-:W-:Y:S02]  /*103e0*/  IMAD R7, R89, UR9, RZ ;  /* 0x0000000959077c24 */ /* 0x002fe4000f8e02ff */
[----:B---3--:R-:W-:-:S03]  /*103f0*/  IMAD R0, R90, UR9, RZ ;  /* 0x000000095a007c24 */ /* 0x008fc6000f8e02ff */
[----:B------:R1:W-:Y:S01]  /*10400*/  STL [R1+0x18c], R7 ;  /* 0x00018c0701007387 */ /* 0x0003e20000100800 */
[----:B----4-:R-:W-:-:S03]  /*10410*/  IMAD R6, R91, UR9, RZ ;  /* 0x000000095b067c24 */ /* 0x010fc6000f8e02ff */
        /* <DEDUP_REMOVED lines=63> */
[----:B---3--:R-:W-:Y:S02]  /*10810*/  IMAD R0, R123, UR9, RZ ;  /* 0x000000097b007c24 */ /* 0x008fe4000f8e02ff */
[----:B----4-:R-:W-:-:S03]  /*10820*/  IMAD R6, R126, UR9, RZ ;  /* 0x000000097e067c24 */ /* 0x010fc6000f8e02ff */
[----:B------:R1:W-:Y:S04]  /*10830*/  STL [R1+0x214], R0 ;  /* 0x0002140001007387 */ /* 0x0003e80000100800 */
[----:B------:R-:W-:Y:S04]  /*10840*/  STL [R1+0x21c], R7 ;  /* 0x00021c0701007387 */ /* 0x000fe80000100800 */
[----:B------:R3:W-:Y:S01]  /*10850*/  STL [R1+0x220], R6 ;  /* 0x0002200601007387 */ /* 0x0007e20000100800 */
[----:B-1----:R-:W-:-:S05]  /*10860*/  IMAD R0, R127, UR9, RZ ;  /* 0x000000097f007c24 */ /* 0x002fca000f8e02ff */
[----:B------:R1:W-:Y:S01]  /*10870*/  STL [R1+0x224], R0 ;  /* 0x0002240001007387 */ /* 0x0003e20000100800 */
[----:B---3--:R-:W-:Y:S02]  /*10880*/  IMAD R6, R129, UR9, RZ ;  /* 0x0000000981067c24 */ /* 0x008fe4000f8e02ff */
[----:B------:R-:W-:-:S03]  /*10890*/  IMAD R7, R131, UR9, RZ ;  /* 0x0000000983077c24 */ /* 0x000fc6000f8e02ff */
[----:B------:R3:W-:Y:S01]  /*108a0*/  STL [R1+0x22c], R6 ;  /* 0x00022c0601007387 */ /* 0x0007e20000100800 */
[----:B-1----:R-:W-:-:S05]  /*108b0*/  IMAD R0, R130, UR9, RZ ;  /* 0x0000000982007c24 */ /* 0x002fca000f8e02ff */
        /* <DEDUP_REMOVED lines=32> */
[----:B-1----:R-:W-:Y:S02]  /*10ac0*/  IMAD R0, R154, UR9, RZ ;  /* 0x000000099a007c24 */ /* 0x002fe4000f8e02ff */
[----:B---3--:R-:W-:-:S03]  /*10ad0*/  IMAD R6, R157, UR9, RZ ;  /* 0x000000099d067c24 */ /* 0x008fc6000f8e02ff */
[----:B------:R1:W-:Y:S01]  /*10ae0*/  STL [R1+0x290], R0 ;  /* 0x0002900001007387 */ /* 0x0003e20000100800 */
[----:B------:R-:W-:-:S03]  /*10af0*/  IMAD R7, R159, UR9, RZ ;  /* 0x000000099f077c24 */ /* 0x000fc6000f8e02ff */
[----:B------:R3:W-:Y:S01]  /*10b00*/  STL [R1+0x29c], R6 ;  /* 0x00029c0601007387 */ /* 0x0007e20000100800 */
[----:B-1----:R-:W-:Y:S02]  /*10b10*/  IMAD R0, R158, UR9, RZ ;  /* 0x000000099e007c24 */ /* 0x002fe4000f8e02ff */
[----:B---3--:R-:W-:-:S03]  /*10b20*/  IMAD R6, R160, UR9, RZ ;  /* 0x00000009a0067c24 */ /* 0x008fc6000f8e02ff */
[----:B------:R1:W-:Y:S04]  /*10b30*/  STL [R1+0x2a0], R0 ;  /* 0x0002a00001007387 */ /* 0x0003e80000100800 */
[----:B------:R-:W-:Y:S04]  /*10b40*/  STL [R1+0xf20], R6 ;  /* 0x000f200601007387 */ /* 0x000fe80000100800 */
[----:B------:R3:W-:Y:S01]  /*10b50*/  STL [R1+0xf30], R7 ;  /* 0x000f300701007387 */ /* 0x0007e20000100800 */
[----:B-1----:R-:W-:Y:S02]  /*10b60*/  IMAD R0, R163, UR9, RZ ;  /* 0x00000009a3007c24 */ /* 0x002fe4000f8e02ff */
[----:B---3--:R-:W-:-:S05]  /*10b70*/  IMAD R7, R161, UR9, RZ ;  /* 0x00000009a1077c24 */ /* 0x008fca000f8e02ff */
[----:B------:R1:W-:Y:S04]  /*10b80*/  STL [R1+0x2b4], R7 ;  /* 0x0002b40701007387 */ /* 0x0003e80000100800 */
        /* <DEDUP_REMOVED lines=22> */
[----:B------:R-:W-:Y:S01]  /*10cf0*/  STL [R1+0x31c], R7 ;  /* 0x00031c0701007387 */ /* 0x000fe20000100800 */
[----:B----4-:R-:W-:-:S03]  /*10d00*/  IMAD R12, R177, UR9, RZ ;  /* 0x00000009b10c7c24 */ /* 0x010fc6000f8e02ff */
[----:B------:R-:W-:Y:S04]  /*10d10*/  STL [R1+0x324], R0 ;  /* 0x0003240001007387 */ /* 0x000fe80000100800 */
[----:B------:R1:W-:Y:S02]  /*10d20*/  STL [R1+0xf1c], R12 ;  /* 0x000f1c0c01007387 */ /* 0x0003e40000100800 */
[----:B-1----:R-:W-:-:S05]  /*10d30*/  IMAD R12, R178, UR9, RZ ;  /* 0x00000009b20c7c24 */ /* 0x002fca000f8e02ff */
[----:B------:R-:W-:Y:S04]  /*10d40*/  STL [R1+0x33c], R12 ;  /* 0x00033c0c01007387 */ /* 0x000fe80000100800 */
[----:B------:R-:W3:Y:S01]  /*10d50*/  LDL.LU R82, [R1+0xe4] ;  /* 0x0000e40001527983 */ /* 0x000ee20000300800 */
[----:B------:R-:W-:Y:S02]  /*10d60*/  IMAD R7, R179, UR9, RZ ;  /* 0x00000009b3077c24 */ /* 0x000fe4000f8e02ff */
[----:B------:R-:W-:Y:S02]  /*10d70*/  IMAD R0, R180, UR9, RZ ;  /* 0x00000009b4007c24 */ /* 0x000fe4000f8e02ff */
[----:B------:R-:W-:Y:S01]  /*10d80*/  IMAD R252, R181, UR9, RZ ;  /* 0x00000009b5fc7c24 */ /* 0x000fe2000f8e02ff */
[----:B------:R-:W-:Y:S01]  /*10d90*/  STL [R1+0x344], R7 ;  /* 0x0003440701007387 */ /* 0x000fe20000100800 */
[----:B------:R-:W-:-:S02]  /*10da0*/  IMAD R182, R182, UR9, RZ ;  /* 0x00000009b6b67c24 */ /* 0x000fc4000f8e02ff */
[----:B------:R-:W-:Y:S01]  /*10db0*/  IMAD R183, R183, UR9, RZ ;  /* 0x00000009b7b77c24 */ /* 0x000fe2000f8e02ff */
[----:B------:R1:W-:Y:S01]  /*10dc0*/  STL [R1+0x34c], R0 ;  /* 0x00034c0001007387 */ /* 0x0003e20000100800 */
[----:B------:R-:W-:Y:S02]  /*10dd0*/  IMAD R185, R185, UR9, RZ ;  /* 0x00000009b9b97c24 */ /* 0x000fe4000f8e02ff */
[----:B------:R-:W-:Y:S01]  /*10de0*/  IMAD R186, R186, UR9, RZ ;  /* 0x00000009baba7c24 */ /* 0x000fe2000f8e02ff */
[----:B------:R-:W-:Y:S01]  /*10df0*/  STL [R1+0xef4], R252 ;  /* 0x000ef4fc01007387 */ /* 0x000fe20000100800 */
[----:B------:R-:W-:Y:S02]  /*10e00*/  IMAD R187, R187, UR9, RZ ;  /* 0x00000009bbbb7c24 */ /* 0x000fe4000f8e02ff */
[----:B-1----:R-:W-:Y:S01]  /*10e10*/  IMAD R0, R47, UR9, RZ ;  /* 0x000000092f007c24 */ /* 0x002fe2000f8e02ff */
[----:B------:R-:W-:Y:S01]  /*10e20*/  STL [R1+0xef0], R182 ;  /* 0x000ef0b601007387 */ /* 0x000fe20000100800 */
[----:B------:R-:W-:-:S02]  /*10e30*/  IMAD R188, R188, UR9, RZ ;  /* 0x00000009bcbc7c24 */ /* 0x000fc4000f8e02ff */
[----:B------:R-:W-:Y:S01]  /*10e40*/  IMAD R189, R189, UR9, RZ ;  /* 0x00000009bdbd7c24 */ /* 0x000fe2000f8e02ff */
[----:B------:R-:W-:Y:S01]  /*10e50*/  STL [R1+0xeec], R183 ;  /* 0x000eecb701007387 */ /* 0x000fe20000100800 */
[----:B------:R-:W-:Y:S02]  /*10e60*/  IMAD R190, R190, UR9, RZ ;  /* 0x00000009bebe7c24 */ /* 0x000fe4000f8e02ff */
[----:B------:R-:W-:Y:S01]  /*10e70*/  IMAD R191, R191, UR9, RZ ;  /* 0x00000009bfbf7c24 */ /* 0x000fe2000f8e02ff */
[----:B------:R-:W-:Y:S01]  /*10e80*/  STL [R1+0xee8], R0 ;  /* 0x000ee80001007387 */ /* 0x000fe20000100800 */
[----:B------:R-:W-:-:S03]  /*10e90*/  IMAD R192, R192, UR9, RZ ;  /* 0x00000009c0c07c24 */ /* 0x000fc6000f8e02ff */
[----:B------:R-:W-:Y:S01]  /*10ea0*/  STL [R1+0xee4], R185 ;  /* 0x000ee4b901007387 */ /* 0x000fe20000100800 */
[----:B------:R-:W-:-:S03]  /*10eb0*/  IMAD R193, R193, UR9, RZ ;  /* 0x00000009c1c17c24 */ /* 0x000fc6000f8e02ff */
[----:B------:R-:W-:Y:S01]  /*10ec0*/  STL [R1+0xef8], R186 ;  /* 0x000ef8ba01007387 */ /* 0x000fe20000100800 */
[----:B------:R-:W-:Y:S01]  /*10ed0*/  IMAD R194, R194, UR9, RZ ;  /* 0x00000009c2c27c24 */ /* 0x000fe2000f8e02ff */
[----:B------:R-:W-:Y:S01]  /*10ee0*/  LEA R2, P0, R3, UR14, 0x2 ;  /* 0x0000000e03027c11 */ /* 0x000fe2000f8010ff */
[----:B------:R-:W-:Y:S01]  /*10ef0*/  IMAD R195, R195, UR9, RZ ;  /* 0x00000009c3c37c24 */ /* 0x000fe2000f8e02ff */
[----:B------:R-:W-:Y:S01]  /*10f00*/  STL [R1+0xefc], R187 ;  /* 0x000efcbb01007387 */ /* 0x000fe20000100800 */
[----:B------:R-:W-:Y:S01]  /*10f10*/  IMAD R196, R196, UR9, RZ ;  /* 0x00000009c4c47c24 */ /* 0x000fe2000f8e02ff */
[----:B------:R-:W3:Y:S01]  /*10f20*/  LDCU UR14, c[0x0][0x3b0] ;  /* 0x00007600ff0e77ac */ /* 0x000ee20008000800 */
[----:B------:R-:W-:Y:S01]  /*10f30*/  IMAD R197, R197, UR9, RZ ;  /* 0x00000009c5c57c24 */ /* 0x000fe2000f8e02ff */
[----:B------:R-:W-:Y:S01]  /*10f40*/  STL [R1+0xf00], R188 ;  /* 0x000f00bc01007387 */ /* 0x000fe20000100800 */
[----:B------:R-:W-:Y:S02]  /*10f50*/  IMAD R198, R198, UR9, RZ ;  /* 0x00000009c6c67c24 */ /* 0x000fe4000f8e02ff */
[----:B------:R-:W-:Y:S01]  /*10f60*/  IMAD R199, R199, UR9, RZ ;  /* 0x00000009c7c77c24 */ /* 0x000fe2000f8e02ff */
[----:B------:R-:W-:Y:S01]  /*10f70*/  STL [R1+0xf04], R189 ;  /* 0x000f04bd01007387 */ /* 0x000fe20000100800 */
[----:B------:R-:W-:-:S03]  /*10f80*/  IMAD R200, R200, UR9, RZ ;  /* 0x00000009c8c87c24 */ /* 0x000fc6000f8e02ff */
[----:B------:R-:W-:Y:S01]  /*10f90*/  STL.64 [R1+0xed8], R190 ;  /* 0x000ed8be01007387 */ /* 0x000fe20000100a00 */
[----:B------:R-:W-:Y:S01]  /*10fa0*/  IMAD R201, R201, UR9, RZ ;  /* 0x00000009c9c97c24 */ /* 0x000fe2000f8e02ff */
[----:B------:R-:W-:Y:S02]  /*10fb0*/  LEA.HI.X.SX32 R3, R3, UR15, 0x2, P0 ;  /* 0x0000000f03037c11 */ /* 0x000fe400080f16ff */
[----:B------:R-:W-:Y:S01]  /*10fc0*/  STL [R1+0xf08], R192 ;  /* 0x000f08c001007387 */ /* 0x000fe20000100800 */
[----:B------:R-:W-:Y:S01]  /*10fd0*/  IMAD R202, R202, UR9, RZ ;  /* 0x00000009caca7c24 */ /* 0x000fe2000f8e02ff */
[-C--:B------:R-:W-:Y:S02]  /*10fe0*/  LEA R108, P4, R79, R2.reuse, 0x2 ;  /* 0x000000024f6c7211 */ /* 0x080fe400078810ff */
[----:B------:R-:W-:Y:S01]  /*10ff0*/  STL [R1+0xf0c], R193 ;  /* 0x000f0cc101007387 */ /* 0x000fe20000100800 */
[----:B------:R-:W-:Y:S01]  /*11000*/  IMAD R203, R203, UR9, RZ ;  /* 0x00000009cbcb7c24 */ /* 0x000fe2000f8e02ff */
[----:B------:R-:W-:-:S02]  /*11010*/  LEA R106, P3, R78, R2, 0x2 ;  /* 0x000000024e6a7211 */ /* 0x000fc400078610ff */
[----:B------:R-:W-:Y:S01]  /*11020*/  STL.64 [R1+0xec0], R194 ;  /* 0x000ec0c201007387 */ /* 0x000fe20000100a00 */
[----:B------:R-:W-:Y:S01]  /*11030*/  IMAD R204, R204, UR9, RZ ;  /* 0x00000009cccc7c24 */ /* 0x000fe2000f8e02ff */
[-C--:B------:R-:W-:Y:S01]  /*11040*/  LEA R104, P2, R77, R2.reuse, 0x2 ;  /* 0x000000024d687211 */ /* 0x080fe200078410ff */
[----:B------:R-:W-:Y:S01]  /*11050*/  IMAD R205, R205, UR9, RZ ;  /* 0x00000009cdcd7c24 */ /* 0x000fe2000f8e02ff */
[----:B------:R-:W-:Y:S01]  /*11060*/  STL.64 [R1+0xeb8], R196 ;  /* 0x000eb8c401007387 */ /* 0x000fe20000100a00 */
[----:B------:R-:W-:Y:S01]  /*11070*/  IMAD R206, R206, UR9, RZ ;  /* 0x00000009cece7c24 */ /* 0x000fe2000f8e02ff */
[-C--:B------:R-:W-:Y:S01]  /*11080*/  LEA R94, P1, R76, R2.reuse, 0x2 ;  /* 0x000000024c5e7211 */ /* 0x080fe200078210ff */
[----:B------:R-:W-:Y:S01]  /*11090*/  IMAD R207, R207, UR9, RZ ;  /* 0x00000009cfcf7c24 */ /* 0x000fe2000f8e02ff */
[----:B------:R-:W-:Y:S01]  /*110a0*/  STL.64 [R1+0xec8], R198 ;  /* 0x000ec8c601007387 */ /* 0x000fe20000100a00 */
[----:B------:R-:W-:Y:S02]  /*110b0*/  LEA R92, P0, R75, R2, 0x2 ;  /* 0x000000024b5c7211 */ /* 0x000fe400078010ff */
[-C--:B------:R-:W-:Y:S01]  /*110c0*/  LEA.HI.X.SX32 R109, R79, R3.reuse, 0x2, P4 ;  /* 0x000000034f6d7211 */ /* 0x080fe200020f16ff */
[----:B------:R-:W-:Y:S01]  /*110d0*/  STL [R1+0xf10], R200 ;  /* 0x000f10c801007387 */ /* 0x000fe20000100800 */
[----:B------:R-:W-:-:S03]  /*110e0*/  LEA.HI.X.SX32 R107, R78, R3, 0x2, P3 ;  /* 0x000000034e6b7211 */ /* 0x000fc600018f16ff */
[----:B------:R-:W-:Y:S01]  /*110f0*/  STL [R1+0xf14], R201 ;  /* 0x000f14c901007387 */ /* 0x000fe20000100800 */
[----:B------:R-:W-:Y:S02]  /*11100*/  LEA R88, P6, R74, R2, 0x2 ;  /* 0x000000024a587211 */ /* 0x000fe400078c10ff */
[-C--:B------:R-:W-:Y:S01]  /*11110*/  LEA.HI.X.SX32 R105, R77, R3.reuse, 0x2, P2 ;  /* 0x000000034d697211 */ /* 0x080fe200010f16ff */
[----:B------:R-:W-:Y:S01]  /*11120*/  STL [R1+0xf18], R202 ;  /* 0x000f18ca01007387 */ /* 0x000fe20000100800 */
[----:B------:R-:W-:-:S03]  /*11130*/  LEA.HI.X.SX32 R95, R76, R3, 0x2, P1 ;  /* 0x000000034c5f7211 */ /* 0x000fc600008f16ff */
[----:B------:R-:W-:Y:S01]  /*11140*/  STL [R1+0xf24], R203 ;  /* 0x000f24cb01007387 */ /* 0x000fe20000100800 */
[----:B------:R-:W-:Y:S01]  /*11150*/  LEA.HI.X.SX32 R93, R75, R3, 0x2, P0 ;  /* 0x000000034b5d7211 */ /* 0x000fe200000f16ff */
[----:B------:R-:W-:Y:S02]  /*11160*/  IMAD R68, R68, UR9, RZ ;  /* 0x0000000944447c24 */ /* 0x000fe4000f8e02ff */
[----:B------:R-:W-:Y:S01]  /*11170*/  STL.64 [R1+0xf28], R204 ;  /* 0x000f28cc01007387 */ /* 0x000fe20000100a00 */
[----:B------:R-:W-:-:S03]  /*11180*/  LEA R110, P5, R73, R2, 0x2 ;  /* 0x00000002496e7211 */ /* 0x000fc600078a10ff */
[----:B------:R-:W-:Y:S01]  /*11190*/  STL.64 [R1+0xf38], R206 ;  /* 0x000f38ce01007387 */ /* 0x000fe20000100a00 */
[----:B------:R-:W-:Y:S01]  /*111a0*/  LEA.HI.X.SX32 R89, R74, R3, 0x2, P6 ;  /* 0x000000034a597211 */ /* 0x000fe200030f16ff */
[----:B------:R-:W-:Y:S02]  /*111b0*/  IMAD R67, R67, UR9, RZ ;  /* 0x0000000943437c24 */ /* 0x000fe4000f8e02ff */
[----:B------:R1:W-:Y:S01]  /*111c0*/  STL.64 [R1+0x140], R108 ;  /* 0x0001406c01007387 */ /* 0x0003e20000100a00 */
[----:B------:R-:W-:-:S03]  /*111d0*/  IMAD R66, R66, UR9, RZ ;  /* 0x0000000942427c24 */ /* 0x000fc6000f8e02ff */
[----:B------:R4:W-:Y:S01]  /*111e0*/  STL.64 [R1+0x138], R106 ;  /* 0x0001386a01007387 */ /* 0x0009e20000100a00 */
[----:B------:R-:W-:-:S03]  /*111f0*/  IMAD R65, R65, UR9, RZ ;  /* 0x0000000941417c24 */ /* 0x000fc6000f8e02ff */
[----:B------:R2:W-:Y:S01]  /*11200*/  STL.64 [R1+0x130], R104 ;  /* 0x0001306801007387 */ /* 0x0005e20000100a00 */
[----:B------:R-:W-:Y:S01]  /*11210*/  IMAD R64, R64, UR9, RZ ;  /* 0x0000000940407c24 */ /* 0x000fe2000f8e02ff */
[-C--:B-1----:R-:W-:Y:S02]  /*11220*/  LEA R108, P4, R72, R2.reuse, 0x2 ;  /* 0x00000002486c7211 */ /* 0x082fe400078810ff */
[----:B------:R1:W-:Y:S01]  /*11230*/  STL.64 [R1+0x120], R94 ;  /* 0x0001205e01007387 */ /* 0x0003e20000100a00 */
[----:B------:R-:W-:Y:S02]  /*11240*/  LEA.HI.X.SX32 R111, R73, R3, 0x2, P5 ;  /* 0x00000003496f7211 */ /* 0x000fe400028f16ff */
[-C--:B----4-:R-:W-:Y:S01]  /*11250*/  LEA R106, P3, R71, R2.reuse, 0x2 ;  /* 0x00000002476a7211 */ /* 0x090fe200078610ff */
[----:B------:R4:W-:Y:S01]  /*11260*/  STL.64 [R1+0x118], R92 ;  /* 0x0001185c01007387 */ /* 0x0009e20000100a00 */
[----:B------:R-:W-:Y:S01]  /*11270*/  IMAD R63, R63, UR9, RZ ;  /* 0x000000093f3f7c24 */ /* 0x000fe2000f8e02ff */
[----:B--2---:R-:W-:-:S02]  /*11280*/  LEA R104, P2, R70, R2, 0x2 ;  /* 0x0000000246687211 */ /* 0x004fc400078410ff */
[----:B------:R2:W-:Y:S01]  /*11290*/  STL.64 [R1+0x110], R88 ;  /* 0x0001105801007387 */ /* 0x0005e20000100a00 */
[-C--:B------:R-:W-:Y:S01]  /*112a0*/  LEA.HI.X.SX32 R109, R72, R3.reuse, 0x2, P4 ;  /* 0x00000003486d7211 */ /* 0x080fe200020f16ff */
[----:B------:R-:W-:Y:S01]  /*112b0*/  IMAD R62, R62, UR9, RZ ;  /* 0x000000093e3e7c24 */ /* 0x000fe2000f8e02ff */
[----:B------:R-:W-:Y:S02]  /*112c0*/  LEA.HI.X.SX32 R107, R71, R3, 0x2, P3 ;  /* 0x00000003476b7211 */ /* 0x000fe400018f16ff */
[-C--:B-1----:R-:W-:Y:S02]  /*112d0*/  LEA R94, P1, R69, R2.reuse, 0x2 ;  /* 0x00000002455e7211 */ /* 0x082fe400078210ff */
[-C--:B----4-:R-:W-:Y:S02]  /*112e0*/  LEA R92, P0, R68, R2.reuse, 0x2 ;  /* 0x00000002445c7211 */ /* 0x090fe400078010ff */
[-C--:B------:R-:W-:Y:S02]  /*112f0*/  LEA R78, P5, R66, R2.reuse, 0x2 ;  /* 0x00000002424e7211 */ /* 0x080fe400078a10ff */
[----:B--2---:R-:W-:-:S02]  /*11300*/  LEA R88, P6, R67, R2, 0x2 ;  /* 0x0000000243587211 */ /* 0x004fc400078c10ff */
[-C--:B------:R-:W-:Y:S01]  /*11310*/  LEA.HI.X.SX32 R105, R70, R3.reuse, 0x2, P2 ;  /* 0x0000000346697211 */ /* 0x080fe200010f16ff */
[----:B------:R-:W-:Y:S01]  /*11320*/  STL.64 [R1+0x108], R110 ;  /* 0x0001086e01007387 */ /* 0x000fe20000100a00 */
[-C--:B------:R-:W-:Y:S02]  /*11330*/  LEA R76, P4, R65, R2.reuse, 0x2 ;  /* 0x00000002414c7211 */ /* 0x080fe400078810ff */
[-C--:B------:R-:W-:Y:S01]  /*11340*/  LEA.HI.X.SX32 R93, R68, R3.reuse, 0x2, P0 ;  /* 0x00000003445d7211 */ /* 0x080fe200000f16ff */
[----:B------:R-:W-:Y:S01]  /*11350*/  IMAD R61, R61, UR9, RZ ;  /* 0x000000093d3d7c24 */ /* 0x000fe2000f8e02ff */
[-C--:B------:R-:W-:Y:S01]  /*11360*/  LEA R74, P3, R64, R2.reuse, 0x2 ;  /* 0x00000002404a7211 */ /* 0x080fe200078610ff */
[----:B------:R-:W-:Y:S01]  /*11370*/  STL.64 [R1+0x100], R108 ;  /* 0x0001006c01007387 */ /* 0x000fe20000100a00 */
        /* <DEDUP_REMOVED lines=10> */
[-C--:B------:R-:W-:Y:S01]  /*11420*/  LEA.HI.X.SX32 R77, R65, R3.reuse, 0x2, P4 ;  /* 0x00000003414d7211 */ /* 0x080fe200020f16ff */
[----:B------:R1:W-:Y:S01]  /*11430*/  STL.64 [R1+0xe0], R92 ;  /* 0x0000e05c01007387 */ /* 0x0003e20000100a00 */
[-C--:B------:R-:W-:Y:S01]  /*11440*/  LEA.HI.X.SX32 R75, R64, R3.reuse, 0x2, P3 ;  /* 0x00000003404b7211 */ /* 0x080fe200018f16ff */
[----:B------:R-:W-:Y:S01]  /*11450*/  IMAD R57, R57, UR9, RZ ;  /* 0x0000000939397c24 */ /* 0x000fe2000f8e02ff */
[-C--:B------:R-:W-:Y:S01]  /*11460*/  LEA.HI.X.SX32 R73, R63, R3.reuse, 0x2, P2 ;  /* 0x000000033f497211 */ /* 0x080fe200010f16ff */
[----:B------:R-:W-:Y:S01]  /*11470*/  STL.64 [R1+0xe8], R94 ;  /* 0x0000e85e01007387 */ /* 0x000fe20000100a00 */
[----:B------:R-:W-:Y:S01]  /*11480*/  IMAD R56, R56, UR9, RZ ;  /* 0x0000000938387c24 */ /* 0x000fe2000f8e02ff */
[----:B------:R-:W-:Y:S01]  /*11490*/  LEA.HI.X.SX32 R71, R62, R3, 0x2, P1 ;  /* 0x000000033e477211 */ /* 0x000fe200008f16ff */
[----:B------:R-:W-:Y:S01]  /*114a0*/  IMAD R55, R55, UR9, RZ ;  /* 0x0000000937377c24 */ /* 0x000fe2000f8e02ff */
[----:B------:R2:W-:Y:S01]  /*114b0*/  STL.64 [R1+0xd8], R88 ;  /* 0x0000d85801007387 */ /* 0x0005e20000100a00 */
[----:B------:R-:W-:Y:S01]  /*114c0*/  IMAD R48, R48, UR9, RZ ;  /* 0x0000000930307c24 */ /* 0x000fe2000f8e02ff */
[----:B-1----:R-:W-:-:S02]  /*114d0*/  LEA R92, P0, R61, R2, 0x2 ;  /* 0x000000023d5c7211 */ /* 0x002fc400078010ff */
[----:B------:R1:W-:Y:S01]  /*114e0*/  STL.64 [R1+0xd0], R78 ;  /* 0x0000d04e01007387 */ /* 0x0003e20000100a00 */
[----:B------:R-:W-:-:S03]  /*114f0*/  IMAD R49, R49, UR9, RZ ;  /* 0x0000000931317c24 */ /* 0x000fc6000f8e02ff */
[----:B------:R4:W-:Y:S01]  /*11500*/  STL.64 [R1+0xc8], R76 ;  /* 0x0000c84c01007387 */ /* 0x0009e20000100a00 */
[----:B--2---:R-:W-:-:S03]  /*11510*/  LEA R88, P6, R60, R2, 0x2 ;  /* 0x000000023c587211 */ /* 0x004fc600078c10ff */
[----:B------:R2:W-:Y:S01]  /*11520*/  STL.64 [R1+0xc0], R74 ;  /* 0x0000c04a01007387 */ /* 0x0005e20000100a00 */
[----:B------:R-:W-:Y:S01]  /*11530*/  IMAD R50, R50, UR9, RZ ;  /* 0x0000000932327c24 */ /* 0x000fe2000f8e02ff */
[-C--:B------:R-:W-:Y:S02]  /*11540*/  LEA.HI.X.SX32 R93, R61, R3.reuse, 0x2, P0 ;  /* 0x000000033d5d7211 */ /* 0x080fe400000f16ff */
[-C--:B-1----:R-:W-:Y:S01]  /*11550*/  LEA R78, P5, R59, R2.reuse, 0x2 ;  /* 0x000000023b4e7211 */ /* 0x082fe200078a10ff */
[----:B------:R1:W-:Y:S01]  /*11560*/  STL.64 [R1+0xb8], R72 ;  /* 0x0000b84801007387 */ /* 0x0003e20000100a00 */
[----:B------:R-:W-:Y:S01]  /*11570*/  IMAD R51, R51, UR9, RZ ;  /* 0x0000000933337c24 */ /* 0x000fe2000f8e02ff */
[----:B----4-:R-:W-:Y:S02]  /*11580*/  LEA R76, P4, R58, R2, 0x2 ;  /* 0x000000023a4c7211 */ /* 0x010fe400078810ff */
[----:B------:R4:W-:Y:S01]  /*11590*/  STL.64 [R1+0xb0], R70 ;  /* 0x0000b04601007387 */ /* 0x0009e20000100a00 */
[----:B------:R-:W-:-:S02]  /*115a0*/  LEA.HI.X.SX32 R89, R60, R3, 0x2, P6 ;  /* 0x000000033c597211 */ /* 0x000fc400030f16ff */
[-C--:B--2---:R-:W-:Y:S01]  /*115b0*/  LEA R74, P3, R57, R2.reuse, 0x2 ;  /* 0x00000002394a7211 */ /* 0x084fe200078610ff */
[----:B------:R-:W-:Y:S01]  /*115c0*/  IMAD R52, R52, UR9, RZ ;  /* 0x0000000934347c24 */ /* 0x000fe2000f8e02ff */
[-C--:B------:R-:W-:Y:S01]  /*115d0*/  LEA.HI.X.SX32 R79, R59, R3.reuse, 0x2, P5 ;  /* 0x000000033b4f7211 */ /* 0x080fe200028f16ff */
[----:B------:R-:W-:Y:S01]  /*115e0*/  IMAD R53, R53, UR9, RZ ;  /* 0x0000000935357c24 */ /* 0x000fe2000f8e02ff */
[-C--:B-1----:R-:W-:Y:S01]  /*115f0*/  LEA R72, P2, R56, R2.reuse, 0x2 ;  /* 0x0000000238487211 */ /* 0x082fe200078410ff */
[----:B------:R-:W-:Y:S01]  /*11600*/  IMAD R54, R54, UR9, RZ ;  /* 0x0000000936367c24 */ /* 0x000fe2000f8e02ff */
[-C--:B------:R-:W-:Y:S02]  /*11610*/  LEA R68, P0, R48, R2.reuse, 0x2 ;  /* 0x0000000230447211 */ /* 0x080fe400078010ff */
[-C--:B----4-:R-:W-:Y:S02]  /*11620*/  LEA R70, P1, R55, R2.reuse, 0x2 ;  /* 0x0000000237467211 */ /* 0x090fe400078210ff */
[----:B------:R-:W-:Y:S01]  /*11630*/  LEA.HI.X.SX32 R77, R58, R3, 0x2, P4 ;  /* 0x000000033a4d7211 */ /* 0x000fe200020f16ff */
[----:B------:R-:W-:Y:S01]  /*11640*/  STL.64 [R1+0xa8], R92 ;  /* 0x0000a85c01007387 */ /* 0x000fe20000100a00 */
[----:B------:R-:W-:-:S02]  /*11650*/  LEA R66, P6, R49, R2, 0x2 ;  /* 0x0000000231427211 */ /* 0x000fc400078c10ff */
[-C--:B------:R-:W-:Y:S01]  /*11660*/  LEA.HI.X.SX32 R75, R57, R3.reuse, 0x2, P3 ;  /* 0x00000003394b7211 */ /* 0x080fe200018f16ff */
[----:B------:R-:W-:Y:S01]  /*11670*/  STL.64 [R1+0xa0], R88 ;  /* 0x0000a05801007387 */ /* 0x000fe20000100a00 */
[-C--:B------:R-:W-:Y:S02]  /*11680*/  LEA R64, P5, R50, R2.reuse, 0x2 ;  /* 0x0000000232407211 */ /* 0x080fe400078a10ff */
[-C--:B------:R-:W-:Y:S01]  /*11690*/  LEA.HI.X.SX32 R73, R56, R3.reuse, 0x2, P2 ;  /* 0x0000000338497211 */ /* 0x080fe200010f16ff */
[----:B------:R-:W-:Y:S01]  /*116a0*/  STL.64 [R1+0x98], R78 ;  /* 0x0000984e01007387 */ /* 0x000fe20000100a00 */
[-C--:B------:R-:W-:Y:S02]  /*116b0*/  LEA R62, P4, R51, R2.reuse, 0x2 ;  /* 0x00000002333e7211 */ /* 0x080fe400078810ff */
[----:B------:R-:W-:Y:S01]  /*116c0*/  LEA.HI.X.SX32 R71, R55, R3, 0x2, P1 ;  /* 0x0000000337477211 */ /* 0x000fe200008f16ff */
[----:B------:R-:W-:Y:S01]  /*116d0*/  STL.64 [R1+0x90], R76 ;  /* 0x0000904c01007387 */ /* 0x000fe20000100a00 */
[----:B------:R-:W-:-:S02]  /*116e0*/  LEA R60, P3, R52, R2, 0x2 ;  /* 0x00000002343c7211 */ /* 0x000fc400078610ff */
        /* <DEDUP_REMOVED lines=9> */
[-C--:B------:R-:W-:Y:S01]  /*11780*/  LEA.HI.X.SX32 R63, R51, R3.reuse, 0x2, P4 ;  /* 0x00000003333f7211 */ /* 0x080fe200020f16ff */
[----:B------:R-:W-:Y:S01]  /*11790*/  STL.64 [R1+0x78], R70 ;  /* 0x0000784601007387 */ /* 0x000fe20000100a00 */
[-C--:B------:R-:W-:Y:S01]  /*117a0*/  LEA.HI.X.SX32 R61, R52, R3.reuse, 0x2, P3 ;  /* 0x00000003343d7211 */ /* 0x080fe200018f16ff */
[----:B------:R-:W-:Y:S01]  /*117b0*/  IMAD R44, R44, UR9, RZ ;  /* 0x000000092c2c7c24 */ /* 0x000fe2000f8e02ff */
[-C--:B------:R-:W-:Y:S01]  /*117c0*/  LEA.HI.X.SX32 R59, R53, R3.reuse, 0x2, P2 ;  /* 0x00000003353b7211 */ /* 0x080fe200010f16ff */
[----:B------:R-:W-:Y:S01]  /*117d0*/  STL.64 [R1+0x70], R68 ;  /* 0x0000704401007387 */ /* 0x000fe20000100a00 */
[----:B------:R-:W-:Y:S01]  /*117e0*/  IMAD R43, R43, UR9, RZ ;  /* 0x000000092b2b7c24 */ /* 0x000fe2000f8e02ff */
[----:B------:R-:W-:Y:S01]  /*117f0*/  LEA.HI.X.SX32 R57, R54, R3, 0x2, P1 ;  /* 0x0000000336397211 */ /* 0x000fe200008f16ff */
[----:B------:R-:W-:Y:S01]  /*11800*/  IMAD R42, R42, UR9, RZ ;  /* 0x000000092a2a7c24 */ /* 0x000fe2000f8e02ff */
[----:B------:R-:W-:Y:S01]  /*11810*/  STL.64 [R1+0x68], R66 ;  /* 0x0000684201007387 */ /* 0x000fe20000100a00 */
[----:B------:R-:W-:Y:S01]  /*11820*/  IMAD R41, R41, UR9, RZ ;  /* 0x0000000929297c24 */ /* 0x000fe2000f8e02ff */
[----:B------:R-:W-:-:S02]  /*11830*/  LEA R48, P2, R46, R2, 0x2 ;  /* 0x000000022e307211 */ /* 0x000fc400078410ff */
[----:B------:R-:W-:Y:S01]  /*11840*/  STL.64 [R1+0x60], R64 ;  /* 0x0000604001007387 */ /* 0x000fe20000100a00 */
[----:B------:R-:W-:-:S03]  /*11850*/  IMAD R40, R40, UR9, RZ ;  /* 0x0000000928287c24 */ /* 0x000fc6000f8e02ff */
[----:B------:R1:W-:Y:S01]  /*11860*/  STL.64 [R1+0x58], R62 ;  /* 0x0000583e01007387 */ /* 0x0003e20000100a00 */
[----:B------:R-:W-:-:S03]  /*11870*/  LEA.HI.X.SX32 R49, R46, R3, 0x2, P2 ;  /* 0x000000032e317211 */ /* 0x000fc600010f16ff */
[----:B------:R2:W-:Y:S01]  /*11880*/  STL.64 [R1+0x50], R60 ;  /* 0x0000503c01007387 */ /* 0x0005e20000100a00 */
[----:B------:R-:W-:-:S03]  /*11890*/  IMAD R39, R39, UR9, RZ ;  /* 0x0000000927277c24 */ /* 0x000fc6000f8e02ff */
[----:B------:R4:W-:Y:S01]  /*118a0*/  STL.64 [R1+0x48], R58 ;  /* 0x0000483a01007387 */ /* 0x0009e20000100a00 */
[----:B-1----:R-:W-:-:S03]  /*118b0*/  LEA R62, P1, R45, R2, 0x2 ;  /* 0x000000022d3e7211 */ /* 0x002fc600078210ff */
[----:B------:R1:W-:Y:S01]  /*118c0*/  STL.64 [R1+0x40], R56 ;  /* 0x0000403801007387 */ /* 0x0003e20000100a00 */
[-C--:B--2---:R-:W-:Y:S02]  /*118d0*/  LEA R60, P0, R44, R2.reuse, 0x2 ;  /* 0x000000022c3c7211 */ /* 0x084fe400078010ff */
[-C--:B------:R-:W-:Y:S02]  /*118e0*/  LEA R52, P4, R41, R2.reuse, 0x2 ;  /* 0x0000000229347211 */ /* 0x080fe400078810ff */
[-C--:B----4-:R-:W-:Y:S02]  /*118f0*/  LEA R58, P6, R43, R2.reuse, 0x2 ;  /* 0x000000022b3a7211 */ /* 0x090fe400078c10ff */
[-C--:B------:R-:W-:Y:S02]  /*11900*/  LEA.HI.X.SX32 R63, R45, R3.reuse, 0x2, P1 ;  /* 0x000000032d3f7211 */ /* 0x080fe400008f16ff */
[----:B-1----:R-:W-:Y:S02]  /*11910*/  LEA R56, P5, R42, R2, 0x2 ;  /* 0x000000022a387211 */ /* 0x002fe400078a10ff */
[----:B------:R-:W-:-:S02]  /*11920*/  LEA.HI.X.SX32 R61, R44, R3, 0x2, P0 ;  /* 0x000000032c3d7211 */ /* 0x000fc400000f16ff */
[-C--:B------:R-:W-:Y:S02]  /*11930*/  LEA.HI.X.SX32 R59, R43, R3.reuse, 0x2, P6 ;  /* 0x000000032b3b7211 */ /* 0x080fe400030f16ff */
[-C--:B------:R-:W-:Y:S02]  /*11940*/  LEA.HI.X.SX32 R57, R42, R3.reuse, 0x2, P5 ;  /* 0x000000032a397211 */ /* 0x080fe400028f16ff */
[----:B------:R-:W-:Y:S01]  /*11950*/  LEA.HI.X.SX32 R53, R41, R3, 0x2, P4 ;  /* 0x0000000329357211 */ /* 0x000fe200020f16ff */
[----:B---3--:R-:W-:-:S05]  /*11960*/  IMAD R47, R82, UR14, RZ ;  /* 0x0000000e522f7c24 */ /* 0x008fca000f8e02ff */
[----:B------:R-:W-:-:S04]  /*11970*/  LEA R50, P3, R47, R2, 0x2 ;  /* 0x000000022f327211 */ /* 0x000fc800078610ff */
[----:B------:R-:W-:-:S05]  /*11980*/  LEA.HI.X.SX32 R51, R47, R3, 0x2, P3 ;  /* 0x000000032f337211 */ /* 0x000fca00018f16ff */
[----:B------:R1:W-:Y:S04]  /*11990*/  STL.64 [R1+0x5d0], R50 ;  /* 0x0005d03201007387 */ /* 0x0003e80000100a00 */
[----:B------:R2:W-:Y:S04]  /*119a0*/  STL.64 [R1+0x38], R48 ;  /* 0x0000383001007387 */ /* 0x0005e80000100a00 */
[----:B------:R-:W-:Y:S01]  /*119b0*/  STL.64 [R1+0x30], R62 ;  /* 0x0000303e01007387 */ /* 0x000fe20000100a00 */
[----:B-1----:R-:W-:-:S03]  /*119c0*/  LEA R50, P3, R40, R2, 0x2 ;  /* 0x0000000228327211 */ /* 0x002fc600078610ff */
[----:B------:R-:W-:Y:S01]  /*119d0*/  STL.64 [R1+0x28], R60 ;  /* 0x0000283c01007387 */ /* 0x000fe20000100a00 */
[----:B--2---:R-:W-:-:S03]  /*119e0*/  LEA R48, P2, R39, R2, 0x2 ;  /* 0x0000000227307211 */ /* 0x004fc600078410ff */
[----:B------:R-:W-:Y:S01]  /*119f0*/  STL.64 [R1+0x20], R58 ;  /* 0x0000203a01007387 */ /* 0x000fe20000100a00 */
[-C--:B------:R-:W-:Y:S02]  /*11a00*/  LEA.HI.X.SX32 R51, R40, R3.reuse, 0x2, P3 ;  /* 0x0000000328337211 */ /* 0x080fe400018f16ff */
[----:B------:R-:W-:Y:S01]  /*11a10*/  LEA.HI.X.SX32 R49, R39, R3, 0x2, P2 ;  /* 0x0000000327317211 */ /* 0x000fe200010f16ff */
[----:B------:R-:W-:Y:S04]  /*11a20*/  STL.64 [R1+0x18], R56 ;  /* 0x0000183801007387 */ /* 0x000fe80000100a00 */
[----:B------:R-:W-:Y:S04]  /*11a30*/  STL.64 [R1+0x10], R52 ;  /* 0x0000103401007387 */ /* 0x000fe80000100a00 */
[----:B------:R-:W2:Y:S04]  /*11a40*/  LDL.LU R103, [R1+0x128] ;  /* 0x0001280001677983 */ /* 0x000ea80000300800 */
[----:B------:R-:W-:Y:S04]  /*11a50*/  STL.64 [R1+0x8], R50 ;  /* 0x0000083201007387 */ /* 0x000fe80000100a00 */
[----:B------:R-:W3:Y:S04]  /*11a60*/  LDL.LU R95, [R1+0x12c] ;  /* 0x00012c00015f7983 */ /* 0x000ee80000300800 */
[----:B------:R-:W4:Y:S04]  /*11a70*/  LDL.LU R94, [R1+0x148] ;  /* 0x00014800015e7983 */ /* 0x000f280000300800 */
[----:B------:R-:W-:Y:S04]  /*11a80*/  STL.64 [R1], R48 ;  /* 0x0000003001007387 */ /* 0x000fe80000100a00 */
[----:B------:R-:W2:Y:S04]  /*11a90*/  LDL.LU R93, [R1+0x14c] ;  /* 0x00014c00015d7983 */ /* 0x000ea80000300800 */
[----:B------:R-:W2:Y:S04]  /*11aa0*/  LDL.LU R92, [R1+0x150] ;  /* 0x00015000015c7983 */ /* 0x000ea80000300800 */
[----:B------:R-:W2:Y:S04]  /*11ab0*/  LDL.LU R90, [R1+0x154] ;  /* 0x00015400015a7983 */ /* 0x000ea80000300800 */
[----:B------:R-:W4:Y:S04]  /*11ac0*/  LDL.LU R89, [R1+0x158] ;  /* 0x0001580001597983 */ /* 0x000f280000300800 */
[----:B------:R-:W4:Y:S04]  /*11ad0*/  LDL.LU R88, [R1+0x15c] ;  /* 0x00015c0001587983 */ /* 0x000f280000300800 */
[----:B------:R-:W4:Y:S04]  /*11ae0*/  LDL.LU R188, [R1+0x160] ;  /* 0x0001600001bc7983 */ /* 0x000f280000300800 */
[----:B------:R-:W4:Y:S04]  /*11af0*/  LDL.LU R84, [R1+0x164] ;  /* 0x0001640001547983 */ /* 0x000f280000300800 */
[----:B------:R-:W4:Y:S04]  /*11b00*/  LDL.LU R82, [R1+0x168] ;  /* 0x0001680001527983 */ /* 0x000f280000300800 */
[----:B------:R-:W4:Y:S04]  /*11b10*/  LDL.LU R185, [R1+0x16c] ;  /* 0x00016c0001b97983 */ /* 0x000f280000300800 */
[----:B------:R-:W4:Y:S01]  /*11b20*/  LDL.LU R195, [R1+0x170] ;  /* 0x0001700001c37983 */ /* 0x000f220000300800 */
[----:B------:R-:W-:-:S02]  /*11b30*/  IMAD R33, R33, UR9, RZ ;  /* 0x0000000921217c24 */ /* 0x000fc4000f8e02ff */
[----:B------:R-:W-:Y:S02]  /*11b40*/  IMAD R38, R38, UR9, RZ ;  /* 0x0000000926267c24 */ /* 0x000fe4000f8e02ff */
[----:B------:R-:W-:Y:S01]  /*11b50*/  IMAD R37, R37, UR9, RZ ;  /* 0x0000000925257c24 */ /* 0x000fe2000f8e02ff */
[-C--:B------:R-:W-:Y:S01]  /*11b60*/  LEA R170, P3, R33, R2.reuse, 0x2 ;  /* 0x0000000221aa7211 */ /* 0x080fe200078610ff */
[----:B------:R-:W-:Y:S02]  /*11b70*/  IMAD R36, R36, UR9, RZ ;  /* 0x0000000924247c24 */ /* 0x000fe4000f8e02ff */
[----:B------:R-:W-:Y:S01]  /*11b80*/  IMAD R26, R26, UR9, RZ ;  /* 0x000000091a1a7c24 */ /* 0x000fe2000f8e02ff */
[-C--:B------:R-:W-:Y:S01]  /*11b90*/  LEA R180, P1, R38, R2.reuse, 0x2 ;  /* 0x0000000226b47211 */ /* 0x080fe200078210ff */
[----:B------:R-:W-:Y:S01]  /*11ba0*/  IMAD R35, R35, UR9, RZ ;  /* 0x0000000923237c24 */ /* 0x000fe2000f8e02ff */
[-C--:B------:R-:W-:Y:S01]  /*11bb0*/  LEA R178, P0, R37, R2.reuse, 0x2 ;  /* 0x0000000225b27211 */ /* 0x080fe200078010ff */
[----:B------:R-:W-:Y:S01]  /*11bc0*/  IMAD R87, R156, UR9, RZ ;  /* 0x000000099c577c24 */ /* 0x000fe2000f8e02ff */
[-C--:B------:R-:W-:Y:S01]  /*11bd0*/  LEA.HI.X.SX32 R171, R33, R3.reuse, 0x2, P3 ;  /* 0x0000000321ab7211 */ /* 0x080fe200018f16ff */
        /* <DEDUP_REMOVED lines=9> */
[-C--:B------:R-:W-:Y:S01]  /*11c70*/  LEA.HI.X.SX32 R179, R37, R3.reuse, 0x2, P0 ;  /* 0x0000000325b37211 */ /* 0x080fe200000f16ff */
[----:B------:R-:W-:Y:S01]  /*11c80*/  IMAD R10, R10, UR9, RZ ;  /* 0x000000090a0a7c24 */ /* 0x000fe2000f8e02ff */
[-C--:B------:R-:W-:Y:S01]  /*11c90*/  LEA.HI.X.SX32 R177, R36, R3.reuse, 0x2, P6 ;  /* 0x0000000324b17211 */ /* 0x080fe200030f16ff */
[----:B------:R1:W-:Y:S01]  /*11ca0*/  STL [R1+0xe94], R180 ;  /* 0x000e94b401007387 */ /* 0x0003e20000100800 */
[-C--:B------:R-:W-:Y:S01]  /*11cb0*/  LEA.HI.X.SX32 R157, R26, R3.reuse, 0x2, P3 ;  /* 0x000000031a9d7211 */ /* 0x080fe200018f16ff */
[----:B------:R-:W-:Y:S01]  /*11cc0*/  IMAD R6, R162, UR9, RZ ;  /* 0x00000009a2067c24 */ /* 0x000fe2000f8e02ff */
[-C--:B------:R-:W-:Y:S01]  /*11cd0*/  LEA R142, P3, R19, R2.reuse, 0x2 ;  /* 0x00000002138e7211 */ /* 0x080fe200078610ff */
[----:B------:R-:W-:Y:S01]  /*11ce0*/  STL [R1+0xe90], R181 ;  /* 0x000e90b501007387 */ /* 0x000fe20000100800 */
[-C--:B------:R-:W-:Y:S01]  /*11cf0*/  LEA.HI.X.SX32 R175, R35, R3.reuse, 0x2, P5 ;  /* 0x0000000323af7211 */ /* 0x080fe200028f16ff */
[----:B------:R-:W-:Y:S01]  /*11d00*/  IMAD R22, R22, UR9, RZ ;  /* 0x0000000916167c24 */ /* 0x000fe2000f8e02ff */
[-C--:B------:R-:W-:Y:S01]  /*11d10*/  LEA R162, P6, R29, R2.reuse, 0x2 ;  /* 0x000000021da27211 */ /* 0x080fe200078c10ff */
[----:B------:R-:W-:Y:S01]  /*11d20*/  IMAD R21, R21, UR9, RZ ;  /* 0x0000000915157c24 */ /* 0x000fe2000f8e02ff */
[----:B------:R-:W-:Y:S01]  /*11d30*/  STL [R1+0xe9c], R178 ;  /* 0x000e9cb201007387 */ /* 0x000fe20000100800 */
[-C--:B------:R-:W-:Y:S01]  /*11d40*/  LEA R160, P5, R28, R2.reuse, 0x2 ;  /* 0x000000021ca07211 */ /* 0x080fe200078a10ff */
[----:B------:R-:W-:Y:S01]  /*11d50*/  IMAD R91, R143, UR9, RZ ;  /* 0x000000098f5b7c24 */ /* 0x000fe2000f8e02ff */
[----:B------:R-:W-:Y:S01]  /*11d60*/  LEA.HI.X.SX32 R143, R19, R3, 0x2, P3 ;  /* 0x00000003138f7211 */ /* 0x000fe200018f16ff */
[----:B------:R1:W-:Y:S01]  /*11d70*/  STL [R1+0xe98], R179 ;  /* 0x000e98b301007387 */ /* 0x0003e20000100800 */
[----:B------:R-:W-:Y:S01]  /*11d80*/  IMAD R97, R128, UR9, RZ ;  /* 0x0000000980617c24 */ /* 0x000fe2000f8e02ff */
[----:B------:R-:W-:-:S02]  /*11d90*/  LEA R128, P3, R10, R2, 0x2 ;  /* 0x000000020a807211 */ /* 0x000fc400078610ff */
[----:B------:R1:W-:Y:S01]  /*11da0*/  STL [R1+0xea0], R177 ;  /* 0x000ea0b101007387 */ /* 0x0003e20000100800 */
[-C--:B------:R-:W-:Y:S01]  /*11db0*/  LEA.HI.X.SX32 R163, R29, R3.reuse, 0x2, P6 ;  /* 0x000000031da37211 */ /* 0x080fe200030f16ff */
[----:B------:R-:W-:Y:S01]  /*11dc0*/  IMAD R15, R15, UR9, RZ ;  /* 0x000000090f0f7c24 */ /* 0x000fe2000f8e02ff */
[----:B------:R-:W-:Y:S01]  /*11dd0*/  LEA.HI.X.SX32 R161, R28, R3, 0x2, P5 ;  /* 0x000000031ca17211 */ /* 0x000fe200028f16ff */
[----:B------:R-:W4:Y:S01]  /*11de0*/  LDL.LU R194, [R1+0x178] ;  /* 0x0001780001c27983 */ /* 0x000f220000300800 */
[----:B------:R-:W-:Y:S01]  /*11df0*/  IMAD R14, R14, UR9, RZ ;  /* 0x000000090e0e7c24 */ /* 0x000fe2000f8e02ff */
[-C--:B------:R-:W-:Y:S02]  /*11e00*/  LEA R148, P6, R22, R2.reuse, 0x2 ;  /* 0x0000000216947211 */ /* 0x080fe400078c10ff */
[----:B------:R-:W4:Y:S01]  /*11e10*/  LDL.LU R192, [R1+0x174] ;  /* 0x0001740001c07983 */ /* 0x000f220000300800 */
[----:B------:R-:W-:-:S03]  /*11e20*/  LEA R146, P5, R21, R2, 0x2 ;  /* 0x0000000215927211 */ /* 0x000fc600078a10ff */
[----:B------:R-:W4:Y:S01]  /*11e30*/  LDL.LU R206, [R1+0x17c] ;  /* 0x00017c0001ce7983 */ /* 0x000f220000300800 */
[-C--:B------:R-:W-:Y:S01]  /*11e40*/  LEA.HI.X.SX32 R129, R10, R3.reuse, 0x2, P3 ;  /* 0x000000030a817211 */ /* 0x080fe200018f16ff */
[----:B------:R-:W-:Y:S02]  /*11e50*/  IMAD R100, R135, UR9, RZ ;  /* 0x0000000987647c24 */ /* 0x000fe4000f8e02ff */
[----:B------:R-:W4:Y:S01]  /*11e60*/  LDL.LU R207, [R1+0x180] ;  /* 0x0001800001cf7983 */ /* 0x000f220000300800 */
[----:B------:R-:W-:Y:S01]  /*11e70*/  IMAD R101, R134, UR9, RZ ;  /* 0x0000000986657c24 */ /* 0x000fe2000f8e02ff */
[-C--:B------:R-:W-:Y:S02]  /*11e80*/  LEA.HI.X.SX32 R149, R22, R3.reuse, 0x2, P6 ;  /* 0x0000000316957211 */ /* 0x080fe400030f16ff */
[----:B------:R-:W4:Y:S01]  /*11e90*/  LDL.LU R203, [R1+0x184] ;  /* 0x0001840001cb7983 */ /* 0x000f220000300800 */
[----:B------:R-:W-:Y:S01]  /*11ea0*/  LEA.HI.X.SX32 R147, R21, R3, 0x2, P5 ;  /* 0x0000000315937211 */ /* 0x000fe200028f16ff */
[----:B------:R-:W-:-:S02]  /*11eb0*/  IMAD R4, R4, UR9, RZ ;  /* 0x0000000904047c24 */ /* 0x000fc4000f8e02ff */
[----:B------:R-:W4:Y:S01]  /*11ec0*/  LDL.LU R200, [R1+0x188] ;  /* 0x0001880001c87983 */ /* 0x000f220000300800 */
[----:B------:R-:W-:Y:S01]  /*11ed0*/  IMAD R250, R250, UR9, RZ ;  /* 0x00000009fafa7c24 */ /* 0x000fe2000f8e02ff */
[-C--:B------:R-:W-:Y:S02]  /*11ee0*/  LEA R134, P6, R15, R2.reuse, 0x2 ;  /* 0x000000020f867211 */ /* 0x080fe400078c10ff */
[----:B------:R-:W4:Y:S01]  /*11ef0*/  LDL.LU R201, [R1+0x190] ;  /* 0x0001900001c97983 */ /* 0x000f220000300800 */
[----:B------:R-:W-:Y:S01]  /*11f00*/  LEA R132, P5, R14, R2, 0x2 ;  /* 0x000000020e847211 */ /* 0x000fe200078a10ff */
[----:B------:R-:W-:Y:S02]  /*11f10*/  IMAD.MOV.U32 R186, RZ, RZ, R100 ;  /* 0x000000ffffba7224 */ /* 0x000fe400078e0064 */
[----:B------:R-:W4:Y:S01]  /*11f20*/  LDL.LU R198, [R1+0x194] ;  /* 0x0001940001c67983 */ /* 0x000f220000300800 */
[----:B------:R-:W-:-:S03]  /*11f30*/  IMAD.MOV.U32 R187, RZ, RZ, R101 ;  /* 0x000000ffffbb7224 */ /* 0x000fc600078e0065 */
[----:B------:R-:W4:Y:S01]  /*11f40*/  LDL.LU R204, [R1+0x198] ;  /* 0x0001980001cc7983 */ /* 0x000f220000300800 */
[----:B------:R-:W-:-:S03]  /*11f50*/  LEA.HI.X.SX32 R135, R15, R3, 0x2, P6 ;  /* 0x000000030f877211 */ /* 0x000fc600030f16ff */
[----:B------:R-:W4:Y:S01]  /*11f60*/  LDL.LU R196, [R1+0x19c] ;  /* 0x00019c0001c47983 */ /* 0x000f220000300800 */
[----:B------:R-:W-:-:S03]  /*11f70*/  LEA.HI.X.SX32 R133, R14, R3, 0x2, P5 ;  /* 0x000000030e857211 */ /* 0x000fc600028f16ff */
[----:B------:R-:W4:Y:S01]  /*11f80*/  LDL.LU R193, [R1+0x18c] ;  /* 0x00018c0001c17983 */ /* 0x000f220000300800 */
[-C--:B------:R-:W-:Y:S02]  /*11f90*/  LEA R120, P6, R4, R2.reuse, 0x2 ;  /* 0x0000000204787211 */ /* 0x080fe400078c10ff */
[-C--:B------:R-:W-:Y:S01]  /*11fa0*/  LEA R118, P5, R250, R2.reuse, 0x2 ;  /* 0x00000002fa767211 */ /* 0x080fe200078a10ff */
[----:B------:R-:W4:Y:S01]  /*11fb0*/  LDL.LU R197, [R1+0x1a0] ;  /* 0x0001a00001c57983 */ /* 0x000f220000300800 */
[-C--:B------:R-:W-:Y:S02]  /*11fc0*/  LEA.HI.X.SX32 R121, R4, R3.reuse, 0x2, P6 ;  /* 0x0000000304797211 */ /* 0x080fe400030f16ff */
[----:B------:R-:W-:Y:S01]  /*11fd0*/  LEA.HI.X.SX32 R119, R250, R3, 0x2, P5 ;  /* 0x00000003fa777211 */ /* 0x000fe200028f16ff */
[----:B------:R-:W-:Y:S01]  /*11fe0*/  IMAD.MOV.U32 R0, RZ, RZ, R91 ;  /* 0x000000ffff007224 */ /* 0x000fe200078e005b */
[----:B---3--:R-:W-:-:S04]  /*11ff0*/  LEA R114, P3, R95, R2, 0x2 ;  /* 0x000000025f727211 */ /* 0x008fc800078610ff */
[----:B------:R-:W-:Y:S02]  /*12000*/  LEA.HI.X.SX32 R115, R95, R3, 0x2, P3 ;  /* 0x000000035f737211 */ /* 0x000fe400018f16ff */
[-C--:B--2---:R-:W-:Y:S02]  /*12010*/  LEA R106, P6, R90, R2.reuse, 0x2 ;  /* 0x000000025a6a7211 */ /* 0x084fe400078c10ff */
[-C--:B----4-:R-:W-:Y:S02]  /*12020*/  LEA R104, P5, R89, R2.reuse, 0x2 ;  /* 0x0000000259687211 */ /* 0x090fe400078a10ff */
[----:B------:R-:W-:-:S04]  /*12030*/  LEA R100, P3, R188, R2, 0x2 ;  /* 0x00000002bc647211 */ /* 0x000fc800078610ff */
[-C--:B------:R-:W-:Y:S01]  /*12040*/  LEA.HI.X.SX32 R101, R188, R3.reuse, 0x2, P3 ;  /* 0x00000003bc657211 */ /* 0x080fe200018f16ff */
[----:B------:R-:W-:Y:S02]  /*12050*/  IMAD.MOV.U32 R188, RZ, RZ, R187 ;  /* 0x000000ffffbc7224 */ /* 0x000fe400078e00bb */
[----:B------:R-:W2:Y:S01]  /*12060*/  LDL.LU R187, [R1+0x1a4] ;  /* 0x0001a40001bb7983 */ /* 0x000ea20000300800 */
[-C--:B------:R-:W-:Y:S02]  /*12070*/  LEA.HI.X.SX32 R107, R90, R3.reuse, 0x2, P6 ;  /* 0x000000035a6b7211 */ /* 0x080fe400030f16ff */
[----:B------:R-:W-:Y:S01]  /*12080*/  LEA.HI.X.SX32 R105, R89, R3, 0x2, P5 ;  /* 0x0000000359697211 */ /* 0x000fe200028f16ff */
[----:B------:R-:W3:Y:S04]  /*12090*/  LDL.LU R202, [R1+0x1ac] ;  /* 0x0001ac0001ca7983 */ /* 0x000ee80000300800 */
[----:B------:R-:W4:Y:S01]  /*120a0*/  LDL.LU R199, [R1+0x1b0] ;  /* 0x0001b00001c77983 */ /* 0x000f220000300800 */
[----:B------:R-:W-:-:S03]  /*120b0*/  LEA R90, P5, R195, R2, 0x2 ;  /* 0x00000002c35a7211 */ /* 0x000fc600078a10ff */
[----:B------:R-:W3:Y:S01]  /*120c0*/  LDL.LU R39, [R1+0x1b4] ;  /* 0x0001b40001277983 */ /* 0x000ee20000300800 */
[----:B------:R-:W-:-:S03]  /*120d0*/  LEA.HI.X.SX32 R91, R195, R3, 0x2, P5 ;  /* 0x00000003c35b7211 */ /* 0x000fc600028f16ff */
[----:B------:R-:W3:Y:S01]  /*120e0*/  LDL.LU R195, [R1+0x1a8] ;  /* 0x0001a80001c37983 */ /* 0x000ee20000300800 */
[----:B------:R-:W-:Y:S02]  /*120f0*/  IMAD R34, R34, UR9, RZ ;  /* 0x0000000922227c24 */ /* 0x000fe4000f8e02ff */
[----:B------:R-:W-:Y:S01]  /*12100*/  IMAD R32, R32, UR9, RZ ;  /* 0x0000000920207c24 */ /* 0x000fe2000f8e02ff */
[----:B------:R-:W4:Y:S01]  /*12110*/  LDL.LU R205, [R1+0x1b8] ;  /* 0x0001b80001cd7983 */ /* 0x000f220000300800 */
[----:B------:R-:W-:Y:S01]  /*12120*/  IMAD R31, R31, UR9, RZ ;  /* 0x000000091f1f7c24 */ /* 0x000fe2000f8e02ff */
[-C--:B------:R-:W-:Y:S01]  /*12130*/  LEA R172, P4, R34, R2.reuse, 0x2 ;  /* 0x0000000222ac7211 */ /* 0x080fe200078810ff */
[----:B------:R-:W-:Y:S01]  /*12140*/  IMAD R30, R30, UR9, RZ ;  /* 0x000000091e1e7c24 */ /* 0x000fe2000f8e02ff */
[-C--:B------:R-:W-:Y:S01]  /*12150*/  LEA R168, P2, R32, R2.reuse, 0x2 ;  /* 0x0000000220a87211 */ /* 0x080fe200078410ff */
[----:B------:R-:W-:Y:S01]  /*12160*/  IMAD R27, R27, UR9, RZ ;  /* 0x000000091b1b7c24 */ /* 0x000fe2000f8e02ff */
[----:B------:R-:W-:Y:S01]  /*12170*/  LEA R166, P1, R31, R2, 0x2 ;  /* 0x000000021fa67211 */ /* 0x000fe200078210ff */
[----:B------:R-:W-:-:S02]  /*12180*/  IMAD R25, R25, UR9, RZ ;  /* 0x0000000919197c24 */ /* 0x000fc4000f8e02ff */
[----:B------:R-:W-:Y:S01]  /*12190*/  IMAD R24, R24, UR9, RZ ;  /* 0x0000000918187c24 */ /* 0x000fe2000f8e02ff */
[-C--:B------:R-:W-:Y:S01]  /*121a0*/  LEA R164, P0, R30, R2.reuse, 0x2 ;  /* 0x000000021ea47211 */ /* 0x080fe200078010ff */
[----:B------:R-:W-:Y:S01]  /*121b0*/  IMAD R23, R23, UR9, RZ ;  /* 0x0000000917177c24 */ /* 0x000fe2000f8e02ff */
[-C--:B------:R-:W-:Y:S01]  /*121c0*/  LEA.HI.X.SX32 R173, R34, R3.reuse, 0x2, P4 ;  /* 0x0000000322ad7211 */ /* 0x080fe200020f16ff */
[----:B------:R-:W-:Y:S01]  /*121d0*/  IMAD R20, R20, UR9, RZ ;  /* 0x0000000914147c24 */ /* 0x000fe2000f8e02ff */
[-C--:B------:R-:W-:Y:S01]  /*121e0*/  LEA.HI.X.SX32 R169, R32, R3.reuse, 0x2, P2 ;  /* 0x0000000320a97211 */ /* 0x080fe200010f16ff */
[----:B------:R-:W-:Y:S01]  /*121f0*/  IMAD R18, R18, UR9, RZ ;  /* 0x0000000912127c24 */ /* 0x000fe2000f8e02ff */
[-C--:B------:R-:W-:Y:S01]  /*12200*/  LEA R158, P4, R27, R2.reuse, 0x2 ;  /* 0x000000021b9e7211 */ /* 0x080fe200078810ff */
[----:B------:R-:W-:Y:S01]  /*12210*/  IMAD R17, R17, UR9, RZ ;  /* 0x0000000911117c24 */ /* 0x000fe2000f8e02ff */
[----:B------:R-:W-:Y:S02]  /*12220*/  LEA R154, P2, R25, R2, 0x2 ;  /* 0x00000002199a7211 */ /* 0x000fe400078410ff */
[----:B------:R-:W-:-:S02]  /*12230*/  LEA.HI.X.SX32 R167, R31, R3, 0x2, P1 ;  /* 0x000000031fa77211 */ /* 0x000fc400008f16ff */
        /* <DEDUP_REMOVED lines=8> */
[----:B------:R-:W-:Y:S01]  /*122c0*/  LEA.HI.X.SX32 R155, R25, R3, 0x2, P2 ;  /* 0x00000003199b7211 */ /* 0x000fe200010f16ff */
[----:B------:R-:W-:Y:S01]  /*122d0*/  IMAD R9, R9, UR9, RZ ;  /* 0x0000000909097c24 */ /* 0x000fe2000f8e02ff */
[-C--:B------:R-:W-:Y:S01]  /*122e0*/  LEA R144, P4, R20, R2.reuse, 0x2 ;  /* 0x0000000214907211 */ /* 0x080fe200078810ff */
[----:B------:R-:W-:Y:S01]  /*122f0*/  IMAD R8, R8, UR9, RZ ;  /* 0x0000000908087c24 */ /* 0x000fe2000f8e02ff */
[----:B------:R-:W-:-:S02]  /*12300*/  LEA R140, P2, R18, R2, 0x2 ;  /* 0x00000002128c7211 */ /* 0x000fc400078410ff */
[-C--:B------:R-:W-:Y:S02]  /*12310*/  LEA.HI.X.SX32 R153, R24, R3.reuse, 0x2, P1 ;  /* 0x0000000318997211 */ /* 0x080fe400008f16ff */
[-C--:B------:R-:W-:Y:S01]  /*12320*/  LEA R138, P1, R17, R2.reuse, 0x2 ;  /* 0x00000002118a7211 */ /* 0x080fe200078210ff */
[----:B------:R-:W-:Y:S01]  /*12330*/  IMAD R80, R136, UR9, RZ ;  /* 0x0000000988507c24 */ /* 0x000fe2000f8e02ff */
[-C--:B------:R-:W-:Y:S01]  /*12340*/  LEA.HI.X.SX32 R151, R23, R3.reuse, 0x2, P0 ;  /* 0x0000000317977211 */ /* 0x080fe200000f16ff */
[----:B------:R-:W-:Y:S01]  /*12350*/  IMAD R96, R141, UR9, RZ ;  /* 0x000000098d607c24 */ /* 0x000fe2000f8e02ff */
[----:B------:R-:W-:Y:S01]  /*12360*/  LEA R136, P0, R16, R2, 0x2 ;  /* 0x0000000210887211 */ /* 0x000fe200078010ff */
[----:B------:R-:W-:Y:S01]  /*12370*/  IMAD R5, R5, UR9, RZ ;  /* 0x0000000905057c24 */ /* 0x000fe2000f8e02ff */
[-C--:B------:R-:W-:Y:S01]  /*12380*/  LEA.HI.X.SX32 R145, R20, R3.reuse, 0x2, P4 ;  /* 0x0000000314917211 */ /* 0x080fe200020f16ff */
[----:B------:R-:W-:Y:S01]  /*12390*/  IMAD R99, R124, UR9, RZ ;  /* 0x000000097c637c24 */ /* 0x000fe2000f8e02ff */
[----:B------:R-:W-:-:S02]  /*123a0*/  LEA.HI.X.SX32 R141, R18, R3, 0x2, P2 ;  /* 0x00000003128d7211 */ /* 0x000fc400010f16ff */
[-C--:B------:R-:W-:Y:S02]  /*123b0*/  LEA R130, P4, R11, R2.reuse, 0x2 ;  /* 0x000000020b827211 */ /* 0x080fe400078810ff */
[-C--:B------:R-:W-:Y:S02]  /*123c0*/  LEA R126, P2, R9, R2.reuse, 0x2 ;  /* 0x00000002097e7211 */ /* 0x080fe400078410ff */
[-C--:B------:R-:W-:Y:S02]  /*123d0*/  LEA.HI.X.SX32 R139, R17, R3.reuse, 0x2, P1 ;  /* 0x00000003118b7211 */ /* 0x080fe400008f16ff */
[-C--:B------:R-:W-:Y:S01]  /*123e0*/  LEA R124, P1, R8, R2.reuse, 0x2 ;  /* 0x00000002087c7211 */ /* 0x080fe200078210ff */
[----:B------:R-:W-:Y:S01]  /*123f0*/  IMAD R102, R122, UR9, RZ ;  /* 0x000000097a667c24 */ /* 0x000fe2000f8e02ff */
[----:B------:R-:W-:Y:S02]  /*12400*/  LEA.HI.X.SX32 R137, R16, R3, 0x2, P0 ;  /* 0x0000000310897211 */ /* 0x000fe400000f16ff */
[----:B------:R-:W-:-:S02]  /*12410*/  LEA R122, P0, R5, R2, 0x2 ;  /* 0x00000002057a7211 */ /* 0x000fc400078010ff */
[-C--:B------:R-:W-:Y:S02]  /*12420*/  LEA.HI.X.SX32 R131, R11, R3.reuse, 0x2, P4 ;  /* 0x000000030b837211 */ /* 0x080fe400020f16ff */
[-C--:B------:R-:W-:Y:S02]  /*12430*/  LEA.HI.X.SX32 R127, R9, R3.reuse, 0x2, P2 ;  /* 0x00000003097f7211 */ /* 0x080fe400010f16ff */
[-C--:B------:R-:W-:Y:S02]  /*12440*/  LEA R116, P4, R103, R2.reuse, 0x2 ;  /* 0x0000000267747211 */ /* 0x080fe400078810ff */
[-C--:B------:R-:W-:Y:S02]  /*12450*/  LEA R112, P2, R94, R2.reuse, 0x2 ;  /* 0x000000025e707211 */ /* 0x080fe400078410ff */
[-C--:B------:R-:W-:Y:S02]  /*12460*/  LEA.HI.X.SX32 R125, R8, R3.reuse, 0x2, P1 ;  /* 0x00000003087d7211 */ /* 0x080fe400008f16ff */
[-C--:B------:R-:W-:Y:S01]  /*12470*/  LEA R110, P1, R93, R2.reuse, 0x2 ;  /* 0x000000025d6e7211 */ /* 0x080fe200078210ff */
[----:B------:R-:W-:Y:S01]  /*12480*/  IMAD.MOV.U32 R183, RZ, RZ, R97 ;  /* 0x000000ffffb77224 */ /* 0x000fe200078e0061 */
[-C--:B------:R-:W-:Y:S01]  /*12490*/  LEA.HI.X.SX32 R123, R5, R3.reuse, 0x2, P0 ;  /* 0x00000003057b7211 */ /* 0x080fe200000f16ff */
[----:B------:R-:W-:Y:S01]  /*124a0*/  IMAD R251, R251, UR9, RZ ;  /* 0x00000009fbfb7c24 */ /* 0x000fe2000f8e02ff */
[-C--:B------:R-:W-:Y:S01]  /*124b0*/  LEA R108, P0, R92, R2.reuse, 0x2 ;  /* 0x000000025c6c7211 */ /* 0x080fe200078010ff */
[----:B------:R-:W-:Y:S01]  /*124c0*/  IMAD.MOV.U32 R12, RZ, RZ, R102 ;  /* 0x000000ffff0c7224 */ /* 0x000fe200078e0066 */
[-C--:B------:R-:W-:Y:S01]  /*124d0*/  LEA.HI.X.SX32 R117, R103, R3.reuse, 0x2, P4 ;  /* 0x0000000367757211 */ /* 0x080fe200020f16ff */
[----:B------:R-:W-:Y:S01]  /*124e0*/  IMAD.MOV.U32 R7, RZ, RZ, R98 ;  /* 0x000000ffff077224 */ /* 0x000fe200078e0062 */
[-C--:B------:R-:W-:Y:S01]  /*124f0*/  LEA.HI.X.SX32 R113, R94, R3.reuse, 0x2, P2 ;  /* 0x000000035e717211 */ /* 0x080fe200010f16ff */
[----:B------:R-:W-:Y:S01]  /*12500*/  IMAD R81, R81, UR9, RZ ;  /* 0x0000000951517c24 */ /* 0x000fe2000f8e02ff */
[-C--:B------:R-:W-:Y:S01]  /*12510*/  LEA R102, P4, R88, R2.reuse, 0x2 ;  /* 0x0000000258667211 */ /* 0x080fe200078810ff */
[----:B------:R-:W-:Y:S01]  /*12520*/  IMAD R83, R83, UR9, RZ ;  /* 0x0000000953537c24 */ /* 0x000fe2000f8e02ff */
[-C--:B------:R-:W-:Y:S01]  /*12530*/  LEA R98, P2, R84, R2.reuse, 0x2 ;  /* 0x0000000254627211 */ /* 0x080fe200078410ff */
[----:B------:R-:W-:Y:S01]  /*12540*/  IMAD.MOV.U32 R182, RZ, RZ, R96 ;  /* 0x000000ffffb67224 */ /* 0x000fe200078e0060 */
[-C--:B------:R-:W-:Y:S01]  /*12550*/  LEA.HI.X.SX32 R111, R93, R3.reuse, 0x2, P1 ;  /* 0x000000035d6f7211 */ /* 0x080fe200008f16ff */
[----:B------:R-:W-:Y:S01]  /*12560*/  IMAD.MOV.U32 R189, RZ, RZ, R186 ;  /* 0x000000ffffbd7224 */ /* 0x000fe200078e00ba */
[-C--:B------:R-:W-:Y:S01]  /*12570*/  LEA R96, P1, R82, R2.reuse, 0x2 ;  /* 0x0000000252607211 */ /* 0x080fe200078210ff */
[----:B------:R-:W-:Y:S01]  /*12580*/  IMAD.MOV.U32 R186, RZ, RZ, R183 ;  /* 0x000000ffffba7224 */ /* 0x000fe200078e00b7 */
[-C--:B------:R-:W-:Y:S01]  /*12590*/  LEA.HI.X.SX32 R109, R92, R3.reuse, 0x2, P0 ;  /* 0x000000035c6d7211 */ /* 0x080fe200000f16ff */
[----:B------:R-:W-:Y:S01]  /*125a0*/  IMAD.MOV.U32 R252, RZ, RZ, R99 ;  /* 0x000000fffffc7224 */ /* 0x000fe200078e0063 */
[-C--:B------:R-:W-:Y:S01]  /*125b0*/  LEA R92, P6, R251, R2.reuse, 0x2 ;  /* 0x00000002fb5c7211 */ /* 0x080fe200078c10ff */
[----:B------:R-:W-:Y:S01]  /*125c0*/  IMAD.MOV.U32 R183, RZ, RZ, R86 ;  /* 0x000000ffffb77224 */ /* 0x000fe200078e0056 */
[----:B------:R-:W-:Y:S01]  /*125d0*/  LEA.HI.X.SX32 R103, R88, R3, 0x2, P4 ;  /* 0x0000000358677211 */ /* 0x000fe200020f16ff */
[----:B------:R-:W-:Y:S01]  /*125e0*/  IMAD.MOV.U32 R191, RZ, RZ, R12 ;  /* 0x000000ffffbf7224 */ /* 0x000fe200078e000c */
[----:B------:R-:W-:-:S02]  /*125f0*/  LEA R86, P3, R192, R2, 0x2 ;  /* 0x00000002c0567211 */ /* 0x000fc400078610ff */
[-C--:B------:R-:W-:Y:S01]  /*12600*/  LEA.HI.X.SX32 R99, R84, R3.reuse, 0x2, P2 ;  /* 0x0000000354637211 */ /* 0x080fe200010f16ff */
[----:B------:R-:W-:Y:S01]  /*12610*/  IMAD.MOV.U32 R190, RZ, RZ, R182 ;  /* 0x000000ffffbe7224 */ /* 0x000fe200078e00b6 */
[-C--:B------:R-:W-:Y:S02]  /*12620*/  LEA R88, P4, R81, R2.reuse, 0x2 ;  /* 0x0000000251587211 */ /* 0x080fe400078810ff */
[-C--:B------:R-:W-:Y:S02]  /*12630*/  LEA R84, P2, R83, R2.reuse, 0x2 ;  /* 0x0000000253547211 */ /* 0x080fe400078410ff */
[-C--:B------:R-:W-:Y:S01]  /*12640*/  LEA.HI.X.SX32 R97, R82, R3.reuse, 0x2, P1 ;  /* 0x0000000352617211 */ /* 0x080fe200008f16ff */
[----:B------:R-:W-:Y:S01]  /*12650*/  IMAD.MOV.U32 R182, RZ, RZ, R87 ;  /* 0x000000ffffb67224 */ /* 0x000fe200078e0057 */
[----:B------:R-:W-:Y:S01]  /*12660*/  LEA R82, P1, R194, R2, 0x2 ;  /* 0x00000002c2527211 */ /* 0x000fe200078210ff */
[----:B------:R-:W-:Y:S01]  /*12670*/  IMAD.MOV.U32 R12, RZ, RZ, R85 ;  /* 0x000000ffff0c7224 */ /* 0x000fe200078e0055 */
[----:B------:R-:W-:-:S02]  /*12680*/  LEA.HI.X.SX32 R93, R251, R3, 0x2, P6 ;  /* 0x00000003fb5d7211 */ /* 0x000fc400030f16ff */
[-C--:B------:R-:W-:Y:S01]  /*12690*/  LEA.HI.X.SX32 R87, R192, R3.reuse, 0x2, P3 ;  /* 0x00000003c0577211 */ /* 0x080fe200018f16ff */
[----:B------:R-:W-:Y:S01]  /*126a0*/  IMAD.MOV.U32 R192, RZ, RZ, R191 ;  /* 0x000000ffffc07224 */ /* 0x000fe200078e00bf */
[-C--:B------:R-:W-:Y:S01]  /*126b0*/  LEA R78, P6, R207, R2.reuse, 0x2 ;  /* 0x00000002cf4e7211 */ /* 0x080fe200078c10ff */
[----:B------:R-:W4:Y:S01]  /*126c0*/  LDL.LU R191, [R1+0x1bc] ;  /* 0x0001bc0001bf7983 */ /* 0x000f220000300800 */
[-C--:B------:R-:W-:Y:S02]  /*126d0*/  LEA.HI.X.SX32 R89, R81, R3.reuse, 0x2, P4 ;  /* 0x0000000351597211 */ /* 0x080fe400020f16ff */
[-C--:B------:R-:W-:Y:S02]  /*126e0*/  LEA R72, P3, R193, R2.reuse, 0x2 ;  /* 0x00000002c1487211 */ /* 0x080fe400078610ff */
[----:B------:R-:W-:Y:S02]  /*126f0*/  LEA.HI.X.SX32 R85, R83, R3, 0x2, P2 ;  /* 0x0000000353557211 */ /* 0x000fe400010f16ff */
[----:B------:R-:W-:-:S02]  /*12700*/  LEA R94, P0, R185, R2, 0x2 ;  /* 0x00000002b95e7211 */ /* 0x000fc400078010ff */
[-C--:B------:R-:W-:Y:S02]  /*12710*/  LEA R76, P5, R203, R2.reuse, 0x2 ;  /* 0x00000002cb4c7211 */ /* 0x080fe400078a10ff */
[-C--:B------:R-:W-:Y:S02]  /*12720*/  LEA R74, P4, R200, R2.reuse, 0x2 ;  /* 0x00000002c84a7211 */ /* 0x080fe400078810ff */
[-C--:B------:R-:W-:Y:S02]  /*12730*/  LEA.HI.X.SX32 R83, R194, R3.reuse, 0x2, P1 ;  /* 0x00000003c2537211 */ /* 0x080fe400008f16ff */
[----:B------:R-:W4:Y:S01]  /*12740*/  LDL.LU R194, [R1+0x1c0] ;  /* 0x0001c00001c27983 */ /* 0x000f220000300800 */
[-C--:B------:R-:W-:Y:S02]  /*12750*/  LEA R70, P2, R201, R2.reuse, 0x2 ;  /* 0x00000002c9467211 */ /* 0x080fe400078410ff */
[----:B------:R-:W-:Y:S01]  /*12760*/  LEA R68, P1, R198, R2, 0x2 ;  /* 0x00000002c6447211 */ /* 0x000fe200078210ff */
[----:B-1----:R-:W4:Y:S01]  /*12770*/  LDL.LU R180, [R1+0x1c8] ;  /* 0x0001c80001b47983 */ /* 0x002f220000300800 */
[----:B------:R-:W-:-:S02]  /*12780*/  LEA.HI.X.SX32 R79, R207, R3, 0x2, P6 ;  /* 0x00000003cf4f7211 */ /* 0x000fc400030f16ff */
[-C--:B------:R-:W-:Y:S02]  /*12790*/  LEA.HI.X.SX32 R73, R193, R3.reuse, 0x2, P3 ;  /* 0x00000003c1497211 */ /* 0x080fe400018f16ff */
[-C--:B------:R-:W-:Y:S01]  /*127a0*/  LEA.HI.X.SX32 R95, R185, R3.reuse, 0x2, P0 ;  /* 0x00000003b95f7211 */ /* 0x080fe200000f16ff */
[----:B------:R-:W4:Y:S01]  /*127b0*/  LDL.LU R193, [R1+0x1c4] ;  /* 0x0001c40001c17983 */ /* 0x000f220000300800 */
[-C--:B------:R-:W-:Y:S01]  /*127c0*/  LEA R64, P6, R196, R2.reuse, 0x2 ;  /* 0x00000002c4407211 */ /* 0x080fe200078c10ff */
[----:B------:R-:W-:Y:S01]  /*127d0*/  IMAD.MOV.U32 R185, RZ, RZ, R80 ;  /* 0x000000ffffb97224 */ /* 0x000fe200078e0050 */
[-C--:B------:R-:W-:Y:S02]  /*127e0*/  LEA.HI.X.SX32 R77, R203, R3.reuse, 0x2, P5 ;  /* 0x00000003cb4d7211 */ /* 0x080fe400028f16ff */
[----:B------:R-:W-:Y:S01]  /*127f0*/  LEA.HI.X.SX32 R75, R200, R3, 0x2, P4 ;  /* 0x00000003c84b7211 */ /* 0x000fe200020f16ff */
[----:B------:R-:W4:Y:S01]  /*12800*/  LDL.LU R203, [R1+0x1cc] ;  /* 0x0001cc0001cb7983 */ /* 0x000f220000300800 */
[----:B------:R-:W-:-:S02]  /*12810*/  LEA R80, P0, R206, R2, 0x2 ;  /* 0x00000002ce507211 */ /* 0x000fc400078010ff */
[-C--:B------:R-:W-:Y:S01]  /*12820*/  LEA.HI.X.SX32 R71, R201, R3.reuse, 0x2, P2 ;  /* 0x00000003c9477211 */ /* 0x080fe200010f16ff */
[----:B------:R-:W4:Y:S01]  /*12830*/  LDL.LU R200, [R1+0x1d0] ;  /* 0x0001d00001c87983 */ /* 0x000f220000300800 */
[----:B------:R-:W-:Y:S02]  /*12840*/  LEA R62, P5, R197, R2, 0x2 ;  /* 0x00000002c53e7211 */ /* 0x000fe400078a10ff */
[-C--:B------:R-:W-:Y:S01]  /*12850*/  LEA.HI.X.SX32 R69, R198, R3.reuse, 0x2, P1 ;  /* 0x00000003c6457211 */ /* 0x080fe200008f16ff */
[----:B------:R-:W4:Y:S01]  /*12860*/  LDL.LU R201, [R1+0x1d4] ;  /* 0x0001d40001c97983 */ /* 0x000f220000300800 */
[----:B------:R-:W-:-:S03]  /*12870*/  LEA.HI.X.SX32 R65, R196, R3, 0x2, P6 ;  /* 0x00000003c4417211 */ /* 0x000fc600030f16ff */
[----:B------:R-:W4:Y:S01]  /*12880*/  LDL.LU R198, [R1+0x1d8] ;  /* 0x0001d80001c67983 */ /* 0x000f220000300800 */
[----:B------:R-:W-:-:S03]  /*12890*/  LEA.HI.X.SX32 R81, R206, R3, 0x2, P0 ;  /* 0x00000003ce517211 */ /* 0x000fc600000f16ff */
[----:B------:R-:W4:Y:S01]  /*128a0*/  LDL.LU R196, [R1+0x1dc] ;  /* 0x0001dc0001c47983 */ /* 0x000f220000300800 */
[----:B------:R-:W-:Y:S02]  /*128b0*/  LEA.HI.X.SX32 R63, R197, R3, 0x2, P5 ;  /* 0x00000003c53f7211 */ /* 0x000fe400028f16ff */
[----:B--2---:R-:W-:-:S04]  /*128c0*/  LEA R60, P4, R187, R2, 0x2 ;  /* 0x00000002bb3c7211 */ /* 0x004fc800078810ff */
[----:B------:R-:W-:Y:S02]  /*128d0*/  LEA.HI.X.SX32 R61, R187, R3, 0x2, P4 ;  /* 0x00000003bb3d7211 */ /* 0x000fe400020f16ff */
[----:B------:R-:W2:Y:S04]  /*128e0*/  LDL.LU R187, [R1+0x1e8] ;  /* 0x0001e80001bb7983 */ /* 0x000ea80000300800 */
[----:B------:R-:W2:Y:S04]  /*128f0*/  LDL.LU R206, [R1+0x1ec] ;  /* 0x0001ec0001ce7983 */ /* 0x000ea80000300800 */
[----:B------:R-:W2:Y:S01]  /*12900*/  LDL.LU R197, [R1+0x1e0] ;  /* 0x0001e00001c57983 */ /* 0x000ea20000300800 */
[----:B---3--:R-:W-:-:S04]  /*12910*/  LEA R58, P3, R195, R2, 0x2 ;  /* 0x00000002c33a7211 */ /* 0x008fc800078610ff */
[-C--:B------:R-:W-:Y:S01]  /*12920*/  LEA.HI.X.SX32 R59, R195, R3.reuse, 0x2, P3 ;  /* 0x00000003c33b7211 */ /* 0x080fe200018f16ff */
[----:B------:R-:W-:Y:S02]  /*12930*/  IMAD.MOV.U32 R195, RZ, RZ, R192 ;  /* 0x000000ffffc37224 */ /* 0x000fe400078e00c0 */
[----:B------:R-:W3:Y:S01]  /*12940*/  LDL.LU R192, [R1+0x1e4] ;  /* 0x0001e40001c07983 */ /* 0x000ee20000300800 */
[-C--:B------:R-:W-:Y:S02]  /*12950*/  LEA R66, P0, R204, R2.reuse, 0x2 ;  /* 0x00000002cc427211 */ /* 0x080fe400078010ff */
[-C--:B----4-:R-:W-:Y:S01]  /*12960*/  LEA R54, P1, R199, R2.reuse, 0x2 ;  /* 0x00000002c7367211 */ /* 0x090fe200078210ff */
[----:B------:R-:W4:Y:S01]  /*12970*/  LDL.LU R207, [R1+0x1f0] ;  /* 0x0001f00001cf7983 */ /* 0x000f220000300800 */
[----:B------:R-:W-:Y:S02]  /*12980*/  LEA R56, P2, R202, R2, 0x2 ;  /* 0x00000002ca387211 */ /* 0x000fe400078410ff */
[----:B------:R-:W-:-:S02]  /*12990*/  LEA.HI.X.SX32 R67, R204, R3, 0x2, P0 ;  /* 0x00000003cc437211 */ /* 0x000fc400000f16ff */
[-C--:B------:R-:W-:Y:S01]  /*129a0*/  LEA R52, P0, R39, R2.reuse, 0x2 ;  /* 0x0000000227347211 */ /* 0x080fe200078010ff */
[----:B------:R-:W4:Y:S01]  /*129b0*/  LDL.LU R204, [R1+0x1f4] ;  /* 0x0001f40001cc7983 */ /* 0x000f220000300800 */
[----:B------:R-:W-:Y:S02]  /*129c0*/  LEA R50, P6, R205, R2, 0x2 ;  /* 0x00000002cd327211 */ /* 0x000fe400078c10ff */
[-C--:B------:R-:W-:Y:S02]  /*129d0*/  LEA.HI.X.SX32 R55, R199, R3.reuse, 0x2, P1 ;  /* 0x00000003c7377211 */ /* 0x080fe400008f16ff */
[-C--:B------:R-:W-:Y:S01]  /*129e0*/  LEA.HI.X.SX32 R57, R202, R3.reuse, 0x2, P2 ;  /* 0x00000003ca397211 */ /* 0x080fe200010f16ff */
[----:B------:R-:W4:Y:S01]  /*129f0*/  LDL.LU R199, [R1+0x1f8] ;  /* 0x0001f80001c77983 */ /* 0x000f220000300800 */
[----:B------:R-:W-:-:S03]  /*12a00*/  LEA.HI.X.SX32 R53, R39, R3, 0x2, P0 ;  /* 0x0000000327357211 */ /* 0x000fc600000f16ff */
[----:B------:R-:W4:Y:S01]  /*12a10*/  LDL.LU R202, [R1+0x1fc] ;  /* 0x0001fc0001ca7983 */ /* 0x000f220000300800 */
[----:B------:R-:W-:Y:S02]  /*12a20*/  LEA.HI.X.SX32 R51, R205, R3, 0x2, P6 ;  /* 0x00000003cd337211 */ /* 0x000fe400030f16ff */
[----:B------:R-:W-:-:S04]  /*12a30*/  LEA R48, P5, R191, R2, 0x2 ;  /* 0x00000002bf307211 */ /* 0x000fc800078a10ff */
[----:B------:R-:W-:Y:S02]  /*12a40*/  LEA.HI.X.SX32 R49, R191, R3, 0x2, P5 ;  /* 0x00000003bf317211 */ /* 0x000fe400028f16ff */
[----:B------:R-:W4:Y:S01]  /*12a50*/  LDL.LU R191, [R1+0x200] ;  /* 0x0002000001bf7983 */ /* 0x000f220000300800 */
[----:B------:R-:W-:-:S04]  /*12a60*/  LEA R46, P4, R194, R2, 0x2 ;  /* 0x00000002c22e7211 */ /* 0x000fc800078810ff */
[-C--:B------:R-:W-:Y:S01]  /*12a70*/  LEA.HI.X.SX32 R47, R194, R3.reuse, 0x2, P4 ;  /* 0x00000003c22f7211 */ /* 0x080fe200020f16ff */
[----:B------:R-:W-:Y:S02]  /*12a80*/  IMAD.MOV.U32 R194, RZ, RZ, R190 ;  /* 0x000000ffffc27224 */ /* 0x000fe400078e00be */
[----:B------:R-:W-:Y:S01]  /*12a90*/  IMAD.MOV.U32 R190, RZ, RZ, R252 ;  /* 0x000000ffffbe7224 */ /* 0x000fe200078e00fc */
[CC--:B------:R-:W-:Y:S01]  /*12aa0*/  LEA R44, P3, R193.reuse, R2.reuse, 0x2 ;  /* 0x00000002c12c7211 */ /* 0x0c0fe200078610ff */
[----:B------:R-:W-:Y:S02]  /*12ab0*/  IMAD.MOV.U32 R252, RZ, RZ, R6 ;  /* 0x000000fffffc7224 */ /* 0x000fe400078e0006 */
[----:B------:R-:W4:Y:S01]  /*12ac0*/  LDL.LU R6, [R1+0x204] ;  /* 0x0002040001067983 */ /* 0x000f220000300800 */
[----:B------:R-:W-:Y:S01]  /*12ad0*/  LEA.HI.X.SX32 R45, R193, R3, 0x2, P3 ;  /* 0x00000003c12d7211 */ /* 0x000fe200018f16ff */
[----:B------:R-:W-:Y:S02]  /*12ae0*/  IMAD.MOV.U32 R193, RZ, RZ, R186 ;  /* 0x000000ffffc17224 */ /* 0x000fe400078e00ba */
[----:B------:R-:W4:Y:S01]  /*12af0*/  LDL.LU R205, [R1+0x208] ;  /* 0x0002080001cd7983 */ /* 0x000f220000300800 */
[----:B------:R-:W-:Y:S01]  /*12b00*/  IMAD.MOV.U32 R186, RZ, RZ, R12 ;  /* 0x000000ffffba7224 */ /* 0x000fe200078e000c */
[----:B------:R-:W-:-:S02]  /*12b10*/  LEA R38, P0, R200, R2, 0x2 ;  /* 0x00000002c8267211 */ /* 0x000fc400078010ff */
[----:B------:R-:W4:Y:S02]  /*12b20*/  LDL.LU R12, [R1+0x20c] ;  /* 0x00020c00010c7983 */ /* 0x000f240000300800 */
[-C--:B------:R-:W-:Y:S02]  /*12b30*/  LEA.HI.X.SX32 R39, R200, R3.reuse, 0x2, P0 ;  /* 0x00000003c8277211 */ /* 0x080fe400000f16ff */
[----:B------:R-:W4:Y:S01]  /*12b40*/  LDL.LU R200, [R1+0x214] ;  /* 0x0002140001c87983 */ /* 0x000f220000300800 */
[-C--:B------:R-:W-:Y:S02]  /*12b50*/  LEA R34, P5, R198, R2.reuse, 0x2 ;  /* 0x00000002c6227211 */ /* 0x080fe400078a10ff */
[----:B------:R-:W-:Y:S02]  /*12b60*/  LEA R32, P4, R196, R2, 0x2 ;  /* 0x00000002c4207211 */ /* 0x000fe400078810ff */
[-C--:B------:R-:W-:Y:S01]  /*12b70*/  LEA.HI.X.SX32 R35, R198, R3.reuse, 0x2, P5 ;  /* 0x00000003c6237211 */ /* 0x080fe200028f16ff */
[----:B------:R-:W-:Y:S01]  /*12b80*/  IMAD.MOV.U32 R198, RZ, RZ, R195 ;  /* 0x000000ffffc67224 */ /* 0x000fe200078e00c3 */
[----:B------:R-:W-:-:S02]  /*12b90*/  LEA.HI.X.SX32 R33, R196, R3, 0x2, P4 ;  /* 0x00000003c4217211 */ /* 0x000fc400020f16ff */
[CC--:B------:R-:W-:Y:S01]  /*12ba0*/  LEA R42, P2, R180.reuse, R2.reuse, 0x2 ;  /* 0x00000002b42a7211 */ /* 0x0c0fe200078410ff */
[----:B------:R-:W4:Y:S04]  /*12bb0*/  LDL.LU R196, [R1+0x21c] ;  /* 0x00021c0001c47983 */ /* 0x000f280000300800 */
[----:B------:R-:W4:Y:S01]  /*12bc0*/  LDL.LU R195, [R1+0x220] ;  /* 0x0002200001c37983 */ /* 0x000f220000300800 */
[----:B------:R-:W-:Y:S02]  /*12bd0*/  LEA.HI.X.SX32 R43, R180, R3, 0x2, P2 ;  /* 0x00000003b42b7211 */ /* 0x000fe400010f16ff */
[----:B------:R-:W-:-:S04]  /*12be0*/  LEA R40, P1, R203, R2, 0x2 ;  /* 0x00000002cb287211 */ /* 0x000fc800078210ff */
[----:B------:R-:W-:Y:S01]  /*12bf0*/  LEA.HI.X.SX32 R41, R203, R3, 0x2, P1 ;  /* 0x00000003cb297211 */ /* 0x000fe200008f16ff */
[----:B------:R-:W-:Y:S01]  /*12c00*/  IMAD.MOV.U32 R203, RZ, RZ, R193 ;  /* 0x000000ffffcb7224 */ /* 0x000fe200078e00c1 */
[----:B------:R-:W-:-:S04]  /*12c10*/  LEA R36, P6, R201, R2, 0x2 ;  /* 0x00000002c9247211 */ /* 0x000fc800078c10ff */
[----:B------:R-:W-:Y:S01]  /*12c20*/  LEA.HI.X.SX32 R37, R201, R3, 0x2, P6 ;  /* 0x00000003c9257211 */ /* 0x000fe200030f16ff */
[----:B------:R-:W-:Y:S01]  /*12c30*/  IMAD.MOV.U32 R201, RZ, RZ, R0 ;  /* 0x000000ffffc97224 */ /* 0x000fe200078e0000 */
[----:B--2---:R-:W-:-:S04]  /*12c40*/  LEA R30, P3, R197, R2, 0x2 ;  /* 0x00000002c51e7211 */ /* 0x004fc800078610ff */
[----:B------:R-:W-:Y:S01]  /*12c50*/  LEA.HI.X.SX32 R31, R197, R3, 0x2, P3 ;  /* 0x00000003c51f7211 */ /* 0x000fe200018f16ff */
[----:B------:R-:W-:Y:S02]  /*12c60*/  IMAD.MOV.U32 R197, RZ, RZ, R194 ;  /* 0x000000ffffc57224 */ /* 0x000fe400078e00c2 */
[----:B------:R-:W-:Y:S02]  /*12c70*/  IMAD.MOV.U32 R194, RZ, RZ, R190 ;  /* 0x000000ffffc27224 */ /* 0x000fe400078e00be */
[----:B------:R-:W2:Y:S01]  /*12c80*/  LDL.LU R190, [R1+0x224] ;  /* 0x0002240001be7983 */ /* 0x000ea20000300800 */
[----:B---3--:R-:W-:-:S03]  /*12c90*/  LEA R28, P2, R192, R2, 0x2 ;  /* 0x00000002c01c7211 */ /* 0x008fc600078410ff */
[----:B------:R-:W3:Y:S01]  /*12ca0*/  LDL.LU R250, [R1+0x22c] ;  /* 0x00022c0001fa7983 */ /* 0x000ee20000300800 */
[-C--:B------:R-:W-:Y:S02]  /*12cb0*/  LEA.HI.X.SX32 R29, R192, R3.reuse, 0x2, P2 ;  /* 0x00000003c01d7211 */ /* 0x080fe400010f16ff */
[CC--:B------:R-:W-:Y:S01]  /*12cc0*/  LEA R26, P1, R187.reuse, R2.reuse, 0x2 ;  /* 0x00000002bb1a7211 */ /* 0x0c0fe200078210ff */
[----:B------:R-:W3:Y:S03]  /*12cd0*/  LDL.LU R192, [R1+0x230] ;  /* 0x0002300001c07983 */ /* 0x000ee60000300800 */
[----:B------:R-:W-:Y:S01]  /*12ce0*/  LEA.HI.X.SX32 R27, R187, R3, 0x2, P1 ;  /* 0x00000003bb1b7211 */ /* 0x000fe200008f16ff */
[----:B------:R-:W3:Y:S04]  /*12cf0*/  LDL.LU R193, [R1+0x234] ;  /* 0x0002340001c17983 */ /* 0x000ee80000300800 */
[----:B------:R-:W3:Y:S04]  /*12d00*/  LDL.LU R187, [R1+0x238] ;  /* 0x0002380001bb7983 */ /* 0x000ee80000300800 */
[----:B------:R-:W3:Y:S01]  /*12d10*/  LDL.LU R0, [R1+0x23c] ;  /* 0x00023c0001007983 */ /* 0x000ee20000300800 */
[----:B------:R-:W-:-:S02]  /*12d20*/  LEA R24, P0, R206, R2, 0x2 ;  /* 0x00000002ce187211 */ /* 0x000fc400078010ff */
[-C--:B----4-:R-:W-:Y:S02]  /*12d30*/  LEA R22, P6, R207, R2.reuse, 0x2 ;  /* 0x00000002cf167211 */ /* 0x090fe400078c10ff */
[-C--:B------:R-:W-:Y:S01]  /*12d40*/  LEA R20, P5, R204, R2.reuse, 0x2 ;  /* 0x00000002cc147211 */ /* 0x080fe200078a10ff */
[----:B------:R-:W-:Y:S01]  /*12d50*/  IMAD.MOV.U32 R179, RZ, RZ, R198 ;  /* 0x000000ffffb37224 */ /* 0x000fe200078e00c6 */
[-C--:B------:R-:W-:Y:S01]  /*12d60*/  LEA R18, P4, R199, R2.reuse, 0x2 ;  /* 0x00000002c7127211 */ /* 0x080fe200078810ff */
[----:B------:R-:W4:Y:S01]  /*12d70*/  LDL.LU R177, [R1+0x24c] ;  /* 0x00024c0001b17983 */ /* 0x000f220000300800 */
[-C--:B------:R-:W-:Y:S02]  /*12d80*/  LEA.HI.X.SX32 R25, R206, R3.reuse, 0x2, P0 ;  /* 0x00000003ce197211 */ /* 0x080fe400000f16ff */
[----:B------:R-:W-:Y:S01]  /*12d90*/  LEA R16, P3, R202, R2, 0x2 ;  /* 0x00000002ca107211 */ /* 0x000fe200078610ff */
[----:B------:R-:W4:Y:S01]  /*12da0*/  LDL.LU R180, [R1+0x250] ;  /* 0x0002500001b47983 */ /* 0x000f220000300800 */
[----:B------:R-:W-:-:S02]  /*12db0*/  LEA.HI.X.SX32 R23, R207, R3, 0x2, P6 ;  /* 0x00000003cf177211 */ /* 0x000fc400030f16ff */
[-C--:B------:R-:W-:Y:S02]  /*12dc0*/  LEA.HI.X.SX32 R21, R204, R3.reuse, 0x2, P5 ;  /* 0x00000003cc157211 */ /* 0x080fe400028f16ff */
[-C--:B------:R-:W-:Y:S01]  /*12dd0*/  LEA.HI.X.SX32 R19, R199, R3.reuse, 0x2, P4 ;  /* 0x00000003c7137211 */ /* 0x080fe200020f16ff */
[----:B------:R-:W-:Y:S01]  /*12de0*/  IMAD.MOV.U32 R199, RZ, RZ, R203 ;  /* 0x000000ffffc77224 */ /* 0x000fe200078e00cb */
[-C--:B------:R-:W-:Y:S01]  /*12df0*/  LEA R178, P5, R198, R2.reuse, 0x2 ;  /* 0x00000002c6b27211 */ /* 0x080fe200078a10ff */
[----:B------:R-:W-:Y:S01]  /*12e00*/  IMAD.MOV.U32 R203, RZ, RZ, R194 ;  /* 0x000000ffffcb7224 */ /* 0x000fe200078e00c2 */
[-C--:B------:R-:W-:Y:S01]  /*12e10*/  LEA.HI.X.SX32 R17, R202, R3.reuse, 0x2, P3 ;  /* 0x00000003ca117211 */ /* 0x080fe200018f16ff */
[----:B------:R-:W-:Y:S01]  /*12e20*/  IMAD.MOV.U32 R204, RZ, RZ, R188 ;  /* 0x000000ffffcc7224 */ /* 0x000fe200078e00bc */
[----:B------:R-:W-:Y:S02]  /*12e30*/  LEA R202, P3, R194, R2, 0x2 ;  /* 0x00000002c2ca7211 */ /* 0x000fe400078610ff */
[-C--:B------:R-:W-:Y:S01]  /*12e40*/  LEA.HI.X.SX32 R179, R179, R3.reuse, 0x2, P5 ;  /* 0x00000003b3b37211 */ /* 0x080fe200028f16ff */
[----:B------:R-:W-:Y:S01]  /*12e50*/  IMAD.MOV.U32 R194, RZ, RZ, R189 ;  /* 0x000000ffffc27224 */ /* 0x000fe200078e00bd */
[----:B------:R-:W-:-:S03]  /*12e60*/  LEA.HI.X.SX32 R203, R203, R3, 0x2, P3 ;  /* 0x00000003cbcb7211 */ /* 0x000fc600018f16ff */
[----:B------:R3:W-:Y:S01]  /*12e70*/  STL.64 [R1+0x148], R178 ;  /* 0x000148b201007387 */ /* 0x0007e20000100a00 */
[----:B------:R-:W-:-:S04]  /*12e80*/  LEA R14, P2, R191, R2, 0x2 ;  /* 0x00000002bf0e7211 */ /* 0x000fc800078410ff */
[-C--:B------:R-:W-:Y:S01]  /*12e90*/  LEA.HI.X.SX32 R15, R191, R3.reuse, 0x2, P2 ;  /* 0x00000003bf0f7211 */ /* 0x080fe200010f16ff */
[----:B------:R-:W-:Y:S01]  /*12ea0*/  IMAD.MOV.U32 R191, RZ, RZ, R7 ;  /* 0x000000ffffbf7224 */ /* 0x000fe200078e0007 */
[-C--:B------:R-:W-:Y:S02]  /*12eb0*/  LEA R10, P1, R6, R2.reuse, 0x2 ;  /* 0x00000002060a7211 */ /* 0x080fe400078210ff */
[CC--:B------:R-:W-:Y:S02]  /*12ec0*/  LEA R8, P0, R205.reuse, R2.reuse, 0x2 ;  /* 0x00000002cd087211 */ /* 0x0c0fe400078010ff */
[-C--:B------:R-:W-:Y:S02]  /*12ed0*/  LEA R4, P6, R12, R2.reuse, 0x2 ;  /* 0x000000020c047211 */ /* 0x080fe400078c10ff */
[-C--:B------:R-:W-:Y:S01]  /*12ee0*/  LEA.HI.X.SX32 R9, R205, R3.reuse, 0x2, P0 ;  /* 0x00000003cd097211 */ /* 0x080fe200000f16ff */
[----:B------:R-:W-:Y:S01]  /*12ef0*/  IMAD.MOV.U32 R205, RZ, RZ, R201 ;  /* 0x000000ffffcd7224 */ /* 0x000fe200078e00c9 */
[-C--:B------:R-:W-:Y:S01]  /*12f00*/  LEA R198, P4, R200, R2.reuse, 0x2 ;  /* 0x00000002c8c67211 */ /* 0x080fe200078810ff */
[----:B------:R-:W-:Y:S01]  /*12f10*/  IMAD.MOV.U32 R201, RZ, RZ, R185 ;  /* 0x000000ffffc97224 */ /* 0x000fe200078e00b9 */
[-C--:B------:R-:W-:Y:S01]  /*12f20*/  LEA.HI.X.SX32 R11, R6, R3.reuse, 0x2, P1 ;  /* 0x00000003060b7211 */ /* 0x080fe200008f16ff */
[----:B------:R-:W-:Y:S01]  /*12f30*/  IMAD.MOV.U32 R185, RZ, RZ, R13 ;  /* 0x000000ffffb97224 */ /* 0x000fe200078e000d */
[----:B------:R-:W-:Y:S01]  /*12f40*/  LEA.HI.X.SX32 R5, R12, R3, 0x2, P6 ;  /* 0x000000030c057211 */ /* 0x000fe200030f16ff */
[----:B------:R-:W-:Y:S01]  /*12f50*/  IMAD.MOV.U32 R13, RZ, RZ, R199 ;  /* 0x000000ffff0d7224 */ /* 0x000fe200078e00c7 */
[----:B------:R-:W-:-:S02]  /*12f60*/  LEA R12, P6, R199, R2, 0x2 ;  /* 0x00000002c70c7211 */ /* 0x000fc400078c10ff */
[-C--:B------:R-:W-:Y:S02]  /*12f70*/  LEA.HI.X.SX32 R199, R200, R3.reuse, 0x2, P4 ;  /* 0x00000003c8c77211 */ /* 0x080fe400020f16ff */
[CC--:B------:R-:W-:Y:S02]  /*12f80*/  LEA R188, P2, R196.reuse, R2.reuse, 0x2 ;  /* 0x00000002c4bc7211 */ /* 0x0c0fe400078410ff */
[C---:B------:R-:W-:Y:S01]  /*12f90*/  LEA R6, P1, R195.reuse, R2, 0x2 ;  /* 0x00000002c3067211 */ /* 0x040fe200078210ff */
[----:B------:R-:W-:Y:S01]  /*12fa0*/  IMAD.MOV.U32 R200, RZ, RZ, R183 ;  /* 0x000000ffffc87224 */ /* 0x000fe200078e00b7 */
[-C--:B------:R-:W-:Y:S01]  /*12fb0*/  LEA.HI.X.SX32 R189, R196, R3.reuse, 0x2, P2 ;  /* 0x00000003c4bd7211 */ /* 0x080fe200010f16ff */
[----:B------:R-:W4:Y:S01]  /*12fc0*/  LDL.LU R183, [R1+0x254] ;  /* 0x0002540001b77983 */ /* 0x000f220000300800 */
[----:B------:R-:W-:-:S03]  /*12fd0*/  LEA.HI.X.SX32 R7, R195, R3, 0x2, P1 ;  /* 0x00000003c3077211 */ /* 0x000fc600008f16ff */
[----:B------:R1:W-:Y:S01]  /*12fe0*/  STL.64 [R1+0x150], R198 ;  /* 0x000150c601007387 */ /* 0x0003e20000100a00 */
[----:B------:R-:W-:-:S03]  /*12ff0*/  LEA.HI.X.SX32 R13, R13, R3, 0x2, P6 ;  /* 0x000000030d0d7211 */ /* 0x000fc600030f16ff */
[----:B------:R1:W-:Y:S04]  /*13000*/  STL.64 [R1+0x158], R202 ;  /* 0x000158ca01007387 */ /* 0x0003e80000100a00 */
[----:B------:R1:W-:Y:S04]  /*13010*/  STL.64 [R1+0x160], R188 ;  /* 0x000160bc01007387 */ /* 0x0003e80000100a00 */
[----:B------:R-:W-:Y:S01]  /*13020*/  STL.64 [R1+0x168], R6 ;  /* 0x0001680601007387 */ /* 0x000fe20000100a00 */
[-C--:B--2---:R-:W-:Y:S02]  /*13030*/  LEA R206, P0, R190, R2.reuse, 0x2 ;  /* 0x00000002bece7211 */ /* 0x084fe400078010ff */
[----:B---3--:R-:W-:-:S02]  /*13040*/  LEA R178, P5, R250, R2, 0x2 ;  /* 0x00000002fab27211 */ /* 0x008fc400078a10ff */
[-C--:B------:R-:W-:Y:S02]  /*13050*/  LEA.HI.X.SX32 R207, R190, R3.reuse, 0x2, P0 ;  /* 0x00000003becf7211 */ /* 0x080fe400000f16ff */
[-C--:B-1----:R-:W-:Y:S02]  /*13060*/  LEA R198, P4, R192, R2.reuse, 0x2 ;  /* 0x00000002c0c67211 */ /* 0x082fe400078810ff */
[-C--:B------:R-:W-:Y:S01]  /*13070*/  LEA.HI.X.SX32 R179, R250, R3.reuse, 0x2, P5 ;  /* 0x00000003fab37211 */ /* 0x080fe200028f16ff */
[----:B------:R1:W-:Y:S01]  /*13080*/  STL.64 [R1+0x170], R206 ;  /* 0x000170ce01007387 */ /* 0x0003e20000100a00 */
[-C--:B------:R-:W-:Y:S02]  /*13090*/  LEA R202, P3, R193, R2.reuse, 0x2 ;  /* 0x00000002c1ca7211 */ /* 0x080fe400078610ff */
[-C--:B------:R-:W-:Y:S02]  /*130a0*/  LEA.HI.X.SX32 R199, R192, R3.reuse, 0x2, P4 ;  /* 0x00000003c0c77211 */ /* 0x080fe400020f16ff */
[----:B------:R-:W-:Y:S01]  /*130b0*/  LEA R188, P2, R187, R2, 0x2 ;  /* 0x00000002bbbc7211 */ /* 0x000fe200078410ff */
[----:B------:R-:W-:Y:S01]  /*130c0*/  IMAD.MOV.U32 R192, RZ, RZ, R185 ;  /* 0x000000ffffc07224 */ /* 0x000fe200078e00b9 */
[----:B-1----:R-:W2:Y:S04]  /*130d0*/  LDL.LU.64 R206, [R1+0xf38] ;  /* 0x000f380001ce7983 */ /* 0x002ea80000300a00 */
[----:B------:R-:W3:Y:S04]  /*130e0*/  LDL.LU R196, [R1+0x268] ;  /* 0x0002680001c47983 */ /* 0x000ee80000300800 */
[----:B------:R1:W-:Y:S01]  /*130f0*/  STL.64 [R1+0x178], R12 ;  /* 0x0001780c01007387 */ /* 0x0003e20000100a00 */
[----:B------:R-:W-:-:S03]  /*13100*/  LEA.HI.X.SX32 R203, R193, R3, 0x2, P3 ;  /* 0x00000003c1cb7211 */ /* 0x000fc600018f16ff */
[----:B------:R1:W-:Y:S01]  /*13110*/  STL.64 [R1+0x180], R178 ;  /* 0x000180b201007387 */ /* 0x0003e20000100a00 */
[----:B------:R-:W-:Y:S02]  /*13120*/  LEA.HI.X.SX32 R189, R187, R3, 0x2, P2 ;  /* 0x00000003bbbd7211 */ /* 0x000fe400010f16ff */
[-C--:B------:R-:W-:Y:S02]  /*13130*/  LEA R6, P1, R0, R2.reuse, 0x2 ;  /* 0x0000000200067211 */ /* 0x080fe400078210ff */
[-C--:B-1----:R-:W-:Y:S01]  /*13140*/  LEA R12, P6, R194, R2.reuse, 0x2 ;  /* 0x00000002c20c7211 */ /* 0x082fe200078c10ff */
[----:B------:R-:W-:Y:S02]  /*13150*/  IMAD.MOV.U32 R13, RZ, RZ, R194 ;  /* 0x000000ffff0d7224 */ /* 0x000fe400078e00c2 */
[----:B------:R-:W2:Y:S01]  /*13160*/  LDL.LU R194, [R1+0x26c] ;  /* 0x00026c0001c27983 */ /* 0x000ea20000300800 */
[----:B------:R-:W-:Y:S01]  /*13170*/  LEA R178, P5, R201, R2, 0x2 ;  /* 0x00000002c9b27211 */ /* 0x000fe200078a10ff */
[----:B------:R-:W-:-:S02]  /*13180*/  IMAD.MOV.U32 R179, RZ, RZ, R201 ;  /* 0x000000ffffb37224 */ /* 0x000fc400078e00c9 */
[----:B------:R-:W2:Y:S04]  /*13190*/  LDL.LU R201, [R1+0x270] ;  /* 0x0002700001c97983 */ /* 0x000ea80000300800 */
[----:B------:R-:W2:Y:S04]  /*131a0*/  LDL.LU R185, [R1+0x274] ;  /* 0x0002740001b97983 */ /* 0x000ea80000300800 */
[----:B------:R1:W-:Y:S01]  /*131b0*/  STL.64 [R1+0x188], R198 ;  /* 0x000188c601007387 */ /* 0x0003e20000100a00 */
[----:B------:R-:W-:Y:S01]  /*131c0*/  LEA.HI.X.SX32 R7, R0, R3, 0x2, P1 ;  /* 0x0000000300077211 */ /* 0x000fe200008f16ff */
[----:B-1----:R-:W-:-:S02]  /*131d0*/  IMAD.MOV.U32 R199, RZ, RZ, R200 ;  /* 0x000000ffffc77224 */ /* 0x002fc400078e00c8 */
[----:B------:R-:W2:Y:S04]  /*131e0*/  LDL.LU R200, [R1+0x278] ;  /* 0x0002780001c87983 */ /* 0x000ea80000300800 */
[----:B------:R-:W2:Y:S04]  /*131f0*/  LDL.LU R193, [R1+0x27c] ;  /* 0x00027c0001c17983 */ /* 0x000ea80000300800 */
[----:B------:R1:W-:Y:S04]  /*13200*/  STL.64 [R1+0x190], R202 ;  /* 0x000190ca01007387 */ /* 0x0003e80000100a00 */
[----:B------:R1:W-:Y:S02]  /*13210*/  STL.64 [R1+0x198], R188 ;  /* 0x000198bc01007387 */ /* 0x0003e40000100a00 */
[----:B-1----:R-:W-:-:S02]  /*13220*/  IMAD.MOV.U32 R203, RZ, RZ, R197 ;  /* 0x000000ffffcb7224 */ /* 0x002fc400078e00c5 */
[----:B------:R-:W2:Y:S01]  /*13230*/  LDL.LU R189, [R1+0x280] ;  /* 0x0002800001bd7983 */ /* 0x000ea20000300800 */
[----:B------:R-:W-:-:S03]  /*13240*/  IMAD.MOV.U32 R188, RZ, RZ, R252 ;  /* 0x000000ffffbc7224 */ /* 0x000fc600078e00fc */
[----:B------:R-:W2:Y:S04]  /*13250*/  LDL.LU R187, [R1+0x284] ;  /* 0x0002840001bb7983 */ /* 0x000ea80000300800 */
[----:B------:R-:W2:Y:S04]  /*13260*/  LDL.LU R252, [R1+0x288] ;  /* 0x0002880001fc7983 */ /* 0x000ea80000300800 */
[----:B------:R-:W2:Y:S04]  /*13270*/  LDL.LU R197, [R1+0x28c] ;  /* 0x00028c0001c57983 */ /* 0x000ea80000300800 */
[----:B------:R1:W-:Y:S04]  /*13280*/  STL.64 [R1+0x1a0], R6 ;  /* 0x0001a00601007387 */ /* 0x0003e80000100a00 */
[----:B-1----:R-:W2:Y:S01]  /*13290*/  LDL.LU R7, [R1+0xf30] ;  /* 0x000f300001077983 */ /* 0x002ea20000300800 */
[----:B------:R-:W-:Y:S01]  /*132a0*/  IMAD.MOV.U32 R195, RZ, RZ, R191 ;  /* 0x000000ffffc37224 */ /* 0x000fe200078e00bf */
[-C--:B------:R-:W-:Y:S01]  /*132b0*/  LEA R190, P0, R204, R2.reuse, 0x2 ;  /* 0x00000002ccbe7211 */ /* 0x080fe200078010ff */
[----:B------:R-:W-:Y:S01]  /*132c0*/  IMAD.MOV.U32 R191, RZ, RZ, R204 ;  /* 0x000000ffffbf7224 */ /* 0x000fe200078e00cc */
[-C--:B------:R-:W-:Y:S01]  /*132d0*/  LEA.HI.X.SX32 R13, R13, R3.reuse, 0x2, P6 ;  /* 0x000000030d0d7211 */ /* 0x080fe200030f16ff */
[----:B------:R-:W-:Y:S01]  /*132e0*/  IMAD.MOV.U32 R250, RZ, RZ, R205 ;  /* 0x000000fffffa7224 */ /* 0x000fe200078e00cd */
[-C--:B----4-:R-:W-:Y:S01]  /*132f0*/  LEA R198, P4, R177, R2.reuse, 0x2 ;  /* 0x00000002b1c67211 */ /* 0x090fe200078810ff */
[----:B------:R-:W4:Y:S01]  /*13300*/  LDL.LU R0, [R1+0x290] ;  /* 0x0002900001007983 */ /* 0x000f220000300800 */
[----:B------:R-:W-:Y:S01]  /*13310*/  LEA.HI.X.SX32 R191, R191, R3, 0x2, P0 ;  /* 0x00000003bfbf7211 */ /* 0x000fe200000f16ff */
[----:B------:R-:W-:Y:S01]  /*13320*/  IMAD.MOV.U32 R205, RZ, RZ, R195 ;  /* 0x000000ffffcd7224 */ /* 0x000fe200078e00c3 */
[----:B------:R-:W-:-:S03]  /*13330*/  LEA R202, P3, R180, R2, 0x2 ;  /* 0x00000002b4ca7211 */ /* 0x000fc600078610ff */
[----:B------:R1:W-:Y:S01]  /*13340*/  STL.64 [R1+0x1a8], R190 ;  /* 0x0001a8be01007387 */ /* 0x0003e20000100a00 */
[----:B------:R-:W-:-:S03]  /*13350*/  LEA.HI.X.SX32 R179, R179, R3, 0x2, P5 ;  /* 0x00000003b3b37211 */ /* 0x000fc600028f16ff */
[----:B------:R1:W-:Y:S01]  /*13360*/  STL.64 [R1+0x1b0], R12 ;  /* 0x0001b00c01007387 */ /* 0x0003e20000100a00 */
[----:B------:R-:W-:-:S03]  /*13370*/  LEA R6, P1, R205, R2, 0x2 ;  /* 0x00000002cd067211 */ /* 0x000fc600078210ff */
[----:B------:R1:W-:Y:S02]  /*13380*/  STL.64 [R1+0x1b8], R178 ;  /* 0x0001b8b201007387 */ /* 0x0003e40000100a00 */
[-C--:B-1----:R-:W-:Y:S01]  /*13390*/  LEA R190, P0, R203, R2.reuse, 0x2 ;  /* 0x00000002cbbe7211 */ /* 0x082fe200078010ff */
[----:B------:R-:W-:Y:S01]  /*133a0*/  IMAD.MOV.U32 R191, RZ, RZ, R203 ;  /* 0x000000ffffbf7224 */ /* 0x000fe200078e00cb */
[-C--:B------:R-:W-:Y:S01]  /*133b0*/  LEA R12, P6, R199, R2.reuse, 0x2 ;  /* 0x00000002c70c7211 */ /* 0x080fe200078c10ff */
[----:B------:R-:W-:Y:S01]  /*133c0*/  IMAD.MOV.U32 R13, RZ, RZ, R199 ;  /* 0x000000ffff0d7224 */ /* 0x000fe200078e00c7 */
[-C--:B------:R-:W-:Y:S02]  /*133d0*/  LEA.HI.X.SX32 R199, R177, R3.reuse, 0x2, P4 ;  /* 0x00000003b1c77211 */ /* 0x080fe400020f16ff */
[----:B------:R-:W-:Y:S01]  /*133e0*/  LEA.HI.X.SX32 R203, R180, R3, 0x2, P3 ;  /* 0x00000003b4cb7211 */ /* 0x000fe200018f16ff */
[----:B------:R-:W-:Y:S02]  /*133f0*/  IMAD.MOV.U32 R179, RZ, RZ, R250 ;  /* 0x000000ffffb37224 */ /* 0x000fe400078e00fa */
[----:B------:R3:W-:Y:S01]  /*13400*/  STL.64 [R1+0x1c0], R198 ;  /* 0x0001c0c601007387 */ /* 0x0007e20000100a00 */
[----:B------:R-:W-:-:S03]  /*13410*/  LEA R178, P5, R250, R2, 0x2 ;  /* 0x00000002fab27211 */ /* 0x000fc600078a10ff */
[----:B------:R-:W4:Y:S01]  /*13420*/  LDL.LU R177, [R1+0x29c] ;  /* 0x00029c0001b17983 */ /* 0x000f220000300800 */
[----:B------:R-:W-:-:S03]  /*13430*/  LEA R204, P2, R183, R2, 0x2 ;  /* 0x00000002b7cc7211 */ /* 0x000fc600078410ff */
[----:B------:R2:W-:Y:S01]  /*13440*/  STL.64 [R1+0x1c8], R202 ;  /* 0x0001c8ca01007387 */ /* 0x0005e20000100a00 */
[----:B------:R-:W-:Y:S01]  /*13450*/  IMAD.MOV.U32 R250, RZ, RZ, R192 ;  /* 0x000000fffffa7224 */ /* 0x000fe200078e00c0 */
[-C--:B------:R-:W-:Y:S01]  /*13460*/  LEA.HI.X.SX32 R191, R191, R3.reuse, 0x2, P0 ;  /* 0x00000003bfbf7211 */ /* 0x080fe200000f16ff */
[----:B------:R-:W-:Y:S01]  /*13470*/  IMAD.MOV.U32 R192, RZ, RZ, R182 ;  /* 0x000000ffffc07224 */ /* 0x000fe200078e00b6 */
[-C--:B------:R-:W-:Y:S02]  /*13480*/  LEA.HI.X.SX32 R13, R13, R3.reuse, 0x2, P6 ;  /* 0x000000030d0d7211 */ /* 0x080fe400030f16ff */
[----:B------:R-:W-:Y:S02]  /*13490*/  LEA.HI.X.SX32 R179, R179, R3, 0x2, P5 ;  /* 0x00000003b3b37211 */ /* 0x000fe400028f16ff */
[----:B---3--:R-:W-:-:S04]  /*134a0*/  LEA R198, P4, R196, R2, 0x2 ;  /* 0x00000002c4c67211 */ /* 0x008fc800078810ff */
[----:B------:R-:W-:Y:S02]  /*134b0*/  LEA.HI.X.SX32 R199, R196, R3, 0x2, P4 ;  /* 0x00000003c4c77211 */ /* 0x000fe400020f16ff */
[----:B--2---:R-:W-:-:S04]  /*134c0*/  LEA R202, P3, R194, R2, 0x2 ;  /* 0x00000002c2ca7211 */ /* 0x004fc800078610ff */
[-C--:B------:R-:W-:Y:S01]  /*134d0*/  LEA.HI.X.SX32 R203, R194, R3.reuse, 0x2, P3 ;  /* 0x00000003c2cb7211 */ /* 0x080fe200018f16ff */
[----:B------:R-:W-:Y:S02]  /*134e0*/  IMAD.MOV.U32 R195, RZ, RZ, R7 ;  /* 0x000000ffffc37224 */ /* 0x000fe400078e0007 */
[----:B------:R-:W-:Y:S01]  /*134f0*/  IMAD.MOV.U32 R7, RZ, RZ, R205 ;  /* 0x000000ffff077224 */ /* 0x000fe200078e00cd */
[----:B------:R-:W-:-:S04]  /*13500*/  LEA.HI.X.SX32 R205, R183, R3, 0x2, P2 ;  /* 0x00000003b7cd7211 */ /* 0x000fc800010f16ff */
[----:B------:R-:W-:Y:S01]  /*13510*/  LEA.HI.X.SX32 R7, R7, R3, 0x2, P1 ;  /* 0x0000000307077211 */ /* 0x000fe200008f16ff */
[----:B------:R1:W-:Y:S01]  /*13520*/  STL.64 [R1+0x1d0], R204 ;  /* 0x0001d0cc01007387 */ /* 0x0003e20000100a00 */
[----:B------:R-:W-:-:S04]  /*13530*/  LEA R182, P2, R201, R2, 0x2 ;  /* 0x00000002c9b67211 */ /* 0x000fc800078410ff */
[----:B------:R-:W-:Y:S01]  /*13540*/  LEA.HI.X.SX32 R183, R201, R3, 0x2, P2 ;  /* 0x00000003c9b77211 */ /* 0x000fe200010f16ff */
[----:B-1----:R-:W2:Y:S04]  /*13550*/  LDL.LU.64 R204, [R1+0xf28] ;  /* 0x000f280001cc7983 */ /* 0x002ea80000300a00 */
[----:B------:R-:W3:Y:S04]  /*13560*/  LDL.LU R180, [R1+0x2a0] ;  /* 0x0002a00001b47983 */ /* 0x000ee80000300800 */
[----:B------:R1:W-:Y:S04]  /*13570*/  STL.64 [R1+0x1d8], R6 ;  /* 0x0001d80601007387 */ /* 0x0003e80000100a00 */
[----:B------:R4:W-:Y:S04]  /*13580*/  STL.64 [R1+0x1e0], R190 ;  /* 0x0001e0be01007387 */ /* 0x0009e80000100a00 */
[----:B------:R4:W-:Y:S01]  /*13590*/  STL.64 [R1+0x1e8], R12 ;  /* 0x0001e80c01007387 */ /* 0x0009e20000100a00 */
[----:B-1----:R-:W-:-:S03]  /*135a0*/  LEA R6, P1, R185, R2, 0x2 ;  /* 0x00000002b9067211 */ /* 0x002fc600078210ff */
[----:B------:R-:W-:Y:S01]  /*135b0*/  STL.64 [R1+0x1f0], R178 ;  /* 0x0001f0b201007387 */ /* 0x000fe20000100a00 */
[----:B------:R-:W-:-:S03]  /*135c0*/  LEA.HI.X.SX32 R7, R185, R3, 0x2, P1 ;  /* 0x00000003b9077211 */ /* 0x000fc600008f16ff */
[----:B------:R-:W-:Y:S01]  /*135d0*/  STL.64 [R1+0x1f8], R198 ;  /* 0x0001f8c601007387 */ /* 0x000fe20000100a00 */
[CC--:B----4-:R-:W-:Y:S02]  /*135e0*/  LEA R190, P0, R200.reuse, R2.reuse, 0x2 ;  /* 0x00000002c8be7211 */ /* 0x0d0fe400078010ff */
[CC--:B------:R-:W-:Y:S01]  /*135f0*/  LEA R12, P6, R193.reuse, R2.reuse, 0x2 ;  /* 0x00000002c10c7211 */ /* 0x0c0fe200078c10ff */
[----:B------:R1:W-:Y:S01]  /*13600*/  STL.64 [R1+0x200], R202 ;  /* 0x000200ca01007387 */ /* 0x0003e20000100a00 */
[-C--:B------:R-:W-:Y:S02]  /*13610*/  LEA.HI.X.SX32 R191, R200, R3.reuse, 0x2, P0 ;  /* 0x00000003c8bf7211 */ /* 0x080fe400000f16ff */
[-C--:B------:R-:W-:Y:S01]  /*13620*/  LEA.HI.X.SX32 R13, R193, R3.reuse, 0x2, P6 ;  /* 0x00000003c10d7211 */ /* 0x080fe200030f16ff */
[----:B-1----:R-:W4:Y:S04]  /*13630*/  LDL.LU R203, [R1+0xf24] ;  /* 0x000f240001cb7983 */ /* 0x002f280000300800 */
[----:B------:R-:W-:Y:S04]  /*13640*/  STL.64 [R1+0x208], R182 ;  /* 0x000208b601007387 */ /* 0x000fe80000100a00 */
[----:B------:R1:W-:Y:S04]  /*13650*/  STL.64 [R1+0x210], R6 ;  /* 0x0002100601007387 */ /* 0x0003e80000100a00 */
[----:B-1----:R-:W2:Y:S04]  /*13660*/  LDL.LU R6, [R1+0xf20] ;  /* 0x000f200001067983 */ /* 0x002ea80000300800 */
[----:B------:R-:W2:Y:S04]  /*13670*/  LDL.LU R201, [R1+0x2c4] ;  /* 0x0002c40001c97983 */ /* 0x000ea80000300800 */
[----:B------:R-:W2:Y:S04]  /*13680*/  LDL.LU R202, [R1+0x2b4] ;  /* 0x0002b40001ca7983 */ /* 0x000ea80000300800 */
[----:B------:R-:W2:Y:S04]  /*13690*/  LDL.LU R200, [R1+0x2cc] ;  /* 0x0002cc0001c87983 */ /* 0x000ea80000300800 */
[----:B------:R-:W-:Y:S04]  /*136a0*/  STL.64 [R1+0x218], R190 ;  /* 0x000218be01007387 */ /* 0x000fe80000100a00 */
[----:B------:R1:W-:Y:S04]  /*136b0*/  STL.64 [R1+0x220], R12 ;  /* 0x0002200c01007387 */ /* 0x0003e80000100a00 */
[----:B-1----:R-:W2:Y:S01]  /*136c0*/  LDL.LU R12, [R1+0xf1c] ;  /* 0x000f1c00010c7983 */ /* 0x002ea20000300800 */
[CC--:B------:R-:W-:Y:S01]  /*136d0*/  LEA R178, P5, R189.reuse, R2.reuse, 0x2 ;  /* 0x00000002bdb27211 */ /* 0x0c0fe200078a10ff */
[----:B------:R-:W-:Y:S01]  /*136e0*/  IMAD.MOV.U32 R191, RZ, RZ, R250 ;  /* 0x000000ffffbf7224 */ /* 0x000fe200078e00fa */
[-C--:B------:R-:W-:Y:S01]  /*136f0*/  LEA R190, P0, R250, R2.reuse, 0x2 ;  /* 0x00000002fabe7211 */ /* 0x080fe200078010ff */
[----:B------:R-:W3:Y:S01]  /*13700*/  LDL.LU R193, [R1+0x2d4] ;  /* 0x0002d40001c17983 */ /* 0x000ee20000300800 */
[----:B------:R-:W-:Y:S01]  /*13710*/  LEA.HI.X.SX32 R179, R189, R3, 0x2, P5 ;  /* 0x00000003bdb37211 */ /* 0x000fe200028f16ff */
[----:B------:R-:W-:Y:S01]  /*13720*/  IMAD.MOV.U32 R13, RZ, RZ, R192 ;  /* 0x000000ffff0d7224 */ /* 0x000fe200078e00c0 */
[----:B------:R-:W-:-:S04]  /*13730*/  LEA R198, P4, R187, R2, 0x2 ;  /* 0x00000002bbc67211 */ /* 0x000fc800078810ff */
[-C--:B------:R-:W-:Y:S02]  /*13740*/  LEA.HI.X.SX32 R199, R187, R3.reuse, 0x2, P4 ;  /* 0x00000003bbc77211 */ /* 0x080fe400020f16ff */
[CC--:B------:R-:W-:Y:S02]  /*13750*/  LEA R194, P3, R252.reuse, R2.reuse, 0x2 ;  /* 0x00000002fcc27211 */ /* 0x0c0fe400078610ff */
[CC--:B------:R-:W-:Y:S01]  /*13760*/  LEA R182, P2, R197.reuse, R2.reuse, 0x2 ;  /* 0x00000002c5b67211 */ /* 0x0c0fe200078410ff */
[----:B------:R-:W-:Y:S01]  /*13770*/  IMAD.MOV.U32 R196, RZ, RZ, R195 ;  /* 0x000000ffffc47224 */ /* 0x000fe200078e00c3 */
[-C--:B------:R-:W-:Y:S02]  /*13780*/  LEA.HI.X.SX32 R195, R252, R3.reuse, 0x2, P3 ;  /* 0x00000003fcc37211 */ /* 0x080fe400018f16ff */
[-C--:B------:R-:W-:Y:S02]  /*13790*/  LEA.HI.X.SX32 R183, R197, R3.reuse, 0x2, P2 ;  /* 0x00000003c5b77211 */ /* 0x080fe400010f16ff */
[----:B------:R-:W-:Y:S01]  /*137a0*/  LEA.HI.X.SX32 R191, R191, R3, 0x2, P0 ;  /* 0x00000003bfbf7211 */ /* 0x000fe200000f16ff */
[----:B--2---:R-:W-:Y:S01]  /*137b0*/  IMAD.MOV.U32 R250, RZ, RZ, R12 ;  /* 0x000000fffffa7224 */ /* 0x004fe200078e000c */
[----:B------:R-:W-:-:S02]  /*137c0*/  LEA R12, P6, R192, R2, 0x2 ;  /* 0x00000002c00c7211 */ /* 0x000fc400078c10ff */
[----:B------:R-:W2:Y:S04]  /*137d0*/  LDL.LU R192, [R1+0x2dc] ;  /* 0x0002dc0001c07983 */ /* 0x000ea80000300800 */
[----:B------:R-:W4:Y:S04]  /*137e0*/  LDL.LU R189, [R1+0x2e4] ;  /* 0x0002e40001bd7983 */ /* 0x000f280000300800 */
[----:B------:R1:W-:Y:S02]  /*137f0*/  STL.64 [R1+0x228], R178 ;  /* 0x000228b201007387 */ /* 0x0003e40000100a00 */
[----:B-1----:R-:W-:-:S02]  /*13800*/  IMAD.MOV.U32 R179, RZ, RZ, R188 ;  /* 0x000000ffffb37224 */ /* 0x002fc400078e00bc */
[----:B------:R-:W4:Y:S04]  /*13810*/  LDL.LU R188, [R1+0x2ec] ;  /* 0x0002ec0001bc7983 */ /* 0x000f280000300800 */
[----:B------:R-:W4:Y:S04]  /*13820*/  LDL.LU R187, [R1+0x2f4] ;  /* 0x0002f40001bb7983 */ /* 0x000f280000300800 */
[----:B------:R1:W-:Y:S02]  /*13830*/  STL.64 [R1+0x230], R198 ;  /* 0x000230c601007387 */ /* 0x0003e40000100a00 */
[----:B-1----:R-:W-:-:S02]  /*13840*/  IMAD.MOV.U32 R199, RZ, RZ, R186 ;  /* 0x000000ffffc77224 */ /* 0x002fc400078e00ba */
[----:B------:R-:W4:Y:S04]  /*13850*/  LDL.LU R186, [R1+0x2fc] ;  /* 0x0002fc0001ba7983 */ /* 0x000f280000300800 */
[----:B------:R-:W4:Y:S04]  /*13860*/  LDL.LU R252, [R1+0x304] ;  /* 0x0003040001fc7983 */ /* 0x000f280000300800 */
[----:B------:R-:W-:Y:S04]  /*13870*/  STL.64 [R1+0x238], R194 ;  /* 0x000238c201007387 */ /* 0x000fe80000100a00 */
[----:B------:R1:W-:Y:S04]  /*13880*/  STL.64 [R1+0x240], R182 ;  /* 0x000240b601007387 */ /* 0x0003e80000100a00 */
[----:B-1----:R-:W4:Y:S04]  /*13890*/  LDL.LU R182, [R1+0x30c] ;  /* 0x00030c0001b67983 */ /* 0x002f280000300800 */
[----:B------:R-:W4:Y:S01]  /*138a0*/  LDL.LU R183, [R1+0x314] ;  /* 0x0003140001b77983 */ /* 0x000f220000300800 */
[----:B------:R-:W-:Y:S01]  /*138b0*/  IMAD.MOV.U32 R185, RZ, RZ, R6 ;  /* 0x000000ffffb97224 */ /* 0x000fe200078e0006 */
[-C--:B------:R-:W-:Y:S01]  /*138c0*/  LEA R6, P1, R0, R2.reuse, 0x2 ;  /* 0x0000000200067211 */ /* 0x080fe200078210ff */
[----:B------:R-:W-:Y:S01]  /*138d0*/  IMAD.MOV.U32 R195, RZ, RZ, R196 ;  /* 0x000000ffffc37224 */ /* 0x000fe200078e00c4 */
[----:B------:R-:W-:-:S02]  /*138e0*/  LEA R194, P3, R196, R2, 0x2 ;  /* 0x00000002c4c27211 */ /* 0x000fc400078610ff */
[----:B------:R-:W-:Y:S01]  /*138f0*/  LEA.HI.X.SX32 R7, R0, R3, 0x2, P1 ;  /* 0x0000000300077211 */ /* 0x000fe200008f16ff */
[----:B------:R-:W-:Y:S01]  /*13900*/  IMAD.MOV.U32 R197, RZ, RZ, R185 ;  /* 0x000000ffffc57224 */ /* 0x000fe200078e00b9 */
[-C--:B------:R-:W-:Y:S01]  /*13910*/  LEA R196, P2, R185, R2.reuse, 0x2 ;  /* 0x00000002b9c47211 */ /* 0x080fe200078410ff */
[----:B------:R-:W4:Y:S01]  /*13920*/  LDL.LU R0, [R1+0x31c] ;  /* 0x00031c0001007983 */ /* 0x000f220000300800 */
[----:B------:R-:W-:-:S03]  /*13930*/  LEA R178, P5, R177, R2, 0x2 ;  /* 0x00000002b1b27211 */ /* 0x000fc600078a10ff */
[----:B------:R-:W4:Y:S01]  /*13940*/  LDL.LU R185, [R1+0x324] ;  /* 0x0003240001b97983 */ /* 0x000f220000300800 */
[----:B------:R-:W-:-:S03]  /*13950*/  LEA.HI.X.SX32 R13, R13, R3, 0x2, P6 ;  /* 0x000000030d0d7211 */ /* 0x000fc600030f16ff */
[----:B------:R1:W-:Y:S01]  /*13960*/  STL.64 [R1+0x248], R6 ;  /* 0x0002480601007387 */ /* 0x0003e20000100a00 */
[-C--:B---3--:R-:W-:Y:S02]  /*13970*/  LEA R198, P4, R180, R2.reuse, 0x2 ;  /* 0x00000002b4c67211 */ /* 0x088fe400078810ff */
[-C--:B-1----:R-:W-:Y:S01]  /*13980*/  LEA R6, P1, R202, R2.reuse, 0x2 ;  /* 0x00000002ca067211 */ /* 0x082fe200078210ff */
[----:B------:R-:W-:Y:S02]  /*13990*/  IMAD.MOV.U32 R7, RZ, RZ, R202 ;  /* 0x000000ffff077224 */ /* 0x000fe400078e00ca */
[----:B------:R-:W3:Y:S04]  /*139a0*/  LDL.LU R202, [R1+0xf18] ;  /* 0x000f180001ca7983 */ /* 0x000ee80000300800 */
[----:B------:R1:W-:Y:S04]  /*139b0*/  STL.64 [R1+0x250], R190 ;  /* 0x000250be01007387 */ /* 0x0003e80000100a00 */
[----:B------:R1:W-:Y:S02]  /*139c0*/  STL.64 [R1+0x258], R12 ;  /* 0x0002580c01007387 */ /* 0x0003e40000100a00 */
[----:B-1----:R-:W-:Y:S01]  /*139d0*/  LEA R190, P0, R179, R2, 0x2 ;  /* 0x00000002b3be7211 */ /* 0x002fe200078010ff */
[----:B------:R-:W-:Y:S01]  /*139e0*/  IMAD.MOV.U32 R191, RZ, RZ, R179 ;  /* 0x000000ffffbf7224 */ /* 0x000fe200078e00b3 */
[----:B------:R-:W-:Y:S01]  /*139f0*/  LEA.HI.X.SX32 R179, R177, R3, 0x2, P5 ;  /* 0x00000003b1b37211 */ /* 0x000fe200028f16ff */
[----:B------:R-:W-:-:S02]  /*13a00*/  IMAD.MOV.U32 R13, RZ, RZ, R250 ;  /* 0x000000ffff0d7224 */ /* 0x000fc400078e00fa */
[----:B------:R-:W3:Y:S04]  /*13a10*/  LDL.LU R250, [R1+0x33c] ;  /* 0x00033c0001fa7983 */ /* 0x000ee80000300800 */
[----:B------:R-:W3:Y:S04]  /*13a20*/  LDL.LU R177, [R1+0x344] ;  /* 0x0003440001b17983 */ /* 0x000ee80000300800 */
[----:B------:R1:W-:Y:S01]  /*13a30*/  STL.64 [R1+0x260], R178 ;  /* 0x000260b201007387 */ /* 0x0003e20000100a00 */
[----:B------:R-:W-:Y:S02]  /*13a40*/  LEA.HI.X.SX32 R195, R195, R3, 0x2, P3 ;  /* 0x00000003c3c37211 */ /* 0x000fe400018f16ff */
[----:B------:R-:W-:-:S02]  /*13a50*/  LEA R12, P6, R201, R2, 0x2 ;  /* 0x00000002c90c7211 */ /* 0x000fc400078c10ff */
[-C--:B------:R-:W-:Y:S02]  /*13a60*/  LEA.HI.X.SX32 R197, R197, R3.reuse, 0x2, P2 ;  /* 0x00000003c5c57211 */ /* 0x080fe400010f16ff */
[-C--:B------:R-:W-:Y:S01]  /*13a70*/  LEA.HI.X.SX32 R7, R7, R3.reuse, 0x2, P1 ;  /* 0x0000000307077211 */ /* 0x080fe200008f16ff */
[----:B-1----:R-:W-:Y:S01]  /*13a80*/  IMAD.MOV.U32 R179, RZ, RZ, R199 ;  /* 0x000000ffffb37224 */ /* 0x002fe200078e00c7 */
[-C--:B------:R-:W-:Y:S02]  /*13a90*/  LEA.HI.X.SX32 R199, R180, R3.reuse, 0x2, P4 ;  /* 0x00000003b4c77211 */ /* 0x080fe400020f16ff */
[----:B------:R-:W3:Y:S01]  /*13aa0*/  LDL.LU R180, [R1+0x34c] ;  /* 0x00034c0001b47983 */ /* 0x000ee20000300800 */
[----:B------:R-:W-:-:S03]  /*13ab0*/  LEA.HI.X.SX32 R191, R191, R3, 0x2, P0 ;  /* 0x00000003bfbf7211 */ /* 0x000fc600000f16ff */
[----:B------:R1:W-:Y:S01]  /*13ac0*/  STL.64 [R1+0x268], R198 ;  /* 0x000268c601007387 */ /* 0x0003e20000100a00 */
[----:B------:R-:W-:-:S03]  /*13ad0*/  LEA R178, P5, R200, R2, 0x2 ;  /* 0x00000002c8b27211 */ /* 0x000fc600078a10ff */
[----:B------:R-:W-:Y:S04]  /*13ae0*/  STL.64 [R1+0x270], R194 ;  /* 0x000270c201007387 */ /* 0x000fe80000100a00 */
[----:B------:R-:W-:Y:S01]  /*13af0*/  STL.64 [R1+0x278], R196 ;  /* 0x000278c401007387 */ /* 0x000fe20000100a00 */
[----:B-1----:R-:W-:Y:S01]  /*13b00*/  IMAD.MOV.U32 R199, RZ, RZ, R13 ;  /* 0x000000ffffc77224 */ /* 0x002fe200078e000d */
[-C--:B------:R-:W-:Y:S02]  /*13b10*/  LEA.HI.X.SX32 R13, R201, R3.reuse, 0x2, P6 ;  /* 0x00000003c90d7211 */ /* 0x080fe400030f16ff */
[----:B------:R-:W-:Y:S04]  /*13b20*/  STL.64 [R1+0x280], R6 ;  /* 0x0002800601007387 */ /* 0x000fe80000100a00 */
[----:B------:R-:W-:Y:S04]  /*13b30*/  STL.64 [R1+0x288], R190 ;  /* 0x000288be01007387 */ /* 0x000fe80000100a00 */
[----:B------:R-:W3:Y:S04]  /*13b40*/  LDL.LU R201, [R1+0xf14] ;  /* 0x000f140001c97983 */ /* 0x000ee80000300800 */
[----:B------:R1:W-:Y:S01]  /*13b50*/  STL.64 [R1+0x290], R12 ;  /* 0x0002900c01007387 */ /* 0x0003e20000100a00 */
[----:B------:R-:W-:Y:S01]  /*13b60*/  LEA R198, P4, R193, R2, 0x2 ;  /* 0x00000002c1c67211 */ /* 0x000fe200078810ff */
[----:B-1----:R-:W-:Y:S01]  /*13b70*/  IMAD.MOV.U32 R13, RZ, RZ, R179 ;  /* 0x000000ffff0d7224 */ /* 0x002fe200078e00b3 */
[----:B------:R-:W-:-:S02]  /*13b80*/  LEA.HI.X.SX32 R179, R200, R3, 0x2, P5 ;  /* 0x00000003c8b37211 */ /* 0x000fc400028f16ff */
[----:B------:R-:W3:Y:S04]  /*13b90*/  LDL.LU R200, [R1+0xf10] ;  /* 0x000f100001c87983 */ /* 0x000ee80000300800 */
[----:B------:R1:W-:Y:S02]  /*13ba0*/  STL.64 [R1+0x298], R178 ;  /* 0x000298b201007387 */ /* 0x0003e40000100a00 */
[----:B-1----:R-:W-:Y:S01]  /*13bb0*/  IMAD.MOV.U32 R179, RZ, RZ, R199 ;  /* 0x000000ffffb37224 */ /* 0x002fe200078e00c7 */
[----:B------:R-:W-:Y:S02]  /*13bc0*/  LEA.HI.X.SX32 R199, R193, R3, 0x2, P4 ;  /* 0x00000003c1c77211 */ /* 0x000fe400020f16ff */
[----:B------:R-:W3:Y:S04]  /*13bd0*/  LDL.LU R193, [R1+0xf0c] ;  /* 0x000f0c0001c17983 */ /* 0x000ee80000300800 */
[----:B------:R-:W-:Y:S01]  /*13be0*/  STL.64 [R1+0x2a0], R198 ;  /* 0x0002a0c601007387 */ /* 0x000fe20000100a00 */
[----:B--2---:R-:W-:-:S02]  /*13bf0*/  LEA R194, P3, R192, R2, 0x2 ;  /* 0x00000002c0c27211 */ /* 0x004fc400078610ff */
[CC--:B----4-:R-:W-:Y:S02]  /*13c00*/  LEA R196, P2, R189.reuse, R2.reuse, 0x2 ;  /* 0x00000002bdc47211 */ /* 0x0d0fe400078410ff */
[-C--:B------:R-:W-:Y:S02]  /*13c10*/  LEA.HI.X.SX32 R195, R192, R3.reuse, 0x2, P3 ;  /* 0x00000003c0c37211 */ /* 0x080fe400018f16ff */
[----:B------:R-:W-:Y:S01]  /*13c20*/  LEA.HI.X.SX32 R197, R189, R3, 0x2, P2 ;  /* 0x00000003bdc57211 */ /* 0x000fe200010f16ff */
[----:B------:R-:W2:Y:S04]  /*13c30*/  LDL.LU R192, [R1+0xf08] ;  /* 0x000f080001c07983 */ /* 0x000ea80000300800 */
[----:B------:R-:W-:Y:S04]  /*13c40*/  STL.64 [R1+0x2a8], R194 ;  /* 0x0002a8c201007387 */ /* 0x000fe80000100a00 */
[----:B------:R-:W4:Y:S01]  /*13c50*/  LDL.LU R189, [R1+0xf04] ;  /* 0x000f040001bd7983 */ /* 0x000f220000300800 */
[----:B------:R-:W-:-:S02]  /*13c60*/  LEA R6, P1, R188, R2, 0x2 ;  /* 0x00000002bc067211 */ /* 0x000fc400078210ff */
[C---:B------:R-:W-:Y:S02]  /*13c70*/  LEA R190, P0, R187.reuse, R2, 0x2 ;  /* 0x00000002bbbe7211 */ /* 0x040fe400078010ff */
[-C--:B------:R-:W-:Y:S01]  /*13c80*/  LEA.HI.X.SX32 R7, R188, R3.reuse, 0x2, P1 ;  /* 0x00000003bc077211 */ /* 0x080fe200008f16ff */
[----:B------:R-:W-:Y:S01]  /*13c90*/  STL.64 [R1+0x2b0], R196 ;  /* 0x0002b0c401007387 */ /* 0x000fe20000100a00 */
[----:B------:R-:W-:-:S03]  /*13ca0*/  LEA.HI.X.SX32 R191, R187, R3, 0x2, P0 ;  /* 0x00000003bbbf7211 */ /* 0x000fc600000f16ff */
[----:B------:R-:W2:Y:S04]  /*13cb0*/  LDL.LU R188, [R1+0xf00] ;  /* 0x000f000001bc7983 */ /* 0x000ea80000300800 */
[----:B------:R-:W-:Y:S04]  /*13cc0*/  STL.64 [R1+0x2b8], R6 ;  /* 0x0002b80601007387 */ /* 0x000fe80000100a00 */
[----:B------:R-:W2:Y:S01]  /*13cd0*/  LDL.LU R187, [R1+0xefc] ;  /* 0x000efc0001bb7983 */ /* 0x000ea20000300800 */
[----:B------:R-:W-:-:S03]  /*13ce0*/  LEA R12, P6, R186, R2, 0x2 ;  /* 0x00000002ba0c7211 */ /* 0x000fc600078c10ff */
[----:B------:R1:W-:Y:S01]  /*13cf0*/  STL.64 [R1+0x2c0], R190 ;  /* 0x0002c0be01007387 */ /* 0x0003e20000100a00 */
[-C--:B------:R-:W-:Y:S02]  /*13d00*/  LEA R178, P5, R252, R2.reuse, 0x2 ;  /* 0x00000002fcb27211 */ /* 0x080fe400078a10ff */
[-C--:B-1----:R-:W-:Y:S01]  /*13d10*/  LEA R190, P0, R13, R2.reuse, 0x2 ;  /* 0x000000020dbe7211 */ /* 0x082fe200078010ff */
[----:B------:R-:W-:Y:S01]  /*13d20*/  IMAD.MOV.U32 R191, RZ, RZ, R13 ;  /* 0x000000ffffbf7224 */ /* 0x000fe200078e000d */
[----:B------:R-:W-:Y:S02]  /*13d30*/  LEA.HI.X.SX32 R13, R186, R3, 0x2, P6 ;  /* 0x00000003ba0d7211 */ /* 0x000fe400030f16ff */
[----:B------:R-:W2:Y:S04]  /*13d40*/  LDL.LU R186, [R1+0xef8] ;  /* 0x000ef80001ba7983 */ /* 0x000ea80000300800 */
[----:B------:R1:W-:Y:S01]  /*13d50*/  STL.64 [R1+0x2c8], R12 ;  /* 0x0002c80c01007387 */ /* 0x0003e20000100a00 */
[----:B------:R-:W-:-:S04]  /*13d60*/  LEA R198, P4, R182, R2, 0x2 ;  /* 0x00000002b6c67211 */ /* 0x000fc800078810ff */
[-C--:B------:R-:W-:Y:S02]  /*13d70*/  LEA.HI.X.SX32 R199, R182, R3.reuse, 0x2, P4 ;  /* 0x00000003b6c77211 */ /* 0x080fe400020f16ff */
[-C--:B-1----:R-:W-:Y:S01]  /*13d80*/  LEA R12, P6, R179, R2.reuse, 0x2 ;  /* 0x00000002b30c7211 */ /* 0x082fe200078c10ff */
[----:B------:R-:W-:Y:S01]  /*13d90*/  IMAD.MOV.U32 R13, RZ, RZ, R179 ;  /* 0x000000ffff0d7224 */ /* 0x000fe200078e00b3 */
[-C--:B------:R-:W-:Y:S02]  /*13da0*/  LEA.HI.X.SX32 R179, R252, R3.reuse, 0x2, P5 ;  /* 0x00000003fcb37211 */ /* 0x080fe400028f16ff */
[C---:B------:R-:W-:Y:S01]  /*13db0*/  LEA R194, P3, R183.reuse, R2, 0x2 ;  /* 0x00000002b7c27211 */ /* 0x040fe200078610ff */
[----:B------:R-:W2:Y:S04]  /*13dc0*/  LDL.LU R252, [R1+0xef4] ;  /* 0x000ef40001fc7983 */ /* 0x000ea80000300800 */
[----:B------:R3:W-:Y:S01]  /*13dd0*/  STL.64 [R1+0x2d0], R178 ;  /* 0x0002d0b201007387 */ /* 0x0007e20000100a00 */
[----:B------:R-:W-:-:S03]  /*13de0*/  LEA.HI.X.SX32 R195, R183, R3, 0x2, P3 ;  /* 0x00000003b7c37211 */ /* 0x000fc600018f16ff */
[----:B------:R-:W4:Y:S04]  /*13df0*/  LDL.LU R182, [R1+0xef0] ;  /* 0x000ef00001b67983 */ /* 0x000f280000300800 */
[----:B------:R1:W-:Y:S04]  /*13e00*/  STL.64 [R1+0x2d8], R198 ;  /* 0x0002d8c601007387 */ /* 0x0003e80000100a00 */
[----:B------:R-:W4:Y:S01]  /*13e10*/  LDL.LU R183, [R1+0xeec] ;  /* 0x000eec0001b77983 */ /* 0x000f220000300800 */
[-C--:B------:R-:W-:Y:S02]  /*13e20*/  LEA R196, P2, R0, R2.reuse, 0x2 ;  /* 0x0000000200c47211 */ /* 0x080fe400078410ff */
[----:B------:R-:W-:-:S02]  /*13e30*/  LEA R6, P1, R185, R2, 0x2 ;  /* 0x00000002b9067211 */ /* 0x000fc400078210ff */
[-C--:B------:R-:W-:Y:S01]  /*13e40*/  LEA.HI.X.SX32 R197, R0, R3.reuse, 0x2, P2 ;  /* 0x0000000300c57211 */ /* 0x080fe200010f16ff */
[----:B------:R1:W-:Y:S01]  /*13e50*/  STL.64 [R1+0x2e0], R194 ;  /* 0x0002e0c201007387 */ /* 0x0003e20000100a00 */
[-C--:B------:R-:W-:Y:S02]  /*13e60*/  LEA.HI.X.SX32 R7, R185, R3.reuse, 0x2, P1 ;  /* 0x00000003b9077211 */ /* 0x080fe400008f16ff */
[-C--:B------:R-:W-:Y:S01]  /*13e70*/  LEA.HI.X.SX32 R191, R191, R3.reuse, 0x2, P0 ;  /* 0x00000003bfbf7211 */ /* 0x080fe200000f16ff */
[----:B------:R-:W4:Y:S01]  /*13e80*/  LDL.LU R0, [R1+0xee8] ;  /* 0x000ee80001007983 */ /* 0x000f220000300800 */
[----:B------:R-:W-:-:S03]  /*13e90*/  LEA.HI.X.SX32 R13, R13, R3, 0x2, P6 ;  /* 0x000000030d0d7211 */ /* 0x000fc600030f16ff */
[----:B------:R2:W-:Y:S04]  /*13ea0*/  STL.64 [R1+0x2e8], R196 ;  /* 0x0002e8c401007387 */ /* 0x0005e80000100a00 */
[----:B------:R-:W4:Y:S04]  /*13eb0*/  LDL.LU R185, [R1+0xee4] ;  /* 0x000ee40001b97983 */ /* 0x000f280000300800 */
[----:B------:R4:W-:Y:S01]  /*13ec0*/  STL.64 [R1+0x2f0], R6 ;  /* 0x0002f00601007387 */ /* 0x0009e20000100a00 */
[CC--:B---3--:R-:W-:Y:S02]  /*13ed0*/  LEA R178, P5, R250.reuse, R2.reuse, 0x2 ;  /* 0x00000002fab27211 */ /* 0x0c8fe400078a10ff */
[----:B-1----:R-:W-:Y:S01]  /*13ee0*/  LEA R198, P4, R177, R2, 0x2 ;  /* 0x00000002b1c67211 */ /* 0x002fe200078810ff */
[----:B------:R1:W-:Y:S01]  /*13ef0*/  STL.64 [R1+0x2f8], R190 ;  /* 0x0002f8be01007387 */ /* 0x0003e20000100a00 */
[----:B------:R-:W-:-:S02]  /*13f00*/  LEA.HI.X.SX32 R179, R250, R3, 0x2, P5 ;  /* 0x00000003fab37211 */ /* 0x000fc400028f16ff */
[----:B------:R-:W-:Y:S01]  /*13f10*/  LEA.HI.X.SX32 R199, R177, R3, 0x2, P4 ;  /* 0x00000003b1c77211 */ /* 0x000fe200020f16ff */
[----:B------:R-:W-:Y:S04]  /*13f20*/  STL.64 [R1+0x300], R12 ;  /* 0x0003000c01007387 */ /* 0x000fe80000100a00 */
[----:B------:R-:W-:Y:S01]  /*13f30*/  STL.64 [R1+0x308], R178 ;  /* 0x000308b201007387 */ /* 0x000fe20000100a00 */
[----:B------:R-:W-:-:S04]  /*13f40*/  LEA R194, P3, R180, R2, 0x2 ;  /* 0x00000002b4c27211 */ /* 0x000fc800078610ff */
[----:B------:R-:W-:Y:S01]  /*13f50*/  LEA.HI.X.SX32 R195, R180, R3, 0x2, P3 ;  /* 0x00000003b4c37211 */ /* 0x000fe200018f16ff */
[----:B------:R-:W-:Y:S04]  /*13f60*/  STL.64 [R1+0x310], R198 ;  /* 0x000310c601007387 */ /* 0x000fe80000100a00 */
[----:B------:R-:W-:Y:S01]  /*13f70*/  STL.64 [R1+0x318], R194 ;  /* 0x000318c201007387 */ /* 0x000fe20000100a00 */
[----:B--2---:R-:W-:-:S04]  /*13f80*/  LEA R196, P2, R252, R2, 0x2 ;  /* 0x00000002fcc47211 */ /* 0x004fc800078410ff */
[----:B------:R-:W-:Y:S02]  /*13f90*/  LEA.HI.X.SX32 R197, R252, R3, 0x2, P2 ;  /* 0x00000003fcc57211 */ /* 0x000fe400010f16ff */
[----:B------:R-:W2:Y:S01]  /*13fa0*/  LDL.LU R252, [R1+0xee0] ;  /* 0x000ee00001fc7983 */ /* 0x000ea20000300800 */
[----:B----4-:R-:W-:-:S04]  /*13fb0*/  LEA R6, P1, R182, R2, 0x2 ;  /* 0x00000002b6067211 */ /* 0x010fc800078210ff */
[-C--:B------:R-:W-:Y:S02]  /*13fc0*/  LEA.HI.X.SX32 R7, R182, R3.reuse, 0x2, P1 ;  /* 0x00000003b6077211 */ /* 0x080fe400008f16ff */
[CC--:B-1----:R-:W-:Y:S01]  /*13fd0*/  LEA R190, P0, R183.reuse, R2.reuse, 0x2 ;  /* 0x00000002b7be7211 */ /* 0x0c2fe200078010ff */
[----:B------:R-:W-:Y:S03]  /*13fe0*/  STL.64 [R1+0x320], R196 ;  /* 0x000320c401007387 */ /* 0x000fe60000100a00 */
[----:B------:R-:W-:Y:S01]  /*13ff0*/  LEA.HI.X.SX32 R191, R183, R3, 0x2, P0 ;  /* 0x00000003b7bf7211 */ /* 0x000fe200000f16ff */
[----:B------:R-:W-:Y:S04]  /*14000*/  STL.64 [R1+0x328], R6 ;  /* 0x0003280601007387 */ /* 0x000fe80000100a00 */
[----:B------:R1:W-:Y:S04]  /*14010*/  STL.64 [R1+0x330], R190 ;  /* 0x000330be01007387 */ /* 0x0003e80000100a00 */
[----:B-1----:R-:W3:Y:S01]  /*14020*/  LDL.LU.64 R190, [R1+0xed8] ;  /* 0x000ed80001be7983 */ /* 0x002ee20000300a00 */
[----:B------:R-:W-:-:S02]  /*14030*/  LEA R12, P6, R0, R2, 0x2 ;  /* 0x00000002000c7211 */ /* 0x000fc400078c10ff */
[-C--:B------:R-:W-:Y:S02]  /*14040*/  LEA R178, P5, R185, R2.reuse, 0x2 ;  /* 0x00000002b9b27211 */ /* 0x080fe400078a10ff */
[-C--:B------:R-:W-:Y:S02]  /*14050*/  LEA R198, P4, R186, R2.reuse, 0x2 ;  /* 0x00000002bac67211 */ /* 0x080fe400078810ff */
[-C--:B------:R-:W-:Y:S02]  /*14060*/  LEA.HI.X.SX32 R13, R0, R3.reuse, 0x2, P6 ;  /* 0x00000003000d7211 */ /* 0x080fe400030f16ff */
[----:B------:R-:W-:Y:S01]  /*14070*/  LEA R194, P3, R187, R2, 0x2 ;  /* 0x00000002bbc27211 */ /* 0x000fe200078610ff */
[----:B------:R-:W4:Y:S01]  /*14080*/  LDL.LU R0, [R1+0xed0] ;  /* 0x000ed00001007983 */ /* 0x000f220000300800 */
[-C--:B------:R-:W-:Y:S02]  /*14090*/  LEA.HI.X.SX32 R179, R185, R3.reuse, 0x2, P5 ;  /* 0x00000003b9b37211 */ /* 0x080fe400028f16ff */
[-C--:B------:R-:W-:Y:S01]  /*140a0*/  LEA.HI.X.SX32 R199, R186, R3.reuse, 0x2, P4 ;  /* 0x00000003bac77211 */ /* 0x080fe200020f16ff */
[----:B------:R-:W-:Y:S01]  /*140b0*/  STL.64 [R1+0x338], R12 ;  /* 0x0003380c01007387 */ /* 0x000fe20000100a00 */
[----:B------:R-:W-:-:S02]  /*140c0*/  LEA.HI.X.SX32 R195, R187, R3, 0x2, P3 ;  /* 0x00000003bbc37211 */ /* 0x000fc400018f16ff */
[CC--:B------:R-:W-:Y:S02]  /*140d0*/  LEA R196, P2, R188.reuse, R2.reuse, 0x2 ;  /* 0x00000002bcc47211 */ /* 0x0c0fe400078410ff */
[-C--:B------:R-:W-:Y:S02]  /*140e0*/  LEA R182, P4, R193, R2.reuse, 0x2 ;  /* 0x00000002c1b67211 */ /* 0x080fe400078810ff */
[----:B------:R-:W-:Y:S02]  /*140f0*/  LEA.HI.X.SX32 R197, R188, R3, 0x2, P2 ;  /* 0x00000003bcc57211 */ /* 0x000fe400010f16ff */
[----:B---3--:R-:W-:-:S05]  /*14100*/  LEA R250, P0, R190, R2, 0x2 ;  /* 0x00000002befa7211 */ /* 0x008fca00078010ff */
[----:B------:R-:W-:Y:S04]  /*14110*/  STL [R1+0x368], R250 ;  /* 0x000368fa01007387 */ /* 0x000fe80000100800 */
[----:B------:R-:W-:Y:S04]  /*14120*/  STL.64 [R1+0x340], R178 ;  /* 0x000340b201007387 */ /* 0x000fe80000100a00 */
[----:B------:R1:W-:Y:S04]  /*14130*/  STL.64 [R1+0x348], R198 ;  /* 0x000348c601007387 */ /* 0x0003e80000100a00 */
[----:B-1----:R-:W3:Y:S04]  /*14140*/  LDL.LU.64 R198, [R1+0xec8] ;  /* 0x000ec80001c67983 */ /* 0x002ee80000300a00 */
[----:B------:R1:W-:Y:S04]  /*14150*/  STL.64 [R1+0x350], R194 ;  /* 0x000350c201007387 */ /* 0x0003e80000100a00 */
[----:B-1----:R-:W2:Y:S04]  /*14160*/  LDL.LU.64 R194, [R1+0xec0] ;  /* 0x000ec00001c27983 */ /* 0x002ea80000300a00 */
[----:B------:R-:W-:Y:S04]  /*14170*/  STL [R1+0x380], R182 ;  /* 0x000380b601007387 */ /* 0x000fe80000100800 */
[----:B------:R1:W-:Y:S04]  /*14180*/  STL.64 [R1+0x358], R196 ;  /* 0x000358c401007387 */ /* 0x0003e80000100a00 */
[----:B-1----:R-:W4:Y:S01]  /*14190*/  LDL.LU.64 R196, [R1+0xeb8] ;  /* 0x000eb80001c47983 */ /* 0x002f220000300a00 */
[----:B------:R-:W-:-:S02]  /*141a0*/  LEA R6, P1, R189, R2, 0x2 ;  /* 0x00000002bd067211 */ /* 0x000fc400078210ff */
[-C--:B------:R-:W-:Y:S02]  /*141b0*/  LEA R12, P6, R191, R2.reuse, 0x2 ;  /* 0x00000002bf0c7211 */ /* 0x080fe400078c10ff */
[-C--:B------:R-:W-:Y:S01]  /*141c0*/  LEA.HI.X.SX32 R7, R189, R3.reuse, 0x2, P1 ;  /* 0x00000003bd077211 */ /* 0x080fe200008f16ff */
[----:B------:R-:W-:Y:S01]  /*141d0*/  IMAD.MOV.U32 R189, RZ, RZ, R251 ;  /* 0x000000ffffbd7224 */ /* 0x000fe200078e00fb */
[----:B------:R-:W-:Y:S02]  /*141e0*/  LEA R178, P5, R192, R2, 0x2 ;  /* 0x00000002c0b27211 */ /* 0x000fe400078a10ff */
[-C--:B------:R-:W-:Y:S01]  /*141f0*/  LEA.HI.X.SX32 R189, R190, R3.reuse, 0x2, P0 ;  /* 0x00000003bebd7211 */ /* 0x080fe200000f16ff */
[----:B------:R-:W-:Y:S01]  /*14200*/  IMAD.MOV.U32 R186, RZ, RZ, R182 ;  /* 0x000000ffffba7224 */ /* 0x000fe200078e00b6 */
[-C--:B------:R-:W-:Y:S01]  /*14210*/  LEA.HI.X.SX32 R13, R191, R3.reuse, 0x2, P6 ;  /* 0x00000003bf0d7211 */ /* 0x080fe200030f16ff */
[----:B------:R1:W-:Y:S01]  /*14220*/  STL.64 [R1+0x360], R6 ;  /* 0x0003600601007387 */ /* 0x0003e20000100a00 */
[-C--:B------:R-:W-:Y:S01]  /*14230*/  LEA.HI.X.SX32 R179, R192, R3.reuse, 0x2, P5 ;  /* 0x00000003c0b37211 */ /* 0x080fe200028f16ff */
[----:B------:R-:W-:Y:S01]  /*14240*/  IMAD.MOV.U32 R187, RZ, RZ, R183 ;  /* 0x000000ffffbb7224 */ /* 0x000fe200078e00b7 */
[----:B------:R-:W-:Y:S01]  /*14250*/  LEA.HI.X.SX32 R187, R193, R3, 0x2, P4 ;  /* 0x00000003c1bb7211 */ /* 0x000fe200020f16ff */
[----:B------:R-:W-:-:S02]  /*14260*/  IMAD.MOV.U32 R188, RZ, RZ, R250 ;  /* 0x000000ffffbc7224 */ /* 0x000fc400078e00fa */
[----:B------:R-:W-:Y:S01]  /*14270*/  IMAD.MOV.U32 R191, RZ, RZ, R181 ;  /* 0x000000ffffbf7224 */ /* 0x000fe200078e00b5 */
[----:B-1----:R-:W4:Y:S01]  /*14280*/  LDL.LU.64 R6, [R1+0xeb0] ;  /* 0x000eb00001067983 */ /* 0x002f220000300a00 */
[----:B------:R-:W-:Y:S01]  /*14290*/  LEA R186, P4, R200, R2, 0x2 ;  /* 0x00000002c8ba7211 */ /* 0x000fe200078810ff */
[----:B------:R-:W-:Y:S02]  /*142a0*/  IMAD R208, R208, UR9, RZ ;  /* 0x00000009d0d07c24 */ /* 0x000fe4000f8e02ff */
[----:B------:R-:W-:Y:S02]  /*142b0*/  IMAD R209, R209, UR9, RZ ;  /* 0x00000009d1d17c24 */ /* 0x000fe4000f8e02ff */
[----:B------:R-:W-:Y:S02]  /*142c0*/  IMAD R210, R210, UR9, RZ ;  /* 0x00000009d2d27c24 */ /* 0x000fe4000f8e02ff */
[----:B------:R-:W-:Y:S02]  /*142d0*/  IMAD R211, R211, UR9, RZ ;  /* 0x00000009d3d37c24 */ /* 0x000fe4000f8e02ff */
[----:B------:R-:W-:-:S02]  /*142e0*/  IMAD R212, R212, UR9, RZ ;  /* 0x00000009d4d47c24 */ /* 0x000fc4000f8e02ff */
[----:B------:R-:W-:Y:S02]  /*142f0*/  IMAD R213, R213, UR9, RZ ;  /* 0x00000009d5d57c24 */ /* 0x000fe4000f8e02ff */
        /* <DEDUP_REMOVED lines=27> */
[----:B------:R-:W-:Y:S01]  /*144b0*/  IMAD R241, R241, UR25, RZ ;  /* 0x00000019f1f17c24 */ /* 0x000fe2000f8e02ff */
[-C--:B--2---:R-:W-:Y:S02]  /*144c0*/  LEA R180, P2, R195, R2.reuse, 0x2 ;  /* 0x00000002c3b47211 */ /* 0x084fe400078410ff */
[----:B------:R-:W-:-:S03]  /*144d0*/  LEA R182, P3, R194, R2, 0x2 ;  /* 0x00000002c2b67211 */ /* 0x000fc600078610ff */
[----:B------:R3:W-:Y:S01]  /*144e0*/  STL [R1+0x390], R180 ;  /* 0x000390b401007387 */ /* 0x0007e20000100800 */
[----:B------:R-:W-:Y:S01]  /*144f0*/  IMAD.MOV.U32 R190, RZ, RZ, R180 ;  /* 0x000000ffffbe7224 */ /* 0x000fe200078e00b4 */
[-C--:B------:R-:W-:Y:S02]  /*14500*/  LEA.HI.X.SX32 R183, R194, R3.reuse, 0x2, P3 ;  /* 0x00000003c2b77211 */ /* 0x080fe400018f16ff */
[----:B------:R-:W-:Y:S01]  /*14510*/  STL [R1+0x36c], R189 ;  /* 0x00036cbd01007387 */ /* 0x000fe20000100800 */
[----:B------:R-:W-:-:S03]  /*14520*/  LEA.HI.X.SX32 R191, R195, R3, 0x2, P2 ;  /* 0x00000003c3bf7211 */ /* 0x000fc600010f16ff */
[----:B------:R1:W-:Y:S01]  /*14530*/  STL.64 [R1+0x370], R12 ;  /* 0x0003700c01007387 */ /* 0x0003e20000100a00 */
[-C--:B---3--:R-:W-:Y:S02]  /*14540*/  LEA R180, P6, R198, R2.reuse, 0x2 ;  /* 0x00000002c6b47211 */ /* 0x088fe400078c10ff */
[CC--:B----4-:R-:W-:Y:S02]  /*14550*/  LEA R188, P0, R197.reuse, R2.reuse, 0x2 ;  /* 0x00000002c5bc7211 */ /* 0x0d0fe400078010ff */
[----:B------:R-:W-:Y:S01]  /*14560*/  LEA R250, P1, R196, R2, 0x2 ;  /* 0x00000002c4fa7211 */ /* 0x000fe200078210ff */
[----:B-1----:R-:W2:Y:S01]  /*14570*/  LDL.LU.64 R12, [R1+0xea8] ;  /* 0x000ea800010c7983 */ /* 0x002ea20000300a00 */
[----:B------:R-:W-:-:S03]  /*14580*/  LEA.HI.X.SX32 R189, R197, R3, 0x2, P0 ;  /* 0x00000003c5bd7211 */ /* 0x000fc600000f16ff */
[----:B------:R1:W-:Y:S01]  /*14590*/  STL.64 [R1+0x378], R178 ;  /* 0x000378b201007387 */ /* 0x0003e20000100a00 */
[-C--:B------:R-:W-:Y:S02]  /*145a0*/  LEA.HI.X.SX32 R251, R196, R3.reuse, 0x2, P1 ;  /* 0x00000003c4fb7211 */ /* 0x080fe400008f16ff */
[----:B------:R-:W-:Y:S01]  /*145b0*/  LEA.HI.X.SX32 R181, R198, R3, 0x2, P6 ;  /* 0x00000003c6b57211 */ /* 0x000fe200030f16ff */
[----:B------:R-:W-:Y:S01]  /*145c0*/  STL [R1+0x384], R187 ;  /* 0x000384bb01007387 */ /* 0x000fe20000100800 */
[----:B------:R-:W-:-:S03]  /*145d0*/  LEA R192, P2, R202, R2, 0x2 ;  /* 0x00000002cac07211 */ /* 0x000fc600078410ff */
[----:B------:R3:W-:Y:S01]  /*145e0*/  STL.64 [R1+0x388], R182 ;  /* 0x000388b601007387 */ /* 0x0007e20000100a00 */
[----:B-1----:R-:W-:-:S03]  /*145f0*/  LEA R178, P5, R199, R2, 0x2 ;  /* 0x00000002c7b27211 */ /* 0x002fc600078a10ff */
[----:B------:R-:W-:Y:S01]  /*14600*/  STL [R1+0x394], R191 ;  /* 0x000394bf01007387 */ /* 0x000fe20000100800 */
[-C--:B------:R-:W-:Y:S02]  /*14610*/  LEA R190, P1, R203, R2.reuse, 0x2 ;  /* 0x00000002cbbe7211 */ /* 0x080fe400078210ff */
[----:B------:R-:W-:Y:S01]  /*14620*/  LEA.HI.X.SX32 R179, R199, R3, 0x2, P5 ;  /* 0x00000003c7b37211 */ /* 0x000fe200028f16ff */
[----:B------:R1:W-:Y:S01]  /*14630*/  STL.64 [R1+0x3a0], R188 ;  /* 0x0003a0bc01007387 */ /* 0x0003e20000100a00 */
[----:B---3--:R-:W-:-:S03]  /*14640*/  LEA R182, P3, R201, R2, 0x2 ;  /* 0x00000002c9b67211 */ /* 0x008fc600078610ff */
[----:B------:R-:W-:Y:S01]  /*14650*/  STL.64 [R1+0x398], R250 ;  /* 0x000398fa01007387 */ /* 0x000fe20000100a00 */
[-C--:B------:R-:W-:Y:S02]  /*14660*/  LEA.HI.X.SX32 R187, R200, R3.reuse, 0x2, P4 ;  /* 0x00000003c8bb7211 */ /* 0x080fe400020f16ff */
[-C--:B------:R-:W-:Y:S01]  /*14670*/  LEA.HI.X.SX32 R183, R201, R3.reuse, 0x2, P3 ;  /* 0x00000003c9b77211 */ /* 0x080fe200018f16ff */
[----:B------:R3:W-:Y:S01]  /*14680*/  STL.64 [R1+0x3a8], R180 ;  /* 0x0003a8b401007387 */ /* 0x0007e20000100a00 */
[-C--:B------:R-:W-:Y:S02]  /*14690*/  LEA.HI.X.SX32 R193, R202, R3.reuse, 0x2, P2 ;  /* 0x00000003cac17211 */ /* 0x080fe400010f16ff */
[CC--:B-1----:R-:W-:Y:S01]  /*146a0*/  LEA R188, P0, R204.reuse, R2.reuse, 0x2 ;  /* 0x00000002ccbc7211 */ /* 0x0c2fe200078010ff */
[----:B------:R1:W-:Y:S01]  /*146b0*/  STL.64 [R1+0x3b0], R178 ;  /* 0x0003b0b201007387 */ /* 0x0003e20000100a00 */
[-C--:B------:R-:W-:Y:S02]  /*146c0*/  LEA.HI.X.SX32 R191, R203, R3.reuse, 0x2, P1 ;  /* 0x00000003cbbf7211 */ /* 0x080fe400008f16ff */
[----:B------:R-:W-:Y:S01]  /*146d0*/  LEA.HI.X.SX32 R189, R204, R3, 0x2, P0 ;  /* 0x00000003ccbd7211 */ /* 0x000fe200000f16ff */
[----:B------:R4:W-:Y:S01]  /*146e0*/  STL.64 [R1+0x3b8], R186 ;  /* 0x0003b8ba01007387 */ /* 0x0009e20000100a00 */
[----:B---3--:R-:W-:-:S03]  /*146f0*/  LEA R180, P6, R205, R2, 0x2 ;  /* 0x00000002cdb47211 */ /* 0x008fc600078c10ff */
[----:B------:R3:W-:Y:S01]  /*14700*/  STL.64 [R1+0x3c0], R182 ;  /* 0x0003c0b601007387 */ /* 0x0007e20000100a00 */
[----:B-1----:R-:W-:-:S03]  /*14710*/  LEA R178, P5, R206, R2, 0x2 ;  /* 0x00000002ceb27211 */ /* 0x002fc600078a10ff */
[----:B------:R1:W-:Y:S01]  /*14720*/  STL.64 [R1+0x3c8], R192 ;  /* 0x0003c8c001007387 */ /* 0x0003e20000100a00 */
[-C--:B------:R-:W-:Y:S02]  /*14730*/  LEA.HI.X.SX32 R181, R205, R3.reuse, 0x2, P6 ;  /* 0x00000003cdb57211 */ /* 0x080fe400030f16ff */
[CC--:B----4-:R-:W-:Y:S01]  /*14740*/  LEA R186, P4, R207.reuse, R2.reuse, 0x2 ;  /* 0x00000002cfba7211 */ /* 0x0d0fe200078810ff */
[----:B------:R4:W-:Y:S01]  /*14750*/  STL.64 [R1+0x3d0], R190 ;  /* 0x0003d0be01007387 */ /* 0x0009e20000100a00 */
[-C--:B------:R-:W-:Y:S02]  /*14760*/  LEA.HI.X.SX32 R179, R206, R3.reuse, 0x2, P5 ;  /* 0x00000003ceb37211 */ /* 0x080fe400028f16ff */
[CC--:B---3--:R-:W-:Y:S01]  /*14770*/  LEA R182, P3, R208.reuse, R2.reuse, 0x2 ;  /* 0x00000002d0b67211 */ /* 0x0c8fe200078610ff */
[----:B------:R3:W-:Y:S01]  /*14780*/  STL.64 [R1+0x3d8], R188 ;  /* 0x0003d8bc01007387 */ /* 0x0007e20000100a00 */
[-C--:B------:R-:W-:Y:S02]  /*14790*/  LEA.HI.X.SX32 R187, R207, R3.reuse, 0x2, P4 ;  /* 0x00000003cfbb7211 */ /* 0x080fe400020f16ff */
[----:B-1----:R-:W-:Y:S01]  /*147a0*/  LEA R192, P2, R209, R2, 0x2 ;  /* 0x00000002d1c07211 */ /* 0x002fe200078410ff */
[----:B------:R1:W-:Y:S01]  /*147b0*/  STL.64 [R1+0x3e0], R180 ;  /* 0x0003e0b401007387 */ /* 0x0003e20000100a00 */
[----:B------:R-:W-:-:S02]  /*147c0*/  LEA.HI.X.SX32 R183, R208, R3, 0x2, P3 ;  /* 0x00000003d0b77211 */ /* 0x000fc400018f16ff */
[CC--:B----4-:R-:W-:Y:S01]  /*147d0*/  LEA R190, P1, R210.reuse, R2.reuse, 0x2 ;  /* 0x00000002d2be7211 */ /* 0x0d0fe200078210ff */
[----:B------:R4:W-:Y:S01]  /*147e0*/  STL.64 [R1+0x3e8], R178 ;  /* 0x0003e8b201007387 */ /* 0x0009e20000100a00 */
[-C--:B------:R-:W-:Y:S02]  /*147f0*/  LEA.HI.X.SX32 R193, R209, R3.reuse, 0x2, P2 ;  /* 0x00000003d1c17211 */ /* 0x080fe400010f16ff */
[CC--:B---3--:R-:W-:Y:S02]  /*14800*/  LEA R188, P0, R211.reuse, R2.reuse, 0x2 ;  /* 0x00000002d3bc7211 */ /* 0x0c8fe400078010ff */
[-C--:B------:R-:W-:Y:S02]  /*14810*/  LEA.HI.X.SX32 R191, R210, R3.reuse, 0x2, P1 ;  /* 0x00000003d2bf7211 */ /* 0x080fe400008f16ff */
[----:B-1----:R-:W-:Y:S01]  /*14820*/  LEA R180, P6, R212, R2, 0x2 ;  /* 0x00000002d4b47211 */ /* 0x002fe200078c10ff */
[----:B------:R1:W-:Y:S01]  /*14830*/  STL.64 [R1+0x3f0], R186 ;  /* 0x0003f0ba01007387 */ /* 0x0003e20000100a00 */
[----:B------:R-:W-:-:S02]  /*14840*/  LEA.HI.X.SX32 R189, R211, R3, 0x2, P0 ;  /* 0x00000003d3bd7211 */ /* 0x000fc400000f16ff */
[CC--:B----4-:R-:W-:Y:S01]  /*14850*/  LEA R178, P5, R213.reuse, R2.reuse, 0x2 ;  /* 0x00000002d5b27211 */ /* 0x0d0fe200078a10ff */
[----:B------:R3:W-:Y:S01]  /*14860*/  STL.64 [R1+0x3f8], R182 ;  /* 0x0003f8b601007387 */ /* 0x0007e20000100a00 */
[-C--:B------:R-:W-:Y:S02]  /*14870*/  LEA.HI.X.SX32 R181, R212, R3.reuse, 0x2, P6 ;  /* 0x00000003d4b57211 */ /* 0x080fe400030f16ff */
[----:B------:R-:W-:Y:S01]  /*14880*/  LEA.HI.X.SX32 R179, R213, R3, 0x2, P5 ;  /* 0x00000003d5b37211 */ /* 0x000fe200028f16ff */
[----:B------:R4:W-:Y:S01]  /*14890*/  STL.64 [R1+0x400], R192 ;  /* 0x000400c001007387 */ /* 0x0009e20000100a00 */
[----:B-1----:R-:W-:-:S03]  /*148a0*/  LEA R186, P4, R214, R2, 0x2 ;  /* 0x00000002d6ba7211 */ /* 0x002fc600078810ff */
[----:B------:R1:W-:Y:S01]  /*148b0*/  STL.64 [R1+0x408], R190 ;  /* 0x000408be01007387 */ /* 0x0003e20000100a00 */
[----:B---3--:R-:W-:-:S03]  /*148c0*/  LEA R182, P3, R215, R2, 0x2 ;  /* 0x00000002d7b67211 */ /* 0x008fc600078610ff */
[----:B------:R3:W-:Y:S01]  /*148d0*/  STL.64 [R1+0x410], R188 ;  /* 0x000410bc01007387 */ /* 0x0007e20000100a00 */
[-C--:B------:R-:W-:Y:S02]  /*148e0*/  LEA.HI.X.SX32 R187, R214, R3.reuse, 0x2, P4 ;  /* 0x00000003d6bb7211 */ /* 0x080fe400020f16ff */
[CC--:B----4-:R-:W-:Y:S01]  /*148f0*/  LEA R192, P2, R216.reuse, R2.reuse, 0x2 ;  /* 0x00000002d8c07211 */ /* 0x0d0fe200078410ff */
[----:B------:R4:W-:Y:S01]  /*14900*/  STL.64 [R1+0x420], R180 ;  /* 0x000420b401007387 */ /* 0x0009e20000100a00 */
[-C--:B------:R-:W-:Y:S02]  /*14910*/  LEA.HI.X.SX32 R183, R215, R3.reuse, 0x2, P3 ;  /* 0x00000003d7b77211 */ /* 0x080fe400018f16ff */
[-C--:B-1----:R-:W-:Y:S01]  /*14920*/  LEA R190, P1, R217, R2.reuse, 0x2 ;  /* 0x00000002d9be7211 */ /* 0x082fe200078210ff */
[----:B------:R1:W-:Y:S01]  /*14930*/  STL.64 [R1+0x428], R178 ;  /* 0x000428b201007387 */ /* 0x0003e20000100a00 */
[----:B------:R-:W-:Y:S02]  /*14940*/  LEA.HI.X.SX32 R193, R216, R3, 0x2, P2 ;  /* 0x00000003d8c17211 */ /* 0x000fe400010f16ff */
[----:B---3--:R-:W-:-:S02]  /*14950*/  LEA R188, P0, R218, R2, 0x2 ;  /* 0x00000002dabc7211 */ /* 0x008fc400078010ff */
[-C--:B------:R-:W-:Y:S02]  /*14960*/  LEA.HI.X.SX32 R191, R217, R3.reuse, 0x2, P1 ;  /* 0x00000003d9bf7211 */ /* 0x080fe400008f16ff */
[CC--:B----4-:R-:W-:Y:S01]  /*14970*/  LEA R180, P6, R219.reuse, R2.reuse, 0x2 ;  /* 0x00000002dbb47211 */ /* 0x0d0fe200078c10ff */
        /* <DEDUP_REMOVED lines=15> */
[-C--:B---3--:R-:W-:Y:S01]  /*14a70*/  LEA R190, P1, R224, R2.reuse, 0x2 ;  /* 0x00000002e0be7211 */ /* 0x088fe200078210ff */
[----:B------:R3:W-:Y:S01]  /*14a80*/  STL.64 [R1+0x478], R178 ;  /* 0x000478b201007387 */ /* 0x0007e20000100a00 */
[----:B------:R-:W-:Y:S02]  /*14a90*/  LEA.HI.X.SX32 R193, R223, R3, 0x2, P2 ;  /* 0x00000003dfc17211 */ /* 0x000fe400010f16ff */
[----:B-1----:R-:W-:-:S02]  /*14aa0*/  LEA R188, P0, R225, R2, 0x2 ;  /* 0x00000002e1bc7211 */ /* 0x002fc400078010ff */
[-C--:B------:R-:W-:Y:S02]  /*14ab0*/  LEA.HI.X.SX32 R191, R224, R3.reuse, 0x2, P1 ;  /* 0x00000003e0bf7211 */ /* 0x080fe400008f16ff */
[CC--:B----4-:R-:W-:Y:S01]  /*14ac0*/  LEA R180, P6, R226.reuse, R2.reuse, 0x2 ;  /* 0x00000002e2b47211 */ /* 0x0d0fe200078c10ff */
[----:B------:R1:W-:Y:S01]  /*14ad0*/  STL.64 [R1+0x480], R186 ;  /* 0x000480ba01007387 */ /* 0x0003e20000100a00 */
[-C--:B------:R-:W-:Y:S02]  /*14ae0*/  LEA.HI.X.SX32 R189, R225, R3.reuse, 0x2, P0 ;  /* 0x00000003e1bd7211 */ /* 0x080fe400000f16ff */
[CC--:B---3--:R-:W-:Y:S01]  /*14af0*/  LEA R178, P5, R227.reuse, R2.reuse, 0x2 ;  /* 0x00000002e3b27211 */ /* 0x0c8fe200078a10ff */
        /* <DEDUP_REMOVED lines=39> */
[----:B------:R-:W-:Y:S01]  /*14d70*/  STL.64 [R1+0x518], R186 ;  /* 0x000518ba01007387 */ /* 0x000fe20000100a00 */
[-C--:B------:R-:W-:Y:S02]  /*14d80*/  LEA.HI.X.SX32 R189, R239, R3.reuse, 0x2, P0 ;  /* 0x00000003efbd7211 */ /* 0x080fe400000f16ff */
[C---:B---3--:R-:W-:Y:S01]  /*14d90*/  LEA R178, P5, R241.reuse, R2, 0x2 ;  /* 0x00000002f1b27211 */ /* 0x048fe200078a10ff */
[----:B------:R-:W-:Y:S01]  /*14da0*/  STL.64 [R1+0x530], R182 ;  /* 0x000530b601007387 */ /* 0x000fe20000100a00 */
[-C--:B------:R-:W-:Y:S02]  /*14db0*/  LEA.HI.X.SX32 R181, R240, R3.reuse, 0x2, P6 ;  /* 0x00000003f0b57211 */ /* 0x080fe400030f16ff */
[----:B------:R-:W-:Y:S01]  /*14dc0*/  LEA.HI.X.SX32 R179, R241, R3, 0x2, P5 ;  /* 0x00000003f1b37211 */ /* 0x000fe200028f16ff */
[----:B------:R-:W-:Y:S04]  /*14dd0*/  STL.64 [R1+0x538], R192 ;  /* 0x000538c001007387 */ /* 0x000fe80000100a00 */
[----:B------:R-:W-:Y:S04]  /*14de0*/  STL.64 [R1+0x548], R190 ;  /* 0x000548be01007387 */ /* 0x000fe80000100a00 */
[----:B------:R-:W-:Y:S04]  /*14df0*/  STL.64 [R1+0x550], R188 ;  /* 0x000550bc01007387 */ /* 0x000fe80000100a00 */
[----:B------:R-:W3:Y:S04]  /*14e00*/  LDL.LU R177, [R1+0x55c] ;  /* 0x00055c0001b17983 */ /* 0x000ee80000300800 */
[----:B------:R-:W-:Y:S04]  /*14e10*/  STL.64 [R1+0x560], R180 ;  /* 0x000560b401007387 */ /* 0x000fe80000100a00 */
[----:B------:R1:W-:Y:S04]  /*14e20*/  STL.64 [R1+0x568], R178 ;  /* 0x000568b201007387 */ /* 0x0003e80000100a00 */
[----:B-1----:R-:W4:Y:S01]  /*14e30*/  LDL.LU R178, [R1+0x598] ;  /* 0x0005980001b27983 */ /* 0x002f220000300800 */
[----:B------:R-:W-:-:S02]  /*14e40*/  IMAD R242, R242, UR26, RZ ;  /* 0x0000001af2f27c24 */ /* 0x000fc4000f8e02ff */
[----:B------:R-:W-:Y:S01]  /*14e50*/  IMAD R243, R243, UR27, RZ ;  /* 0x0000001bf3f37c24 */ /* 0x000fe2000f8e02ff */
[----:B------:R-:W4:Y:S01]  /*14e60*/  LDL.LU R181, [R1+0x440] ;  /* 0x0004400001b57983 */ /* 0x000f220000300800 */
[----:B------:R-:W-:Y:S01]  /*14e70*/  IMAD R244, R244, UR28, RZ ;  /* 0x0000001cf4f47c24 */ /* 0x000fe2000f8e02ff */
[-C--:B------:R-:W-:Y:S01]  /*14e80*/  LEA R186, P4, R242, R2.reuse, 0x2 ;  /* 0x00000002f2ba7211 */ /* 0x080fe200078810ff */
[----:B------:R-:W-:Y:S01]  /*14e90*/  IMAD R245, R245, UR29, RZ ;  /* 0x0000001df5f57c24 */ /* 0x000fe2000f8e02ff */
[-C--:B------:R-:W-:Y:S01]  /*14ea0*/  LEA R182, P3, R243, R2.reuse, 0x2 ;  /* 0x00000002f3b67211 */ /* 0x080fe200078610ff */
[----:B------:R-:W-:Y:S02]  /*14eb0*/  IMAD R246, R246, UR30, RZ ;  /* 0x0000001ef6f67c24 */ /* 0x000fe4000f8e02ff */
[----:B------:R-:W-:Y:S01]  /*14ec0*/  IMAD R247, R247, UR31, RZ ;  /* 0x0000001ff7f77c24 */ /* 0x000fe2000f8e02ff */
[-C--:B------:R-:W-:Y:S01]  /*14ed0*/  LEA R200, P2, R244, R2.reuse, 0x2 ;  /* 0x00000002f4c87211 */ /* 0x080fe200078410ff */
[----:B------:R-:W-:Y:S01]  /*14ee0*/  IMAD R248, R248, UR32, RZ ;  /* 0x00000020f8f87c24 */ /* 0x000fe2000f8e02ff */
[----:B------:R-:W-:Y:S01]  /*14ef0*/  LEA.HI.X.SX32 R187, R242, R3, 0x2, P4 ;  /* 0x00000003f2bb7211 */ /* 0x000fe200020f16ff */
[----:B------:R-:W-:Y:S01]  /*14f00*/  IMAD R249, R249, UR11, RZ ;  /* 0x0000000bf9f97c24 */ /* 0x000fe2000f8e02ff */
[-C--:B------:R-:W-:Y:S01]  /*14f10*/  LEA R194, P1, R245, R2.reuse, 0x2 ;  /* 0x00000002f5c27211 */ /* 0x080fe200078210ff */
[----:B------:R-:W4:Y:S01]  /*14f20*/  LDL.LU R199, [R1+0x444] ;  /* 0x0004440001c77983 */ /* 0x000f220000300800 */
[----:B------:R-:W-:-:S02]  /*14f30*/  LEA R192, P0, R246, R2, 0x2 ;  /* 0x00000002f6c07211 */ /* 0x000fc400078010ff */
[-C--:B------:R-:W-:Y:S01]  /*14f40*/  LEA.HI.X.SX32 R183, R243, R3.reuse, 0x2, P3 ;  /* 0x00000003f3b77211 */ /* 0x080fe200018f16ff */
[----:B------:R-:W4:Y:S01]  /*14f50*/  LDL.LU R198, [R1+0x458] ;  /* 0x0004580001c67983 */ /* 0x000f220000300800 */
[-C--:B------:R-:W-:Y:S02]  /*14f60*/  LEA R190, P6, R247, R2.reuse, 0x2 ;  /* 0x00000002f7be7211 */ /* 0x080fe400078c10ff */
[-C--:B------:R-:W-:Y:S01]  /*14f70*/  LEA.HI.X.SX32 R201, R244, R3.reuse, 0x2, P2 ;  /* 0x00000003f4c97211 */ /* 0x080fe200010f16ff */
[----:B------:R1:W-:Y:S01]  /*14f80*/  STL.64 [R1+0x578], R186 ;  /* 0x000578ba01007387 */ /* 0x0003e20000100a00 */
[----:B------:R-:W-:Y:S02]  /*14f90*/  LEA R188, P5, R248, R2, 0x2 ;  /* 0x00000002f8bc7211 */ /* 0x000fe400078a10ff */
[-C--:B------:R-:W-:Y:S01]  /*14fa0*/  LEA.HI.X.SX32 R195, R245, R3.reuse, 0x2, P1 ;  /* 0x00000003f5c37211 */ /* 0x080fe200008f16ff */
[----:B------:R-:W4:Y:S01]  /*14fb0*/  LDL.LU R197, [R1+0x45c] ;  /* 0x00045c0001c57983 */ /* 0x000f220000300800 */
[----:B------:R-:W-:-:S02]  /*14fc0*/  LEA.HI.X.SX32 R193, R246, R3, 0x2, P0 ;  /* 0x00000003f6c17211 */ /* 0x000fc400000f16ff */
[-C--:B------:R-:W-:Y:S01]  /*14fd0*/  LEA.HI.X.SX32 R191, R247, R3.reuse, 0x2, P6 ;  /* 0x00000003f7bf7211 */ /* 0x080fe200030f16ff */
[----:B------:R-:W-:Y:S01]  /*14fe0*/  STL.64 [R1+0x580], R182 ;  /* 0x000580b601007387 */ /* 0x000fe20000100a00 */
[-C--:B------:R-:W-:Y:S02]  /*14ff0*/  LEA.HI.X.SX32 R189, R248, R3.reuse, 0x2, P5 ;  /* 0x00000003f8bd7211 */ /* 0x080fe400028f16ff */
[C---:B-1----:R-:W-:Y:S01]  /*15000*/  LEA R186, P4, R249.reuse, R2, 0x2 ;  /* 0x00000002f9ba7211 */ /* 0x042fe200078810ff */
[----:B------:R-:W1:Y:S01]  /*15010*/  S2R R179, SR_TID.X ;  /* 0x0000000000b37919 */ /* 0x000e620000002100 */
[----:B------:R-:W4:Y:S02]  /*15020*/  LDL.LU R196, [R1+0x470] ;  /* 0x0004700001c47983 */ /* 0x000f240000300800 */
[----:B------:R-:W-:Y:S02]  /*15030*/  LEA.HI.X.SX32 R187, R249, R3, 0x2, P4 ;  /* 0x00000003f9bb7211 */ /* 0x000fe400020f16ff */
[----:B------:R-:W-:Y:S04]  /*15040*/  STL.64 [R1+0x588], R200 ;  /* 0x000588c801007387 */ /* 0x000fe80000100a00 */
[----:B------:R2:W-:Y:S04]  /*15050*/  STL.64 [R1+0x590], R194 ;  /* 0x000590c201007387 */ /* 0x0005e80000100a00 */
[----:B------:R1:W-:Y:S04]  /*15060*/  STL.64 [R1+0x5a0], R192 ;  /* 0x0005a0c001007387 */ /* 0x0003e80000100a00 */
[----:B------:R1:W-:Y:S04]  /*15070*/  STL.64 [R1+0x5a8], R190 ;  /* 0x0005a8be01007387 */ /* 0x0003e80000100a00 */
[----:B--2---:R-:W2:Y:S04]  /*15080*/  LDL.LU R195, [R1+0x474] ;  /* 0x0004740001c37983 */ /* 0x004ea80000300800 */
[----:B------:R1:W-:Y:S04]  /*15090*/  STL.64 [R1+0x5b8], R188 ;  /* 0x0005b8bc01007387 */ /* 0x0003e80000100a00 */
[----:B------:R-:W2:Y:S04]  /*150a0*/  LDL.LU R194, [R1+0x488] ;  /* 0x0004880001c27983 */ /* 0x000ea80000300800 */
[----:B------:R1:W-:Y:S04]  /*150b0*/  STL.64 [R1+0x5b0], R186 ;  /* 0x0005b0ba01007387 */ /* 0x0003e80000100a00 */
[----:B-1----:R-:W2:Y:S04]  /*150c0*/  LDL.LU R193, [R1+0x48c] ;  /* 0x00048c0001c17983 */ /* 0x002ea80000300800 */
        /* <DEDUP_REMOVED lines=8> */
[----:B------:R-:W-:-:S02]  /*15150*/  SHF.R.U32.HI R250, RZ, 0x6, R179 ;  /* 0x00000006fffa7819 */ /* 0x000fc400000116b3 */
[----:B------:R-:W-:Y:S01]  /*15160*/  SHF.R.U32.HI R251, RZ, 0x6, R179 ;  /* 0x00000006fffb7819 */ /* 0x000fe200000116b3 */
[----:B------:R-:W-:Y:S01]  /*15170*/  IMAD R184, R184, UR6, RZ ;  /* 0x00000006b8b87c24 */ /* 0x000fe2000f8e02ff */
[----:B------:R-:W-:Y:S01]  /*15180*/  SGXT.U32 R250, R250, 0x1 ;  /* 0x00000001fafa781a */ /* 0x000fe20000000000 */
[----:B------:R-:W2:Y:S01]  /*15190*/  LDL.LU R183, [R1+0x520] ;  /* 0x0005200001b77983 */ /* 0x000ea20000300800 */
[----:B------:R-:W-:Y:S01]  /*151a0*/  SGXT.U32 R251, R251, 0x1 ;  /* 0x00000001fbfb781a */ /* 0x000fe20000000000 */
[----:B------:R-:W-:Y:S01]  /*151b0*/  IMAD R180, R252, 0x2, R12 ;  /* 0x00000002fcb47824 */ /* 0x000fe200078e020c */
[----:B------:R-:W1:Y:S01]  /*151c0*/  LDC R179, c[0x0][0x3a0] ;  /* 0x0000e800ffb37b82 */ /* 0x000e620000000800 */
[----:B------:R-:W-:Y:S01]  /*151d0*/  IMAD R250, R250, UR4, RZ ;  /* 0x00000004fafa7c24 */ /* 0x000fe2000f8e02ff */
[----:B------:R-:W-:Y:S01]  /*151e0*/  LEA R182, P3, R184, UR12, 0x2 ;  /* 0x0000000cb8b67c11 */ /* 0x000fe2000f8610ff */
[----:B------:R-:W-:Y:S02]  /*151f0*/  IMAD R251, R251, UR4, RZ ;  /* 0x00000004fbfb7c24 */ /* 0x000fe4000f8e02ff */
[----:B------:R-:W-:Y:S01]  /*15200*/  IMAD R250, R252, 0x2, R250 ;  /* 0x00000002fcfa7824 */ /* 0x000fe200078e02fa */
[----:B------:R-:W-:-:S02]  /*15210*/  LEA.HI.X.SX32 R2, R184, UR13, 0x2, P3 ;  /* 0x0000000db8027c11 */ /* 0x000fc400098f16ff */
[CC--:B------:R-:W-:Y:S02]  /*15220*/  LEA R244, P4, R251.reuse, R182.reuse, 0x2 ;  /* 0x000000b6fbf47211 */ /* 0x0c0fe400078810ff */
[C---:B------:R-:W-:Y:S02]  /*15230*/  LEA R242, P6, R250.reuse, R182, 0x2 ;  /* 0x000000b6faf27211 */ /* 0x040fe400078c10ff */
[-C--:B------:R-:W-:Y:S02]  /*15240*/  LEA.HI.X.SX32 R245, R251, R2.reuse, 0x2, P4 ;  /* 0x00000002fbf57211 */ /* 0x080fe400020f16ff */
[----:B------:R-:W-:Y:S01]  /*15250*/  LEA.HI.X.SX32 R243, R250, R2, 0x2, P6 ;  /* 0x00000002faf37211 */ /* 0x000fe200030f16ff */
[----:B------:R-:W2:Y:S04]  /*15260*/  LDL.LU R251, [R1+0x524] ;  /* 0x0005240001fb7983 */ /* 0x000ea80000300800 */
[----:B------:R-:W2:Y:S01]  /*15270*/  LDL.LU R250, [R1+0x528] ;  /* 0x0005280001fa7983 */ /* 0x000ea20000300800 */
[----:B---3--:R-:W-:-:S04]  /*15280*/  LEA R240, P3, R177, R182, 0x2 ;  /* 0x000000b6b1f07211 */ /* 0x008fc800078610ff */
[----:B------:R-:W-:Y:S02]  /*15290*/  LEA.HI.X.SX32 R241, R177, R2, 0x2, P3 ;  /* 0x00000002b1f17211 */ /* 0x000fe400018f16ff */
[----:B------:R-:W3:Y:S01]  /*152a0*/  LDL R177, [R1+0x52c] ;  /* 0x00052c0001b17983 */ /* 0x000ee20000100800 */
[----:B----4-:R-:W-:-:S04]  /*152b0*/  LEA R238, P1, R178, R182, 0x2 ;  /* 0x000000b6b2ee7211 */ /* 0x010fc800078210ff */
[----:B------:R-:W-:Y:S02]  /*152c0*/  LEA.HI.X.SX32 R239, R178, R2, 0x2, P1 ;  /* 0x00000002b2ef7211 */ /* 0x000fe400008f16ff */
[----:B------:R-:W4:Y:S01]  /*152d0*/  LDL.LU R178, [R1+0x540] ;  /* 0x0005400001b27983 */ /* 0x000f220000300800 */
[----:B------:R-:W-:-:S04]  /*152e0*/  LEA R236, P0, R181, R182, 0x2 ;  /* 0x000000b6b5ec7211 */ /* 0x000fc800078010ff */
[----:B------:R-:W-:Y:S01]  /*152f0*/  LEA.HI.X.SX32 R237, R181, R2, 0x2, P0 ;  /* 0x00000002b5ed7211 */ /* 0x000fe200000f16ff */
[----:B------:R-:W-:Y:S01]  /*15300*/  IMAD.U32 R181, RZ, RZ, UR4 ;  /* 0x00000004ffb57e24 */ /* 0x000fe2000f8e00ff */
[----:B------:R-:W-:-:S04]  /*15310*/  LEA R230, P4, R197, R182, 0x2 ;  /* 0x000000b6c5e67211 */ /* 0x000fc800078810ff */
[----:B------:R-:W-:Y:S01]  /*15320*/  LEA.HI.X.SX32 R231, R197, R2, 0x2, P4 ;  /* 0x00000002c5e77211 */ /* 0x000fe200020f16ff */
[----:B------:R-:W-:Y:S01]  /*15330*/  IMAD R181, R181, 0x2, R12 ;  /* 0x00000002b5b57824 */ /* 0x000fe200078e020c */
[-C--:B------:R-:W-:Y:S02]  /*15340*/  LEA R234, P2, R199, R182.reuse, 0x2 ;  /* 0x000000b6c7ea7211 */ /* 0x080fe400078410ff */
[-C--:B------:R-:W-:Y:S02]  /*15350*/  LEA R232, P5, R198, R182.reuse, 0x2 ;  /* 0x000000b6c6e87211 */ /* 0x080fe400078a10ff */
[-C--:B--2---:R-:W-:Y:S02]  /*15360*/  LEA R226, P1, R195, R182.reuse, 0x2 ;  /* 0x000000b6c3e27211 */ /* 0x084fe400078210ff */
[----:B------:R-:W-:-:S04]  /*15370*/  LEA R224, P0, R194, R182, 0x2 ;  /* 0x000000b6c2e07211 */ /* 0x000fc800078010ff */
[----:B------:R-:W-:Y:S02]  /*15380*/  LEA.HI.X.SX32 R225, R194, R2, 0x2, P0 ;  /* 0x00000002c2e17211 */ /* 0x000fe400000f16ff */
[----:B------:R-:W-:-:S04]  /*15390*/  LEA R218, P4, R191, R182, 0x2 ;  /* 0x000000b6bfda7211 */ /* 0x000fc800078810ff */
[-C--:B------:R-:W-:Y:S02]  /*153a0*/  LEA.HI.X.SX32 R219, R191, R2.reuse, 0x2, P4 ;  /* 0x00000002bfdb7211 */ /* 0x080fe400020f16ff */
[----:B------:R-:W-:Y:S02]  /*153b0*/  LEA.HI.X.SX32 R227, R195, R2, 0x2, P1 ;  /* 0x00000002c3e37211 */ /* 0x000fe400008f16ff */
[----:B------:R-:W-:-:S04]  /*153c0*/  LEA R206, P4, R185, R182, 0x2 ;  /* 0x000000b6b9ce7211 */ /* 0x000fc800078810ff */
[----:B------:R-:W-:Y:S02]  /*153d0*/  LEA.HI.X.SX32 R207, R185, R2, 0x2, P4 ;  /* 0x00000002b9cf7211 */ /* 0x000fe400020f16ff */
[----:B------:R-:W-:-:S04]  /*153e0*/  LEA R194, P4, R12, R182, 0x2 ;  /* 0x000000b60cc27211 */ /* 0x000fc800078810ff */
[----:B------:R-:W-:Y:S02]  /*153f0*/  LEA.HI.X.SX32 R195, R12, R2, 0x2, P4 ;  /* 0x000000020cc37211 */ /* 0x000fe400020f16ff */
[----:B------:R-:W2:Y:S01]  /*15400*/  S2R R12, SR_TID.X ;  /* 0x00000000000c7919 */ /* 0x000ea20000002100 */
[----:B------:R-:W-:Y:S02]  /*15410*/  LEA R228, P3, R196, R182, 0x2 ;  /* 0x000000b6c4e47211 */ /* 0x000fe400078610ff */
[-C--:B------:R-:W-:Y:S02]  /*15420*/  LEA.HI.X.SX32 R235, R199, R2.reuse, 0x2, P2 ;  /* 0x00000002c7eb7211 */ /* 0x080fe400010f16ff */
[----:B------:R-:W-:Y:S02]  /*15430*/  LEA.HI.X.SX32 R233, R198, R2, 0x2, P5 ;  /* 0x00000002c6e97211 */ /* 0x000fe400028f16ff */
[-C--:B------:R-:W-:Y:S02]  /*15440*/  LEA R222, P2, R193, R182.reuse, 0x2 ;  /* 0x000000b6c1de7211 */ /* 0x080fe400078410ff */
[----:B------:R-:W-:-:S02]  /*15450*/  LEA R220, P5, R192, R182, 0x2 ;  /* 0x000000b6c0dc7211 */ /* 0x000fc400078a10ff */
[----:B------:R-:W-:Y:S02]  /*15460*/  LEA.HI.X.SX32 R229, R196, R2, 0x2, P3 ;  /* 0x00000002c4e57211 */ /* 0x000fe400018f16ff */
[----:B------:R-:W-:Y:S02]  /*15470*/  LEA R216, P3, R190, R182, 0x2 ;  /* 0x000000b6bed87211 */ /* 0x000fe400078610ff */
[-C--:B------:R-:W-:Y:S02]  /*15480*/  LEA.HI.X.SX32 R223, R193, R2.reuse, 0x2, P2 ;  /* 0x00000002c1df7211 */ /* 0x080fe400010f16ff */
[----:B------:R-:W-:Y:S02]  /*15490*/  LEA.HI.X.SX32 R221, R192, R2, 0x2, P5 ;  /* 0x00000002c0dd7211 */ /* 0x000fe400028f16ff */
[-C--:B------:R-:W-:Y:S02]  /*154a0*/  LEA R214, P1, R189, R182.reuse, 0x2 ;  /* 0x000000b6bdd67211 */ /* 0x080fe400078210ff */
[----:B------:R-:W-:-:S02]  /*154b0*/  LEA R212, P0, R188, R182, 0x2 ;  /* 0x000000b6bcd47211 */ /* 0x000fc400078010ff */
[-C--:B------:R-:W-:Y:S02]  /*154c0*/  LEA R210, P2, R187, R182.reuse, 0x2 ;  /* 0x000000b6bbd27211 */ /* 0x080fe400078410ff */
[----:B------:R-:W-:Y:S02]  /*154d0*/  LEA R208, P5, R186, R182, 0x2 ;  /* 0x000000b6bad07211 */ /* 0x000fe400078a10ff */
[----:B------:R-:W-:Y:S02]  /*154e0*/  LEA.HI.X.SX32 R217, R190, R2, 0x2, P3 ;  /* 0x00000002bed97211 */ /* 0x000fe400018f16ff */
[----:B------:R-:W-:Y:S01]  /*154f0*/  LEA R204, P3, R183, R182, 0x2 ;  /* 0x000000b6b7cc7211 */ /* 0x000fe200078610ff */
[----:B------:R-:W-:Y:S01]  /*15500*/  IMAD R180, R252, 0x2, R180 ;  /* 0x00000002fcb47824 */ /* 0x000fe200078e02b4 */
[-C--:B------:R-:W-:Y:S02]  /*15510*/  LEA.HI.X.SX32 R215, R189, R2.reuse, 0x2, P1 ;  /* 0x00000002bdd77211 */ /* 0x080fe400008f16ff */
[----:B------:R-:W-:-:S02]  /*15520*/  LEA.HI.X.SX32 R213, R188, R2, 0x2, P0 ;  /* 0x00000002bcd57211 */ /* 0x000fc400000f16ff */
[-C--:B------:R-:W-:Y:S02]  /*15530*/  LEA.HI.X.SX32 R211, R187, R2.reuse, 0x2, P2 ;  /* 0x00000002bbd37211 */ /* 0x080fe400010f16ff */
[----:B------:R-:W-:Y:S01]  /*15540*/  LEA.HI.X.SX32 R209, R186, R2, 0x2, P5 ;  /* 0x00000002bad17211 */ /* 0x000fe200028f16ff */
[----:B------:R-:W-:Y:S01]  /*15550*/  IMAD R252, R252, 0x2, R6 ;  /* 0x00000002fcfc7824 */ /* 0x000fe200078e0206 */
[-C--:B------:R-:W-:Y:S02]  /*15560*/  LEA R202, P1, R251, R182.reuse, 0x2 ;  /* 0x000000b6fbca7211 */ /* 0x080fe400078210ff */
[----:B------:R-:W-:Y:S02]  /*15570*/  LEA R200, P0, R250, R182, 0x2 ;  /* 0x000000b6fac87211 */ /* 0x000fe400078010ff */
[----:B------:R-:W-:Y:S02]  /*15580*/  LEA.HI.X.SX32 R205, R183, R2, 0x2, P3 ;  /* 0x00000002b7cd7211 */ /* 0x000fe400018f16ff */
[----:B------:R-:W-:-:S02]  /*15590*/  LEA R192, P3, R181, R182, 0x2 ;  /* 0x000000b6b5c07211 */ /* 0x000fc400078610ff */
[----:B--2---:R-:W-:Y:S02]  /*155a0*/  SHF.R.U32.HI R12, RZ, 0x6, R12 ;  /* 0x00000006ff0c7819 */ /* 0x004fe4000001160c */
[-C--:B------:R-:W-:Y:S02]  /*155b0*/  LEA.HI.X.SX32 R203, R251, R2.reuse, 0x2, P1 ;  /* 0x00000002fbcb7211 */ /* 0x080fe400008f16ff */
[----:B------:R-:W-:Y:S02]  /*155c0*/  LEA.HI.X.SX32 R201, R250, R2, 0x2, P0 ;  /* 0x00000002fac97211 */ /* 0x000fe400000f16ff */
[-C--:B------:R-:W-:Y:S02]  /*155d0*/  LEA R190, P1, R180, R182.reuse, 0x2 ;  /* 0x000000b6b4be7211 */ /* 0x080fe400078210ff */
[----:B------:R-:W-:Y:S02]  /*155e0*/  LEA R188, P0, R13, R182, 0x2 ;  /* 0x000000b60dbc7211 */ /* 0x000fe400078010ff */
[----:B------:R-:W-:-:S02]  /*155f0*/  LEA.HI.X.SX32 R193, R181, R2, 0x2, P3 ;  /* 0x00000002b5c17211 */ /* 0x000fc400018f16ff */
[----:B-1----:R-:W-:Y:S01]  /*15600*/  ISETP.GE.AND P3, PT, R0, R179, PT ;  /* 0x000000b30000720c */ /* 0x002fe20003f66270 */
[----:B------:R-:W-:Y:S01]  /*15610*/  VIADD R0, R179, 0x3f ;  /* 0x0000003fb3007836 */ /* 0x000fe20000000000 */
[----:B------:R-:W-:Y:S02]  /*15620*/  SGXT.U32 R12, R12, 0x1 ;  /* 0x000000010c0c781a */ /* 0x000fe40000000000 */
[-C--:B------:R-:W-:Y:S02]  /*15630*/  LEA.HI.X.SX32 R191, R180, R2.reuse, 0x2, P1 ;  /* 0x00000002b4bf7211 */ /* 0x080fe400008f16ff */
[----:B------:R-:W-:Y:S02]  /*15640*/  LEA.HI.X.SX32 R189, R13, R2, 0x2, P0 ;  /* 0x000000020dbd7211 */ /* 0x000fe400000f16ff */
[----:B------:R-:W-:Y:S02]  /*15650*/  ISETP.GT.AND P1, PT, R0, 0x3f, PT ;  /* 0x0000003f0000780c */ /* 0x000fe40003f24270 */
[----:B------:R-:W-:-:S02]  /*15660*/  LOP3.LUT R13, R12, 0x22, RZ, 0xfc, !PT ;  /* 0x000000220c0d7812 */ /* 0x000fc400078efcff */
[C---:B------:R-:W-:Y:S02]  /*15670*/  LOP3.LUT R3, R12.reuse, 0x4, RZ, 0xfc, !PT ;  /* 0x000000040c037812 */ /* 0x040fe400078efcff */
[C---:B------:R-:W-:Y:S02]  /*15680*/  LOP3.LUT R0, R12.reuse, 0x26, RZ, 0xfc, !PT ;  /* 0x000000260c007812 */ /* 0x040fe400078efcff */
[----:B------:R-:W-:Y:S02]  /*15690*/  ISETP.GE.AND P6, PT, R12, R179, PT ;  /* 0x000000b30c00720c */ /* 0x000fe40003fc6270 */
[----:B---3--:R-:W-:-:S04]  /*156a0*/  LEA R198, P2, R177, R182, 0x2 ;  /* 0x000000b6b1c67211 */ /* 0x008fc800078410ff */
[----:B------:R-:W-:Y:S02]  /*156b0*/  LEA.HI.X.SX32 R199, R177, R2, 0x2, P2 ;  /* 0x00000002b1c77211 */ /* 0x000fe400010f16ff */
[----:B------:R-:W-:-:S04]  /*156c0*/  LEA R186, P2, R7, R182, 0x2 ;  /* 0x000000b607ba7211 */ /* 0x000fc800078410ff */
[----:B------:R-:W-:Y:S02]  /*156d0*/  LEA.HI.X.SX32 R187, R7, R2, 0x2, P2 ;  /* 0x0000000207bb7211 */ /* 0x000fe400010f16ff */
[----:B----4-:R-:W-:-:S04]  /*156e0*/  LEA R196, P5, R178, R182, 0x2 ;  /* 0x000000b6b2c47211 */ /* 0x010fc800078a10ff */
[----:B------:R-:W-:Y:S02]  /*156f0*/  LEA.HI.X.SX32 R197, R178, R2, 0x2, P5 ;  /* 0x00000002b2c57211 */ /* 0x000fe400028f16ff */
[-C--:B------:R-:W-:Y:S02]  /*15700*/  LEA R184, P5, R6, R182.reuse, 0x2 ;  /* 0x000000b606b87211 */ /* 0x080fe400078a10ff */
[----:B------:R-:W-:Y:S02]  /*15710*/  LEA R182, P4, R252, R182, 0x2 ;  /* 0x000000b6fcb67211 */ /* 0x000fe400078810ff */
[-C--:B------:R-:W-:Y:S02]  /*15720*/  LEA.HI.X.SX32 R185, R6, R2.reuse, 0x2, P5 ;  /* 0x0000000206b97211 */ /* 0x080fe400028f16ff */
[----:B------:R-:W-:Y:S02]  /*15730*/  LEA.HI.X.SX32 R183, R252, R2, 0x2, P4 ;  /* 0x00000002fcb77211 */ /* 0x000fe400020f16ff */
[----:B------:R-:W-:-:S02]  /*15740*/  LOP3.LUT R2, R12, 0x2, RZ, 0xfc, !PT ;  /* 0x000000020c027812 */ /* 0x000fc400078efcff */
[----:B------:R-:W-:Y:S02]  /*15750*/  LOP3.LUT R177, R12, 0x20, RZ, 0xfc, !PT ;  /* 0x000000200cb17812 */ /* 0x000fe400078efcff */
[-C--:B------:R-:W-:Y:S02]  /*15760*/  ISETP.GE.AND P0, PT, R2, R179.reuse, PT ;  /* 0x000000b30200720c */ /* 0x080fe40003f06270 */
[----:B------:R-:W-:Y:S02]  /*15770*/  SEL R2, RZ, 0x4, !P1 ;  /* 0x00000004ff027807 */ /* 0x000fe40004800000 */
[C---:B------:R-:W-:Y:S02]  /*15780*/  LOP3.LUT R6, R12.reuse, 0x24, RZ, 0xfc, !PT ;  /* 0x000000240c067812 */ /* 0x040fe400078efcff */
[----:B------:R-:W-:Y:S02]  /*15790*/  LOP3.LUT R7, R12, 0x6, RZ, 0xfc, !PT ;  /* 0x000000060c077812 */ /* 0x000fe400078efcff */
[----:B------:R-:W-:-:S02]  /*157a0*/  ISETP.GE.AND P4, PT, R177, R179, PT ;  /* 0x000000b3b100720c */ /* 0x000fc40003f86270 */
[----:B------:R-:W-:Y:S02]  /*157b0*/  SEL R180, R2, RZ, !P0 ;  /* 0x000000ff02b47207 */ /* 0x000fe40004000000 */
[-C--:B------:R-:W-:Y:S02]  /*157c0*/  ISETP.GE.AND P2, PT, R13, R179.reuse, PT ;  /* 0x000000b30d00720c */ /* 0x080fe40003f46270 */
[-C--:B------:R-:W-:Y:S02]  /*157d0*/  ISETP.GE.AND P0, PT, R6, R179.reuse, PT ;  /* 0x000000b30600720c */ /* 0x080fe40003f06270 */
[----:B------:R-:W-:Y:S02]  /*157e0*/  LOP3.LUT R6, R12, 0x8, RZ, 0xfc, !PT ;  /* 0x000000080c067812 */ /* 0x000fe400078efcff */
[-C--:B------:R-:W-:Y:S02]  /*157f0*/  ISETP.GE.AND P5, PT, R3, R179.reuse, PT ;  /* 0x000000b30300720c */ /* 0x080fe40003fa6270 */
[----:B------:R-:W-:-:S02]  /*15800*/  ISETP.GE.AND P1, PT, R7, R179, PT ;  /* 0x000000b30700720c */ /* 0x000fc40003f26270 */
[----:B------:R-:W-:Y:S02]  /*15810*/  SEL R181, R2, RZ, !P4 ;  /* 0x000000ff02b57207 */ /* 0x000fe40006000000 */
[-C--:B------:R-:W-:Y:S02]  /*15820*/  ISETP.GE.AND P4, PT, R0, R179.reuse, PT ;  /* 0x000000b30000720c */ /* 0x080fe40003f86270 */
[----:B------:R-:W-:Y:S02]  /*15830*/  LOP3.LUT R7, R12, 0xa, RZ, 0xfc, !PT ;  /* 0x0000000a0c077812 */ /* 0x000fe400078efcff */
[----:B------:R-:W-:Y:S02]  /*15840*/  SEL R0, R2, RZ, !P2 ;  /* 0x000000ff02007207 */ /* 0x000fe40005000000 */
[----:B------:R-:W-:Y:S02]  /*15850*/  ISETP.GE.AND P2, PT, R6, R179, PT ;  /* 0x000000b30600720c */ /* 0x000fe40003f46270 */
[----:B------:R-:W-:-:S02]  /*15860*/  SEL R6, R2, RZ, !P5 ;  /* 0x000000ff02067207 */ /* 0x000fc40006800000 */
[-C--:B------:R-:W-:Y:S02]  /*15870*/  ISETP.GE.AND P5, PT, R7, R179.reuse, PT ;  /* 0x000000b30700720c */ /* 0x080fe40003fa6270 */
[C---:B------:R-:W-:Y:S02]  /*15880*/  LOP3.LUT R7, R12.reuse, 0x2a, RZ, 0xfc, !PT ;  /* 0x0000002a0c077812 */ /* 0x040fe400078efcff */
[----:B------:R-:W-:Y:S02]  /*15890*/  LOP3.LUT R13, R12, 0x28, RZ, 0xfc, !PT ;  /* 0x000000280c0d7812 */ /* 0x000fe400078efcff */
[----:B------:R-:W-:Y:S02]  /*158a0*/  SEL R246, R2, RZ, !P0 ;  /* 0x000000ff02f67207 */ /* 0x000fe40004000000 */
[----:B------:R-:W-:Y:S02]  /*158b0*/  ISETP.GE.AND P0, PT, R7, R179, PT ;  /* 0x000000b30700720c */ /* 0x000fe40003f06270 */
[----:B------:R-:W-:-:S02]  /*158c0*/  LOP3.LUT R7, R12, 0xc, RZ, 0xfc, !PT ;  /* 0x0000000c0c077812 */ /* 0x000fc400078efcff */
[----:B------:R-:W-:Y:S02]  /*158d0*/  SEL R247, R2, RZ, !P1 ;  /* 0x000000ff02f77207 */ /* 0x000fe40004800000 */
[C---:B------:R-:W-:Y:S02]  /*158e0*/  LOP3.LUT R178, R12.reuse, 0x2c, RZ, 0xfc, !PT ;  /* 0x0000002c0cb27812 */ /* 0x040fe400078efcff */
[-C--:B------:R-:W-:Y:S02]  /*158f0*/  ISETP.GE.AND P1, PT, R13, R179.reuse, PT ;  /* 0x000000b30d00720c */ /* 0x080fe40003f26270 */
[----:B------:R-:W-:Y:S02]  /*15900*/  LOP3.LUT R177, R12, 0xe, RZ, 0xfc, !PT ;  /* 0x0000000e0cb17812 */ /* 0x000fe400078efcff */
[----:B------:R-:W-:Y:S02]  /*15910*/  SEL R13, R2, RZ, !P4 ;  /* 0x000000ff020d7207 */ /* 0x000fe40006000000 */
[----:B------:R-:W-:-:S02]  /*15920*/  ISETP.GE.AND P4, PT, R7, R179, PT ;  /* 0x000000b30700720c */ /* 0x000fc40003f86270 */
[C---:B------:R-:W-:Y:S02]  /*15930*/  SEL R251, R2.reuse, RZ, !P5 ;  /* 0x000000ff02fb7207 */ /* 0x040fe40006800000 */
[----:B------:R-:W-:Y:S02]  /*15940*/  SEL R7, R2, RZ, !P2 ;  /* 0x000000ff02077207 */ /* 0x000fe40005000000 */
[-C--:B------:R-:W-:Y:S02]  /*15950*/  ISETP.GE.AND P5, PT, R178, R179.reuse, PT ;  /* 0x000000b3b200720c */ /* 0x080fe40003fa6270 */
[----:B------:R-:W-:Y:S02]  /*15960*/  ISETP.GE.AND P2, PT, R177, R179, PT ;  /* 0x000000b3b100720c */ /* 0x000fe40003f46270 */
[C---:B------:R-:W-:Y:S02]  /*15970*/  LOP3.LUT R178, R12.reuse, 0x10, RZ, 0xfc, !PT ;  /* 0x000000100cb27812 */ /* 0x040fe400078efcff */
[----:B------:R-:W-:-:S02]  /*15980*/  LOP3.LUT R177, R12, 0x2e, RZ, 0xfc, !PT ;  /* 0x0000002e0cb17812 */ /* 0x000fc400078efcff */
        /* <DEDUP_REMOVED lines=10> */
[----:B------:R-:W-:Y:S01]  /*15a30*/  SEL R178, R2, RZ, !P5 ;  /* 0x000000ff02b27207 */ /* 0x000fe20006800000 */
[----:B------:R1:W-:Y:S01]  /*15a40*/  STL [R1+0x41c], R252 ;  /* 0x00041cfc01007387 */ /* 0x0003e20000100800 */
[----:B------:R-:W-:-:S03]  /*15a50*/  LOP3.LUT R177, R12, 0x32, RZ, 0xfc, !PT ;  /* 0x000000320cb17812 */ /* 0x000fc600078efcff */
[----:B------:R2:W-:Y:S01]  /*15a60*/  STL [R1+0x418], R178 ;  /* 0x000418b201007387 */ /* 0x0005e20000100800 */
[----:B------:R-:W-:Y:S02]  /*15a70*/  ISETP.GE.AND P5, PT, R177, R179, PT ;  /* 0x000000b3b100720c */ /* 0x000fe40003fa6270 */
[----:B------:R-:W-:Y:S02]  /*15a80*/  LOP3.LUT R177, R12, 0x16, RZ, 0xfc, !PT ;  /* 0x000000160cb17812 */ /* 0x000fe400078efcff */
[----:B-1----:R-:W-:Y:S02]  /*15a90*/  SEL R252, R2, RZ, !P1 ;  /* 0x000000ff02fc7207 */ /* 0x002fe40004800000 */
[----:B--2---:R-:W-:-:S03]  /*15aa0*/  LOP3.LUT R178, R12, 0x14, RZ, 0xfc, !PT ;  /* 0x000000140cb27812 */ /* 0x004fc600078efcff */
[----:B------:R1:W-:Y:S01]  /*15ab0*/  STL [R1+0x128], R252 ;  /* 0x000128fc01007387 */ /* 0x0003e20000100800 */
[-C--:B------:R-:W-:Y:S02]  /*15ac0*/  ISETP.GE.AND P1, PT, R178, R179.reuse, PT ;  /* 0x000000b3b200720c */ /* 0x080fe40003f26270 */
[----:B------:R-:W-:Y:S02]  /*15ad0*/  LOP3.LUT R178, R12, 0x34, RZ, 0xfc, !PT ;  /* 0x000000340cb27812 */ /* 0x000fe400078efcff */
[----:B-1----:R-:W-:Y:S02]  /*15ae0*/  SEL R252, R2, RZ, !P0 ;  /* 0x000000ff02fc7207 */ /* 0x002fe40004000000 */
[----:B------:R-:W-:Y:S02]  /*15af0*/  ISETP.GE.AND P0, PT, R177, R179, PT ;  /* 0x000000b3b100720c */ /* 0x000fe40003f06270 */
[----:B------:R-:W-:Y:S02]  /*15b00*/  LOP3.LUT R177, R12, 0x36, RZ, 0xfc, !PT ;  /* 0x000000360cb17812 */ /* 0x000fe400078efcff */
[----:B------:R-:W-:-:S05]  /*15b10*/  SEL R12, R2, RZ, !P4 ;  /* 0x000000ff020c7207 */ /* 0x000fca0006000000 */
[----:B------:R1:W-:Y:S02]  /*15b20*/  STL [R1+0x45c], R12 ;  /* 0x00045c0c01007387 */ /* 0x0003e40000100800 */
[----:B-1----:R-:W1:Y:S01]  /*15b30*/  S2R R12, SR_TID.X ;  /* 0x00000000000c7919 */ /* 0x002e620000002100 */
[-C--:B------:R-:W-:Y:S02]  /*15b40*/  ISETP.GE.AND P4, PT, R178, R179.reuse, PT ;  /* 0x000000b3b200720c */ /* 0x080fe40003f86270 */
[----:B------:R-:W-:Y:S02]  /*15b50*/  SEL R178, R2, RZ, !P2 ;  /* 0x000000ff02b27207 */ /* 0x000fe40005000000 */
[----:B------:R-:W-:-:S03]  /*15b60*/  ISETP.GE.AND P2, PT, R177, R179, PT ;  /* 0x000000b3b100720c */ /* 0x000fc60003f46270 */
[----:B------:R2:W-:Y:S01]  /*15b70*/  STL [R1+0x458], R178 ;  /* 0x000458b201007387 */ /* 0x0005e20000100800 */
[----:B-1----:R-:W-:-:S04]  /*15b80*/  SHF.R.U32.HI R12, RZ, 0x6, R12 ;  /* 0x00000006ff0c7819 */ /* 0x002fc8000001160c */
[----:B------:R-:W-:-:S04]  /*15b90*/  SGXT.U32 R12, R12, 0x1 ;  /* 0x000000010c0c781a */ /* 0x000fc80000000000 */
[C---:B--2---:R-:W-:Y:S02]  /*15ba0*/  LOP3.LUT R178, R12.reuse, 0x18, RZ, 0xfc, !PT ;  /* 0x000000180cb27812 */ /* 0x044fe400078efcff */
        /* <DEDUP_REMOVED lines=29> */
[----:B------:R-:W-:Y:S01]  /*15d80*/  STL [R1+0x470], R178 ;  /* 0x000470b201007387 */ /* 0x000fe20000100800 */
[C---:B------:R-:W-:Y:S02]  /*15d90*/  SEL R177, R2.reuse, RZ, !P1 ;  /* 0x000000ff02b17207 */ /* 0x040fe40004800000 */
[----:B------:R-:W-:-:S03]  /*15da0*/  SEL R3, R2, RZ, !P6 ;  /* 0x000000ff02037207 */ /* 0x000fc60007000000 */
[----:B------:R2:W-:Y:S04]  /*15db0*/  STL [R1+0x4cc], R177 ;  /* 0x0004ccb101007387 */ /* 0x0005e80000100800 */
[----:B--2---:R2:W5:Y:S01]  /*15dc0*/  LDL.LU R177, [R1+0xea0] ;  /* 0x000ea00001b17983 */ /* 0x0045620000300800 */
[----:B-1----:R-:W-:-:S04]  /*15dd0*/  SHF.R.U32.HI R12, RZ, 0x6, R12 ;  /* 0x00000006ff0c7819 */ /* 0x002fc8000001160c */
[----:B------:R-:W-:-:S04]  /*15de0*/  SGXT.U32 R12, R12, 0x1 ;  /* 0x000000010c0c781a */ /* 0x000fc80000000000 */
[C---:B------:R-:W-:Y:S02]  /*15df0*/  LOP3.LUT R178, R12.reuse, 0x3c, RZ, 0xfc, !PT ;  /* 0x0000003c0cb27812 */ /* 0x040fe400078efcff */
[----:B------:R-:W-:Y:S02]  /*15e00*/  LOP3.LUT R12, R12, 0x3e, RZ, 0xfc, !PT ;  /* 0x0000003e0c0c7812 */ /* 0x000fe400078efcff */
[-C--:B------:R-:W-:Y:S02]  /*15e10*/  ISETP.GE.AND P1, PT, R178, R179.reuse, PT ;  /* 0x000000b3b200720c */ /* 0x080fe40003f26270 */
[----:B------:R-:W-:Y:S02]  /*15e20*/  SEL R178, R2, RZ, !P0 ;  /* 0x000000ff02b27207 */ /* 0x000fe40004000000 */
[----:B------:R-:W-:Y:S02]  /*15e30*/  ISETP.GE.AND P0, PT, R12, R179, PT ;  /* 0x000000b30c00720c */ /* 0x000fe40003f06270 */
[----:B------:R-:W-:Y:S01]  /*15e40*/  SEL R12, R2, RZ, !P4 ;  /* 0x000000ff020c7207 */ /* 0x000fe20006000000 */
[----:B------:R1:W-:Y:S01]  /*15e50*/  STL [R1+0x4c8], R178 ;  /* 0x0004c8b201007387 */ /* 0x0003e20000100800 */
[----:B------:R-:W-:-:S02]  /*15e60*/  ISETP.NE.U32.AND P4, PT, R3, RZ, PT ;  /* 0x000000ff0300720c */ /* 0x000fc40003f85070 */
[----:B------:R-:W-:Y:S02]  /*15e70*/  SEL R3, R2, RZ, !P2 ;  /* 0x000000ff02037207 */ /* 0x000fe40005000000 */
[----:B------:R-:W-:Y:S01]  /*15e80*/  ISETP.NE.U32.AND P2, PT, R180, RZ, PT ;  /* 0x000000ffb400720c */ /* 0x000fe20003f45070 */
[----:B-1----:R2:W5:Y:S04]  /*15e90*/  LDL.LU R178, [R1+0xe9c] ;  /* 0x000e9c0001b27983 */ /* 0x0025680000300800 */
[----:B------:R2:W5:Y:S04]  /*15ea0*/  LDL.LU R179, [R1+0xe98] ;  /* 0x000e980001b37983 */ /* 0x0005680000300800 */
[----:B------:R-:W-:Y:S04]  /*15eb0*/  STL [R1+0x4b4], R12 ;  /* 0x0004b40c01007387 */ /* 0x000fe80000100800 */
[----:B------:R2:W5:Y:S04]  /*15ec0*/  LDL.LU R180, [R1+0xe94] ;  /* 0x000e940001b47983 */ /* 0x0005680000300800 */
[----:B------:R1:W-:Y:S02]  /*15ed0*/  STL [R1+0x4b0], R3 ;  /* 0x0004b00301007387 */ /* 0x0003e40000100800 */
[----:B-1----:R-:W-:-:S02]  /*15ee0*/  SEL R3, R2, RZ, !P5 ;  /* 0x000000ff02037207 */ /* 0x002fc40006800000 */
[----:B------:R-:W-:Y:S02]  /*15ef0*/  ISETP.NE.U32.AND P5, PT, R181, RZ, PT ;  /* 0x000000ffb500720c */ /* 0x000fe40003fa5070 */
[----:B------:R2:W5:Y:S04]  /*15f00*/  LDL.LU R181, [R1+0xe90] ;  /* 0x000e900001b57983 */ /* 0x0005680000300800 */
[----:B------:R1:W-:Y:S02]  /*15f10*/  STL [R1+0x4f8], R3 ;  /* 0x0004f80301007387 */ /* 0x0003e40000100800 */
[----:B-1----:R-:W-:Y:S02]  /*15f20*/  SEL R3, R2, RZ, !P1 ;  /* 0x000000ff02037207 */ /* 0x002fe40004800000 */
[----:B------:R-:W-:-:S02]  /*15f30*/  ISETP.NE.U32.AND P1, PT, R0, RZ, PT ;  /* 0x000000ff0000720c */ /* 0x000fc40003f25070 */
[----:B------:R-:W-:Y:S01]  /*15f40*/  SEL R0, R2, RZ, !P0 ;  /* 0x000000ff02007207 */ /* 0x000fe20004000000 */
[----:B------:R-:W-:Y:S04]  /*15f50*/  STL [R1+0x4e4], R3 ;  /* 0x0004e40301007387 */ /* 0x000fe80000100800 */
[----:B------:R1:W-:Y:S04]  /*15f60*/  STL [R1+0x4e0], R0 ;  /* 0x0004e00001007387 */ /* 0x0003e80000100800 */
[----:B-1----:R2:W5:Y:S01]  /*15f70*/  LDL.LU R0, [R1+0xe8c] ;  /* 0x000e8c0001007983 */ /* 0x0025620000300800 */
[----:B------:R-:W1:Y:S02]  /*15f80*/  S2R R12, SR_TID.X ;  /* 0x00000000000c7919 */ /* 0x000e640000002100 */
[C---:B-1----:R-:W-:Y:S01]  /*15f90*/  IMAD.SHL.U32 R3, R12.reuse, 0x10, RZ ;  /* 0x000000100c037824 */ /* 0x042fe200078e00ff */
[----:B------:R-:W-:-:S02]  /*15fa0*/  LOP3.LUT P0, RZ, R12, 0x7f, RZ, 0xc0, !PT ;  /* 0x0000007f0cff7812 */ /* 0x000fc4000780c0ff */
[----:B------:R-:W-:Y:S02]  /*15fb0*/  LOP3.LUT R12, R12, 0x40, RZ, 0xc0, !PT ;  /* 0x000000400c0c7812 */ /* 0x000fe400078ec0ff */
[----:B------:R-:W-:-:S04]  /*15fc0*/  LOP3.LUT R3, R3, 0x70, RZ, 0xc0, !PT ;  /* 0x0000007003037812 */ /* 0x000fc800078ec0ff */
[----:B------:R-:W-:Y:S02]  /*15fd0*/  LEA.HI R3, R12, R3, RZ, 0x1c ;  /* 0x000000030c037211 */ /* 0x000fe400078fe0ff */
[----:B------:R-:W1:Y:S01]  /*15fe0*/  S2R R12, SR_TID.X ;  /* 0x00000000000c7919 */ /* 0x000e620000002100 */
[----:B------:R-:W-:-:S04]  /*15ff0*/  USHF.L.U32 UR6, UR17, 0x15, URZ ;  /* 0x0000001511067899 */ /* 0x000fc800080006ff */
[----:B------:R-:W-:Y:S02]  /*16000*/  ULOP3.LUT UR6, UR6, 0x600000, URZ, 0xc0, !UPT ;  /* 0x0060000006067892 */ /* 0x000fe4000f8ec0ff */
[----:B------:R-:W-:Y:S02]  /*16010*/  UIADD3 UR16, UPT, UPT, UR7, 0xfc000, URZ ;  /* 0x000fc00007107890 */ /* 0x000fe4000fffe0ff */
[----:B------:R-:W-:Y:S01]  /*16020*/  UIADD3 UR9, UPT, UPT, UR8, UR6, URZ ;  /* 0x0000000608097290 */ /* 0x000fe2000fffe0ff */
[----:B------:R-:W-:Y:S01]  /*16030*/  UMOV UR12, 0x1 ;  /* 0x00000001000c7882 */ /* 0x000fe20000000000 */
[----:B-1----:R-:W-:-:S04]  /*16040*/  SHF.R.U32.HI R12, RZ, 0x6, R12 ;  /* 0x00000006ff0c7819 */ /* 0x002fc8000001160c */
[----:B------:R-:W-:Y:S01]  /*16050*/  SGXT.U32 R12, R12, 0x1 ;  /* 0x000000010c0c781a */ /* 0x000fe20000000000 */
[----:B--2---:R-:W-:Y:S06]  /*16060*/  BRA.U UP0, `(.L_x_5) ;  /* 0x0000000100307547 */ /* 0x004fec000b800000 */
[----:B------:R-:W-:Y:S01]  /*16070*/  ELECT P6, URZ, PT ;  /* 0x0000000000ff782f */ /* 0x000fe200038c0000 */
[----:B-----5:R1:W-:Y:S01]  /*16080*/  STL [R1+0xe8c], R0 ;  /* 0x000e8c0001007387 */ /* 0x0203e20000100800 */
[----:B------:R-:W-:Y:S02]  /*16090*/  UMOV UR6, 0x40 ;  /* 0x0000004000067882 */ /* 0x000fe40000000000 */
[----:B------:R-:W-:Y:S01]  /*160a0*/  ULEA UR6, UR10, UR6, 0x18 ;  /* 0x000000060a067291 */ /* 0x000fe2000f8ec0ff */
[----:B------:R-:W-:Y:S01]  /*160b0*/  UVIRTCOUNT.DEALLOC.SMPOOL 0x80 ;  /* 0x000000800000784c */ /* 0x000fe20000000000 */
[----:B-1----:R-:W-:-:S07]  /*160c0*/  IMAD.MOV.U32 R0, RZ, RZ, 0x1 ;  /* 0x00000001ff007424 */ /* 0x002fce00078e00ff */
[----:B------:R-:W-:Y:S02]  /*160d0*/  @P6 PRMT R12, R0, 0x7610, R12 ;  /* 0x00007610000c6816 */ /* 0x000fe4000000000c */
[----:B------:R1:W5:Y:S04]  /*160e0*/  LDL.LU R0, [R1+0xe8c] ;  /* 0x000e8c0001007983 */ /* 0x0003680000300800 */
[----:B------:R2:W-:Y:S02]  /*160f0*/  @P6 STS.U8 [UR6], R12 ;  /* 0x0000000cff006988 */ /* 0x0005e40008000006 */
[----:B--2---:R-:W2:Y:S02]  /*16100*/  S2R R12, SR_TID.X ;  /* 0x00000000000c7919 */ /* 0x004ea40000002100 */
[----:B--2---:R-:W-:-:S04]  /*16110*/  SHF.R.U32.HI R12, RZ, 0x6, R12 ;  /* 0x00000006ff0c7819 */ /* 0x004fc8000001160c */
[----:B-1----:R-:W-:-:S07]  /*16120*/  SGXT.U32 R12, R12, 0x1 ;  /* 0x000000010c0c781a */ /* 0x002fce0000000000 */
.L_x_5:
[----:B------:R-:W-:Y:S01]  /*16130*/  STTM.x64 tmem[UR9], RZ ;  /* 0x000000ff000079ed */ /* 0x000fe20008340009 */
[----:B------:R-:W-:Y:S01]  /*16140*/  STTM.x64 tmem[UR9+0x40], RZ ;  /* 0x000040ff000079ed */ /* 0x000fe20008340009 */
[----:B------:R-:W-:Y:S01]  /*16150*/  STTM.x64 tmem[UR9+0x80], RZ ;  /* 0x000080ff000079ed */ /* 0x000fe20008340009 */
[----:B------:R-:W-:Y:S01]  /*16160*/  STTM.x64 tmem[UR9+0xc0], RZ ;  /* 0x0000c0ff000079ed */ /* 0x000fe20008340009 */
[----:B------:R-:W1:Y:S01]  /*16170*/  FENCE.VIEW.ASYNC.T ;  /* 0x00000000000073c6 */ /* 0x000e620000000200 */
[----:B-----5:R2:W-:Y:S01]  /*16180*/  STL [R1+0xed8], R0 ;  /* 0x000ed80001007387 */ /* 0x0205e20000100800 */
[----:B-1----:R-:W-:Y:S01]  /*16190*/  VOTEU.ALL UP1, P0 ;  /* 0x0000000000ff7886 */ /* 0x002fe20000020000 */
[----:B------:R-:W-:Y:S01]  /*161a0*/  UMOV UR10, UR16 ;  /* 0x00000010000a7c82 */ /* 0x000fe20008000000 */
[----:B------:R-:W-:Y:S01]  /*161b0*/  VOTEU.ALL UP2, P0 ;  /* 0x0000000000ff7886 */ /* 0x000fe20000040000 */
[----:B------:R-:W1:Y:S01]  /*161c0*/  LDCU.64 UR22, c[0x0][0x358] ;  /* 0x00006b00ff1677ac */ /* 0x000e620008000a00 */
[----:B------:R-:W-:Y:S01]  /*161d0*/  SEL R2, R2, RZ, !P3 ;  /* 0x000000ff02027207 */ /* 0x000fe20005800000 */
[----:B------:R-:W-:-:S04]  /*161e0*/  @!UP1 UIADD3 UR14, UPT, UPT, -UR12, 0x100000, URZ ;  /* 0x001000000c0e9890 */ /* 0x000fc8000fffe1ff */
[----:B------:R-:W-:Y:S02]  /*161f0*/  @!UP1 USHF.L.U32 UR15, UR14, 0xb, URZ ;  /* 0x0000000b0e0f9899 */ /* 0x000fe400080006ff */
[----:B------:R-:W-:Y:S01]  /*16200*/  @!UP1 USHF.L.U32 UR14, UR14, 0x1, URZ ;  /* 0x000000010e0e9899 */ /* 0x000fe200080006ff */
[----:B------:R-:W-:Y:S01]  /*16210*/  BAR.SYNC.DEFER_BLOCKING 0x0 ;  /* 0x0000000000007b1d */ /* 0x000fe20000010000 */
[----:B------:R-:W-:-:S04]  /*16220*/  @!UP1 UIADD3 UR12, UPT, UPT, -UR12, 0x100000, URZ ;  /* 0x001000000c0c9890 */ /* 0x000fc8000fffe1ff */
[----:B------:R-:W-:Y:S02]  /*16230*/  @!UP1 USHF.L.U32 UR13, UR12, 0xb, URZ ;  /* 0x0000000b0c0d9899 */ /* 0x000fe400080006ff */
[----:B------:R-:W-:Y:S01]  /*16240*/  @!UP1 USHF.L.U32 UR12, UR12, 0x1, URZ ;  /* 0x000000010c0c9899 */ /* 0x000fe200080006ff */
[----:B------:R-:W-:Y:S01]  /*16250*/  ISETP.NE.U32.AND P3, PT, R6, RZ, PT ;  /* 0x000000ff0600720c */ /* 0x000fe20003f65070 */
[----:B------:R-:W-:Y:S01]  /*16260*/  VOTEU.ALL UP3, P0 ;  /* 0x0000000000ff7886 */ /* 0x000fe20000060000 */
[----:B------:R-:W3:Y:S01]  /*16270*/  LDCU UR6, c[0x0][0x3a0] ;  /* 0x00007400ff0677ac */ /* 0x000ee20008000800 */
[----:B--2---:R-:W2:Y:S01]  /*16280*/  S2R R0, SR_TID.X ;  /* 0x0000000000007919 */ /* 0x004ea20000002100 */
[----:B------:R4:W-:Y:S02]  /*16290*/  STL [R1+0x4fc], R2 ;  /* 0x0004fc0201007387 */ /* 0x0009e40000100800 */
[----:B----4-:R-:W-:Y:S02]  /*162a0*/  IMAD.U32 R2, RZ, RZ, UR7 ;  /* 0x00000007ff027e24 */ /* 0x010fe4000f8e00ff */
[----:B------:R-:W4:Y:S02]  /*162b0*/  FENCE.VIEW.ASYNC.S ;  /* 0x00000000000073c6 */ /* 0x000f240000000000 */
[----:B----4-:R4:W4:Y:S02]  /*162c0*/  @!UP2 SYNCS.EXCH.64 URZ, [UR10], UR14 ;  /* 0x0000000e0affa5b2 */ /* 0x0109240008000100 */
[----:B----4-:R-:W-:Y:S01]  /*162d0*/  BAR.SYNC.DEFER_BLOCKING 0x0 ;  /* 0x0000000000007b1d */ /* 0x010fe20000010000 */
[----:B---3--:R-:W-:-:S05]  /*162e0*/  UIADD3 UR6, UPT, UPT, UR6, -0x40, URZ ;  /* 0xffffffc006067890 */ /* 0x008fca000fffe0ff */
[----:B------:R-:W3:Y:S01]  /*162f0*/  LDCU UR15, c[0x0][0x3a0] ;  /* 0x00007400ff0f77ac */ /* 0x000ee20008000800 */
[----:B--2---:R-:W-:-:S05]  /*16300*/  LOP3.LUT R0, R0, 0x3f, RZ, 0xc0, !PT ;  /* 0x0000003f00007812 */ /* 0x004fca00078ec0ff */
[----:B------:R-:W-:Y:S01]  /*16310*/  IMAD R0, R0, 0x80, R3 ;  /* 0x0000008000007824 */ /* 0x000fe200078e0203 */
[----:B------:R2:W1:Y:S04]  /*16320*/  @!UP3 SYNCS.EXCH.64 URZ, [UR7+0xfc008], UR12 ;  /* 0x0fc0080c07ffb5b2 */ /* 0x0004680008000100 */
[----:B------:R-:W-:-:S05]  /*16330*/  IADD3 R6, PT, PT, R2, 0x100000, R0 ;  /* 0x0010000002067810 */ /* 0x000fca0007ffe000 */
[----:B------:R-:W-:Y:S04]  /*16340*/  STL [R1+0x12c], R6 ;  /* 0x00012c0601007387 */ /* 0x000fe80000100800 */
[----:B------:R-:W-:Y:S01]  /*16350*/  @!PT LDS RZ, [RZ] ;  /* 0x00000000fffff984 */ /* 0x000fe20000000800 */
[----:B------:R-:W-:Y:S01]  /*16360*/  @!PT LDS RZ, [RZ] ;  /* 0x00000000fffff984 */ /* 0x000fe20000000800 */
[----:B------:R-:W-:Y:S01]  /*16370*/  @!PT LDS RZ, [RZ] ;  /* 0x00000000fffff984 */ /* 0x000fe20000000800 */
[----:B-1----:R-:W-:Y:S01]  /*16380*/  LDGSTS.E [R6+-0x20000], desc[UR22][R244.64], P4 ;  /* 0xe0000000f4067fae */ /* 0x002fe2000a1a1016 */
[----:B------:R-:W-:-:S03]  /*16390*/  ISETP.NE.U32.AND P4, PT, R247, RZ, PT ;  /* 0x000000fff700720c */ /* 0x000fc60003f85070 */
[----:B------:R-:W-:Y:S04]  /*163a0*/  STL.64 [R1+0x1880], R244 ;  /* 0x001880f401007387 */ /* 0x000fe80000100a00 */
[----:B------:R-:W4:Y:S04]  /*163b0*/  LDL.LU R247, [R1+0x418] ;  /* 0x0004180001f77983 */ /* 0x000f280000300800 */
[----:B------:R-:W-:Y:S04]  /*163c0*/  LDGSTS.E [R6+-0x1fff8], desc[UR22][R242.64], P2 ;  /* 0xe0008000f2067fae */ /* 0x000fe800091a1016 */
[----:B------:R1:W-:Y:S01]  /*163d0*/  STL.64 [R1+0x1878], R242 ;  /* 0x001878f201007387 */ /* 0x0003e20000100a00 */
[----:B------:R-:W-:-:S02]  /*163e0*/  LOP3.LUT R3, R0, 0x10, RZ, 0x3c, !PT ;  /* 0x0000001000037812 */ /* 0x000fc400078e3cff */
[----:B------:R-:W-:Y:S01]  /*163f0*/  ISETP.NE.U32.AND P2, PT, R246, RZ, PT ;  /* 0x000000fff600720c */ /* 0x000fe20003f45070 */
[----:B------:R-:W-:Y:S04]  /*16400*/  LDGSTS.E [R6+-0x1e000], desc[UR22][R212.64], P5 ;  /* 0xe2000000d4067fae */ /* 0x000fe8000a9a1016 */
[----:B-1----:R-:W2:Y:S01]  /*16410*/  LDL.LU R243, [R1+0x41c] ;  /* 0x00041c0001f37983 */ /* 0x002ea20000300800 */
[----:B------:R-:W-:-:S03]  /*16420*/  ISETP.NE.U32.AND P5, PT, R13, RZ, PT ;  /* 0x000000ff0d00720c */ /* 0x000fc60003fa5070 */
[----:B------:R-:W-:Y:S04]  /*16430*/  STL.64 [R1+0x1888], R212 ;  /* 0x001888d401007387 */ /* 0x000fe80000100a00 */
[----:B------:R-:W3:Y:S04]  /*16440*/  LDL.LU R245, [R1+0x128] ;  /* 0x0001280001f57983 */ /* 0x000ee80000300800 */
[----:B------:R-:W-:Y:S04]  /*16450*/  STL.64 [R1+0x1870], R210 ;  /* 0x001870d201007387 */ /* 0x000fe80000100a00 */
[----:B------:R1:W-:Y:S04]  /*16460*/  STL [R1+0xe88], R3 ;  /* 0x000e880301007387 */ /* 0x0003e80000100800 */
[----:B------:R-:W3:Y:S04]  /*16470*/  LDL.LU R244, [R1+0x45c] ;  /* 0x00045c0001f47983 */ /* 0x000ee80000300800 */
[----:B------:R1:W-:Y:S02]  /*16480*/  LDGSTS.E [R6+-0x1dff8], desc[UR22][R210.64], P1 ;  /* 0xe2008000d2067fae */ /* 0x0003e400089a1016 */
[----:B-1----:R-:W-:-:S02]  /*16490*/  IADD3 R3, PT, PT, R2, 0x100000, R3 ;  /* 0x0010000002037810 */ /* 0x002fc40007ffe003 */
[----:B------:R-:W-:Y:S01]  /*164a0*/  ISETP.NE.U32.AND P1, PT, R7, RZ, PT ;  /* 0x000000ff0700720c */ /* 0x000fe20003f25070 */
[----:B------:R-:W3:Y:S04]  /*164b0*/  LDL.LU R213, [R1+0x458] ;  /* 0x0004580001d57983 */ /* 0x000ee80000300800 */
[----:B------:R-:W-:Y:S01]  /*164c0*/  LDGSTS.E [R3+-0x20000], desc[UR22][R240.64], P3 ;  /* 0xe0000000f0037fae */ /* 0x000fe200099a1016 */
[----:B------:R-:W-:Y:S02]  /*164d0*/  ISETP.NE.U32.AND P3, PT, R251, RZ, PT ;  /* 0x000000fffb00720c */ /* 0x000fe40003f65070 */
[----:B------:R-:W-:Y:S01]  /*164e0*/  LOP3.LUT R6, R0, 0x20, RZ, 0x3c, !PT ;  /* 0x0000002000067812 */ /* 0x000fe200078e3cff */
[----:B------:R-:W3:Y:S04]  /*164f0*/  LDL.LU R246, [R1+0x444] ;  /* 0x0004440001f67983 */ /* 0x000ee80000300800 */
[----:B------:R-:W-:Y:S04]  /*16500*/  STL.64 [R1+0x1890], R240 ;  /* 0x001890f001007387 */ /* 0x000fe80000100a00 */
[----:B------:R-:W-:Y:S01]  /*16510*/  LDGSTS.E [R3+-0x1fff8], desc[UR22][R238.64], P4 ;  /* 0xe0008000ee037fae */ /* 0x000fe2000a1a1016 */
[----:B------:R-:W-:-:S03]  /*16520*/  ISETP.NE.U32.AND P4, PT, R250, RZ, PT ;  /* 0x000000fffa00720c */ /* 0x000fc60003f85070 */
[----:B------:R-:W-:Y:S04]  /*16530*/  STL.64 [R1+0x1898], R238 ;  /* 0x001898ee01007387 */ /* 0x000fe80000100a00 */
[----:B------:R-:W-:Y:S04]  /*16540*/  STL.64 [R1+0x18a0], R208 ;  /* 0x0018a0d001007387 */ /* 0x000fe80000100a00 */
[----:B------:R-:W-:Y:S04]  /*16550*/  STL.64 [R1+0x18a8], R206 ;  /* 0x0018a8ce01007387 */ /* 0x000fe80000100a00 */
[----:B------:R1:W-:Y:S01]  /*16560*/  STL [R1+0xe84], R6 ;  /* 0x000e840601007387 */ /* 0x0003e20000100800 */
[----:B------:R-:W-:-:S03]  /*16570*/  LOP3.LUT R7, R0, 0x30, RZ, 0x3c, !PT ;  /* 0x0000003000077812 */ /* 0x000fc600078e3cff */
[----:B------:R-:W-:Y:S04]  /*16580*/  LDGSTS.E [R3+-0x1e000], desc[UR22][R208.64], P2 ;  /* 0xe2000000d0037fae */ /* 0x000fe800091a1016 */
[----:B------:R-:W-:Y:S01]  /*16590*/  LDGSTS.E [R3+-0x1dff8], desc[UR22][R206.64], P5 ;  /* 0xe2008000ce037fae */ /* 0x000fe2000a9a1016 */
[----:B-1----:R-:W-:-:S03]  /*165a0*/  IADD3 R6, PT, PT, R2, 0x100000, R6 ;  /* 0x0010000002067810 */ /* 0x002fc60007ffe006 */
[----:B------:R-:W-:Y:S04]  /*165b0*/  STL.64 [R1+0x18b0], R236 ;  /* 0x0018b0ec01007387 */ /* 0x000fe80000100a00 */
[----:B------:R-:W-:Y:S04]  /*165c0*/  LDGSTS.E [R6+-0x20000], desc[UR22][R236.64], P1 ;  /* 0xe0000000ec067fae */ /* 0x000fe800089a1016 */
[----:B------:R-:W3:Y:S04]  /*165d0*/  LDL.LU R242, [R1+0x440] ;  /* 0x0004400001f27983 */ /* 0x000ee80000300800 */
[----:B------:R-:W-:Y:S04]  /*165e0*/  STL.64 [R1+0x18b8], R234 ;  /* 0x0018b8ea01007387 */ /* 0x000fe80000100a00 */
[----:B------:R-:W-:Y:S04]  /*165f0*/  LDGSTS.E [R6+-0x1fff8], desc[UR22][R234.64], P3 ;  /* 0xe0008000ea067fae */ /* 0x000fe800099a1016 */
[----:B------:R-:W-:Y:S01]  /*16600*/  LDGSTS.E [R6+-0x1e000], desc[UR22][R204.64], P4 ;  /* 0xe2000000cc067fae */ /* 0x000fe2000a1a1016 */
[----:B------:R-:W-:-:S02]  /*16610*/  ISETP.NE.U32.AND P2, PT, R249, RZ, PT ;  /* 0x000000fff900720c */ /* 0x000fc40003f45070 */
[----:B------:R-:W-:-:S11]  /*16620*/  ISETP.NE.U32.AND P5, PT, R248, RZ, PT ;  /* 0x000000fff800720c */ /* 0x000fd60003fa5070 */
[----:B------:R1:W-:Y:S01]  /*16630*/  LDGSTS.E [R6+-0x1dff8], desc[UR22][R202.64], P2 ;  /* 0xe2008000ca067fae */ /* 0x0003e200091a1016 */
[----:B----4-:R-:W-:Y:S02]  /*16640*/  ISETP.NE.U32.AND P3, PT, R247, RZ, PT ;  /* 0x000000fff700720c */ /* 0x010fe40003f65070 */
[----:B--2---:R-:W-:Y:S02]  /*16650*/  ISETP.NE.U32.AND P1, PT, R243, RZ, PT ;  /* 0x000000fff300720c */ /* 0x004fe40003f25070 */
[----:B------:R-:W2:Y:S04]  /*16660*/  LDL.LU R243, [R1+0x48c] ;  /* 0x00048c0001f37983 */ /* 0x000ea80000300800 */
[----:B------:R-:W-:Y:S01]  /*16670*/  STL.64 [R1+0x18c0], R204 ;  /* 0x0018c0cc01007387 */ /* 0x000fe20000100a00 */
[----:B---3--:R-:W-:-:S03]  /*16680*/  ISETP.NE.U32.AND P4, PT, R245, RZ, PT ;  /* 0x000000fff500720c */ /* 0x008fc60003f85070 */
[----:B------:R-:W3:Y:S04]  /*16690*/  LDL.LU R247, [R1+0x488] ;  /* 0x0004880001f77983 */ /* 0x000ee80000300800 */
[----:B------:R-:W-:Y:S04]  /*166a0*/  STL.64 [R1+0x18c8], R202 ;  /* 0x0018c8ca01007387 */ /* 0x000fe80000100a00 */
[----:B------:R4:W-:Y:S04]  /*166b0*/  STL [R1+0xe80], R7 ;  /* 0x000e800701007387 */ /* 0x0009e80000100800 */
[----:B------:R-:W3:Y:S01]  /*166c0*/  LDL.LU R245, [R1+0x474] ;  /* 0x0004740001f57983 */ /* 0x000ee20000300800 */
[----:B----4-:R-:W-:-:S03]  /*166d0*/  IADD3 R7, PT, PT, R2, 0x100000, R7 ;  /* 0x0010000002077810 */ /* 0x010fc60007ffe007 */
[----:B------:R-:W-:Y:S04]  /*166e0*/  STL.64 [R1+0x18d0], R232 ;  /* 0x0018d0e801007387 */ /* 0x000fe80000100a00 */
[----:B------:R-:W-:Y:S01]  /*166f0*/  LDGSTS.E [R7+-0x20000], desc[UR22][R232.64], P5 ;  /* 0xe0000000e8077fae */ /* 0x000fe2000a9a1016 */
[----:B------:R-:W-:-:S03]  /*16700*/  ISETP.NE.U32.AND P5, PT, R244, RZ, PT ;  /* 0x000000fff400720c */ /* 0x000fc60003fa5070 */
[----:B------:R-:W4:Y:S01]  /*16710*/  LDL.LU R244, [R1+0x470] ;  /* 0x0004700001f47983 */ /* 0x000f220000300800 */
[----:B------:R-:W-:-:S03]  /*16720*/  ISETP.NE.U32.AND P2, PT, R252, RZ, PT ;  /* 0x000000fffc00720c */ /* 0x000fc60003f45070 */
[----:B------:R-:W-:Y:S04]  /*16730*/  STL.64 [R1+0x18d8], R230 ;  /* 0x0018d8e601007387 */ /* 0x000fe80000100a00 */
[----:B------:R-:W4:Y:S04]  /*16740*/  LDL.LU R211, [R1+0x4cc] ;  /* 0x0004cc0001d37983 */ /* 0x000f280000300800 */
[----:B------:R-:W-:Y:S04]  /*16750*/  STL.64 [R1+0x18e0], R200 ;  /* 0x0018e0c801007387 */ /* 0x000fe80000100a00 */
[----:B------:R-:W-:Y:S01]  /*16760*/  LDGSTS.E [R7+-0x1fff8], desc[UR22][R230.64], P1 ;  /* 0xe0008000e6077fae */ /* 0x000fe200089a1016 */
[----:B------:R-:W-:-:S03]  /*16770*/  ISETP.NE.U32.AND P1, PT, R213, RZ, PT ;  /* 0x000000ffd500720c */ /* 0x000fc60003f25070 */
[----:B------:R-:W4:Y:S04]  /*16780*/  LDL.LU R13, [R1+0x4c8] ;  /* 0x0004c800010d7983 */ /* 0x000f280000300800 */
[----:B------:R-:W4:Y:S04]  /*16790*/  LDL.LU R212, [R1+0x4b4] ;  /* 0x0004b40001d47983 */ /* 0x000f280000300800 */
[----:B------:R1:W-:Y:S04]  /*167a0*/  STL.64 [R1+0x18f0], R6 ;  /* 0x0018f00601007387 */ /* 0x0003e80000100a00 */
[----:B------:R-:W-:Y:S01]  /*167b0*/  LDGSTS.E [R7+-0x1e000], desc[UR22][R200.64], P3 ;  /* 0xe2000000c8077fae */ /* 0x000fe200099a1016 */
[----:B------:R-:W-:-:S02]  /*167c0*/  ISETP.NE.U32.AND P3, PT, R246, RZ, PT ;  /* 0x000000fff600720c */ /* 0x000fc40003f65070 */
[----:B-1----:R-:W-:Y:S01]  /*167d0*/  LOP3.LUT R6, R0, 0x40, RZ, 0x3c, !PT ;  /* 0x0000004000067812 */ /* 0x002fe200078e3cff */
[----:B------:R-:W-:Y:S03]  /*167e0*/  STL.64 [R1+0x18e8], R198 ;  /* 0x0018e8c601007387 */ /* 0x000fe60000100a00 */
[----:B------:R-:W-:Y:S01]  /*167f0*/  IADD3 R246, PT, PT, R2, 0x100000, R6 ;  /* 0x0010000002f67810 */ /* 0x000fe20007ffe006 */
[----:B------:R1:W-:Y:S04]  /*16800*/  STL [R1+0xe7c], R6 ;  /* 0x000e7c0601007387 */ /* 0x0003e80000100800 */
[----:B------:R-:W-:Y:S01]  /*16810*/  LDGSTS.E [R7+-0x1dff8], desc[UR22][R198.64], P4 ;  /* 0xe2008000c6077fae */ /* 0x000fe2000a1a1016 */
[----:B------:R-:W-:-:S03]  /*16820*/  ISETP.NE.U32.AND P4, PT, R242, RZ, PT ;  /* 0x000000fff200720c */ /* 0x000fc60003f85070 */
[----:B------:R-:W4:Y:S04]  /*16830*/  LDL.LU R213, [R1+0x4b0] ;  /* 0x0004b00001d57983 */ /* 0x000f280000300800 */
[----:B------:R-:W-:Y:S04]  /*16840*/  STL.64 [R1+0x18f8], R228 ;  /* 0x0018f8e401007387 */ /* 0x000fe80000100a00 */
[----:B------:R-:W-:Y:S04]  /*16850*/  LDGSTS.E [R246+-0x20000], desc[UR22][R228.64], P2 ;  /* 0xe0000000e4f67fae */ /* 0x000fe800091a1016 */
[----:B------:R-:W4:Y:S04]  /*16860*/  LDL.LU R242, [R1+0x4f8] ;  /* 0x0004f80001f27983 */ /* 0x000f280000300800 */
[----:B------:R-:W-:Y:S04]  /*16870*/  LDGSTS.E [R246+-0x1fff8], desc[UR22][R226.64], P5 ;  /* 0xe0008000e2f67fae */ /* 0x000fe8000a9a1016 */
[----:B------:R-:W-:Y:S04]  /*16880*/  STL.64 [R1+0x1900], R226 ;  /* 0x001900e201007387 */ /* 0x000fe80000100a00 */
[----:B------:R-:W-:Y:S01]  /*16890*/  LDGSTS.E [R246+-0x1e000], desc[UR22][R196.64], P1 ;  /* 0xe2000000c4f67fae */ /* 0x000fe200089a1016 */
[----:B-1----:R-:W-:-:S03]  /*168a0*/  LOP3.LUT R6, R0, 0x50, RZ, 0x3c, !PT ;  /* 0x0000005000067812 */ /* 0x002fc600078e3cff */
[----:B------:R-:W-:Y:S01]  /*168b0*/  LDGSTS.E [R246+-0x1dff8], desc[UR22][R194.64], P3 ;  /* 0xe2008000c2f67fae */ /* 0x000fe200099a1016 */
[----:B--2---:R-:W-:-:S03]  /*168c0*/  ISETP.NE.U32.AND P2, PT, R243, RZ, PT ;  /* 0x000000fff300720c */ /* 0x004fc60003f45070 */
[----:B------:R-:W2:Y:S04]  /*168d0*/  LDL.LU R243, [R1+0x4e4] ;  /* 0x0004e40001f37983 */ /* 0x000ea80000300800 */
[----:B------:R-:W-:Y:S01]  /*168e0*/  STL.64 [R1+0x1908], R196 ;  /* 0x001908c401007387 */ /* 0x000fe20000100a00 */
[----:B---3--:R-:W-:-:S03]  /*168f0*/  ISETP.NE.U32.AND P1, PT, R245, RZ, PT ;  /* 0x000000fff500720c */ /* 0x008fc60003f25070 */
[----:B------:R-:W3:Y:S04]  /*16900*/  LDL.LU R245, [R1+0x4e0] ;  /* 0x0004e00001f57983 */ /* 0x000ee80000300800 */
[----:B------:R-:W-:Y:S04]  /*16910*/  STL.64 [R1+0x1910], R194 ;  /* 0x001910c201007387 */ /* 0x000fe80000100a00 */
[----:B------:R1:W-:Y:S01]  /*16920*/  STL [R1+0xe78], R6 ;  /* 0x000e780601007387 */ /* 0x0003e20000100800 */
[----:B----4-:R-:W-:-:S03]  /*16930*/  ISETP.NE.U32.AND P3, PT, R244, RZ, PT ;  /* 0x000000fff400720c */ /* 0x010fc60003f65070 */
[----:B------:R-:W4:Y:S01]  /*16940*/  LDL.LU R244, [R1+0x4fc] ;  /* 0x0004fc0001f47983 */ /* 0x000f220000300800 */
[----:B------:R-:W-:Y:S02]  /*16950*/  ISETP.NE.U32.AND P5, PT, R247, RZ, PT ;  /* 0x000000fff700720c */ /* 0x000fe40003fa5070 */
[----:B------:R-:W-:-:S05]  /*16960*/  IADD3 R247, PT, PT, R2, 0x100000, R6 ;  /* 0x0010000002f77810 */ /* 0x000fca0007ffe006 */
[----:B------:R-:W-:Y:S01]  /*16970*/  LDGSTS.E [R247+-0x20000], desc[UR22][R224.64], P4 ;  /* 0xe0000000e0f77fae */ /* 0x000fe2000a1a1016 */
[----:B------:R-:W-:-:S03]  /*16980*/  ISETP.NE.U32.AND P4, PT, R211, RZ, PT ;  /* 0x000000ffd300720c */ /* 0x000fc60003f85070 */
[----:B------:R-:W-:Y:S01]  /*16990*/  LDGSTS.E [R247+-0x1fff8], desc[UR22][R222.64], P2 ;  /* 0xe0008000def77fae */ /* 0x000fe200091a1016 */
[----:B-1----:R-:W-:-:S03]  /*169a0*/  LOP3.LUT R6, R0, 0x60, RZ, 0x3c, !PT ;  /* 0x0000006000067812 */ /* 0x002fc600078e3cff */
[----:B------:R-:W-:Y:S01]  /*169b0*/  LDGSTS.E [R247+-0x1e000], desc[UR22][R192.64], P5 ;  /* 0xe2000000c0f77fae */ /* 0x000fe2000a9a1016 */
[----:B------:R-:W-:Y:S02]  /*169c0*/  ISETP.NE.U32.AND P2, PT, R13, RZ, PT ;  /* 0x000000ff0d00720c */ /* 0x000fe40003f45070 */
[----:B------:R-:W-:Y:S01]  /*169d0*/  IADD3 R252, PT, PT, R2, 0x100000, R6 ;  /* 0x0010000002fc7810 */ /* 0x000fe20007ffe006 */
[----:B------:R-:W-:Y:S04]  /*169e0*/  LDGSTS.E [R247+-0x1dff8], desc[UR22][R190.64], P1 ;  /* 0xe2008000bef77fae */ /* 0x000fe800089a1016 */
[----:B------:R-:W-:Y:S04]  /*169f0*/  LDGSTS.E [R252+-0x20000], desc[UR22][R220.64], P3 ;  /* 0xe0000000dcfc7fae */ /* 0x000fe800099a1016 */
[----:B------:R-:W-:Y:S04]  /*16a00*/  LDGSTS.E [R252+-0x1fff8], desc[UR22][R218.64], P4 ;  /* 0xe0008000dafc7fae */ /* 0x000fe8000a1a1016 */
[----:B------:R-:W-:Y:S01]  /*16a10*/  LDGSTS.E [R252+-0x1e000], desc[UR22][R188.64], P2 ;  /* 0xe2000000bcfc7fae */ /* 0x000fe200091a1016 */
[----:B------:R-:W-:-:S13]  /*16a20*/  ISETP.NE.U32.AND P5, PT, R212, RZ, PT ;  /* 0x000000ffd400720c */ /* 0x000fda0003fa5070 */
[----:B------:R-:W-:Y:S04]  /*16a30*/  LDGSTS.E [R252+-0x1dff8], desc[UR22][R186.64], P5 ;  /* 0xe2008000bafc7fae */ /* 0x000fe8000a9a1016 */
[----:B------:R-:W-:Y:S01]  /*16a40*/  STL.64 [R1+0x1918], R224 ;  /* 0x001918e001007387 */ /* 0x000fe20000100a00 */
[----:B------:R-:W-:-:S03]  /*16a50*/  LOP3.LUT R0, R0, 0x70, RZ, 0x3c, !PT ;  /* 0x0000007000007812 */ /* 0x000fc600078e3cff */
[----:B------:R-:W-:Y:S04]  /*16a60*/  STL.64 [R1+0x1920], R222 ;  /* 0x001920de01007387 */ /* 0x000fe80000100a00 */
[----:B------:R-:W-:Y:S04]  /*16a70*/  STL.64 [R1+0x1928], R192 ;  /* 0x001928c001007387 */ /* 0x000fe80000100a00 */
[----:B------:R-:W-:Y:S04]  /*16a80*/  STL.64 [R1+0x1938], R246 ;  /* 0x001938f601007387 */ /* 0x000fe80000100a00 */
[----:B------:R-:W-:Y:S04]  /*16a90*/  STL.64 [R1+0x1930], R190 ;  /* 0x001930be01007387 */ /* 0x000fe80000100a00 */
[----:B------:R-:W-:Y:S04]  /*16aa0*/  STL [R1+0xe74], R6 ;  /* 0x000e740601007387 */ /* 0x000fe80000100800 */
[----:B------:R-:W-:Y:S01]  /*16ab0*/  STL.64 [R1+0x1940], R220 ;  /* 0x001940dc01007387 */ /* 0x000fe20000100a00 */
[----:B------:R-:W-:-:S03]  /*16ac0*/  ISETP.NE.U32.AND P1, PT, R213, RZ, PT ;  /* 0x000000ffd500720c */ /* 0x000fc60003f25070 */
[----:B------:R-:W-:Y:S04]  /*16ad0*/  STL.64 [R1+0x1948], R218 ;  /* 0x001948da01007387 */ /* 0x000fe80000100a00 */
[----:B------:R-:W-:Y:S04]  /*16ae0*/  STL.64 [R1+0x1950], R188 ;  /* 0x001950bc01007387 */ /* 0x000fe80000100a00 */
[----:B------:R1:W-:Y:S01]  /*16af0*/  STL [R1+0xe68], R0 ;  /* 0x000e680001007387 */ /* 0x0003e20000100800 */
[----:B------:R-:W-:Y:S02]  /*16b00*/  ISETP.GE.AND P6, PT, R12, UR6, PT ;  /* 0x000000060c007c0c */ /* 0x000fe4000bfc6270 */
[----:B-1----:R-:W-:-:S05]  /*16b10*/  IADD3 R0, PT, PT, R2, 0x100000, R0 ;  /* 0x0010000002007810 */ /* 0x002fca0007ffe000 */
[----:B------:R-:W-:Y:S04]  /*16b20*/  STL [R1+0x128], R0 ;  /* 0x0001280001007387 */ /* 0x000fe80000100800 */
[----:B------:R-:W2:Y:S04]  /*16b30*/  LDL.64 R236, [R1+0x140] ;  /* 0x0001400001ec7983 */ /* 0x000ea80000100a00 */
[----:B------:R-:W2:Y:S04]  /*16b40*/  LDL.64 R206, [R1+0x118] ;  /* 0x0001180001ce7983 */ /* 0x000ea80000100a00 */
[----:B------:R-:W2:Y:S04]  /*16b50*/  LDL.64 R208, [R1+0xf8] ;  /* 0x0000f80001d07983 */ /* 0x000ea80000100a00 */
[----:B------:R-:W2:Y:S01]  /*16b60*/  LDL.64 R250, [R1+0xd8] ;  /* 0x0000d80001fa7983 */ /* 0x000ea20000100a00 */
[----:B------:R-:W-:-:S03]  /*16b70*/  ISETP.NE.U32.AND P3, PT, R242, RZ, PT ;  /* 0x000000fff200720c */ /* 0x000fc60003f65070 */
[----:B------:R-:W2:Y:S01]  /*16b80*/  LDL.64 R238, [R1+0xb8] ;  /* 0x0000b80001ee7983 */ /* 0x000ea20000100a00 */
[----:B------:R-:W-:-:S03]  /*16b90*/  SEL R2, RZ, 0x4, P6 ;  /* 0x00000004ff027807 */ /* 0x000fc60003000000 */
[----:B------:R-:W2:Y:S04]  /*16ba0*/  LDL.64 R240, [R1+0x98] ;  /* 0x0000980001f07983 */ /* 0x000ea80000100a00 */
[----:B------:R-:W2:Y:S04]  /*16bb0*/  LDL.64 R210, [R1+0x78] ;  /* 0x0000780001d27983 */ /* 0x000ea80000100a00 */
[----:B------:R-:W-:Y:S04]  /*16bc0*/  LDGSTS.E [R0+-0x20000], desc[UR22][R216.64], P1 ;  /* 0xe0000000d8007fae */ /* 0x000fe800089a1016 */
[----:B------:R-:W2:Y:S01]  /*16bd0*/  LDL.64 R212, [R1+0x58] ;  /* 0x0000580001d47983 */ /* 0x000ea20000100a00 */
[----:B------:R-:W1:Y:S01]  /*16be0*/  S2R R249, SR_TID.X ;  /* 0x0000000000f97919 */ /* 0x000e620000002100 */
[----:B------:R-:W-:-:S02]  /*16bf0*/  LOP3.LUT R13, R12, 0x2, RZ, 0xfc, !PT ;  /* 0x000000020c0d7812 */ /* 0x000fc400078efcff */
[----:B------:R-:W-:Y:S04]  /*16c00*/  LDGSTS.E [R0+-0x1fff8], desc[UR22][R214.64], P3 ;  /* 0xe0008000d6007fae */ /* 0x000fe800099a1016 */
[----:B------:R-:W2:Y:S04]  /*16c10*/  LDL.64 R202, [R1+0x150] ;  /* 0x0001500001ca7983 */ /* 0x000ea80000100a00 */
[----:B------:R-:W2:Y:S04]  /*16c20*/  LDL.64 R204, [R1+0x170] ;  /* 0x0001700001cc7983 */ /* 0x000ea80000100a00 */
[----:B------:R-:W2:Y:S01]  /*16c30*/  LDL.64 R234, [R1+0x190] ;  /* 0x0001900001ea7983 */ /* 0x000ea20000100a00 */
[----:B---3--:R-:W-:-:S02]  /*16c40*/  ISETP.NE.U32.AND P2, PT, R245, RZ, PT ;  /* 0x000000fff500720c */ /* 0x008fc40003f45070 */
[----:B------:R-:W3:Y:S01]  /*16c50*/  LDC R245, c[0x0][0x3a0] ;  /* 0x0000e800fff57b82 */ /* 0x000ee20000000800 */
[----:B----4-:R-:W-:Y:S01]  /*16c60*/  ISETP.NE.U32.AND P5, PT, R244, RZ, PT ;  /* 0x000000fff400720c */ /* 0x010fe20003fa5070 */
[----:B---3--:R-:W-:Y:S02]  /*16c70*/  VIADD R244, R245, 0x3f ;  /* 0x0000003ff5f47836 */ /* 0x008fe40000000000 */
[----:B------:R-:W3:Y:S01]  /*16c80*/  S2R R245, SR_TID.X ;  /* 0x0000000000f57919 */ /* 0x000ee20000002100 */
[----:B--2---:R-:W-:Y:S02]  /*16c90*/  ISETP.NE.U32.AND P4, PT, R243, RZ, PT ;  /* 0x000000fff300720c */ /* 0x004fe40003f85070 */
[----:B------:R-:W-:Y:S01]  /*16ca0*/  ISETP.GT.AND P1, PT, R244, 0x7f, PT ;  /* 0x0000007ff400780c */ /* 0x000fe20003f24270 */
[----:B------:R-:W2:Y:S01]  /*16cb0*/  LDL.64 R242, [R1+0x38] ;  /* 0x0000380001f27983 */ /* 0x000ea20000100a00 */
[----:B---3--:R-:W-:-:S09]  /*16cc0*/  LOP3.LUT R245, R245, 0x3f, RZ, 0xc0, !PT ;  /* 0x0000003ff5f57812 */ /* 0x008fd200078ec0ff */
[----:B------:R-:W-:Y:S01]  /*16cd0*/  LDGSTS.E [R0+-0x1e000], desc[UR22][R184.64], P4 ;  /* 0xe2000000b8007fae */ /* 0x000fe2000a1a1016 */
[----:B------:R-:W-:-:S03]  /*16ce0*/  ISETP.GE.AND P6, PT, R245, UR6, PT ;  /* 0x00000006f5007c0c */ /* 0x000fc6000bfc6270 */
[----:B------:R-:W-:Y:S04]  /*16cf0*/  LDGSTS.E [R0+-0x1dff8], desc[UR22][R182.64], P2 ;  /* 0xe2008000b6007fae */ /* 0x000fe800091a1016 */
[----:B------:R-:W3:Y:S01]  /*16d00*/  LDL.64 R244, [R1+0x18] ;  /* 0x0000180001f47983 */ /* 0x000ee20000100a00 */
[----:B------:R-:W-:Y:S02]  /*16d10*/  SEL R2, R2, RZ, P1 ;  /* 0x000000ff02027207 */ /* 0x000fe40000800000 */
[----:B------:R-:W-:Y:S01]  /*16d20*/  ISETP.GE.AND P4, PT, R13, UR6, PT ;  /* 0x000000060d007c0c */ /* 0x000fe2000bf86270 */
[----:B------:R-:W0:Y:S01]  /*16d30*/  LDGDEPBAR ;  /* 0x00000000000079af */ /* 0x000e220000000000 */
[----:B------:R-:W-:Y:S02]  /*16d40*/  ISETP.NE.U32.AND P3, PT, R2, RZ, PT ;  /* 0x000000ff0200720c */ /* 0x000fe40003f65070 */
[----:B------:R-:W-:-:S04]  /*16d50*/  SEL R2, RZ, 0x4, P6 ;  /* 0x00000004ff027807 */ /* 0x000fc80003000000 */
[----:B------:R-:W-:Y:S02]  /*16d60*/  SEL R2, R2, RZ, P1 ;  /* 0x000000ff02027207 */ /* 0x000fe40000800000 */
[----:B------:R-:W-:Y:S02]  /*16d70*/  LOP3.LUT R13, R12, 0x20, RZ, 0xfc, !PT ;  /* 0x000000200c0d7812 */ /* 0x000fe400078efcff */
[----:B------:R-:W-:Y:S02]  /*16d80*/  ISETP.NE.U32.AND P6, PT, R2, RZ, PT ;  /* 0x000000ff0200720c */ /* 0x000fe40003fc5070 */
[----:B------:R-:W-:Y:S02]  /*16d90*/  SEL R2, RZ, 0x4, P4 ;  /* 0x00000004ff027807 */ /* 0x000fe40002000000 */
[----:B------:R-:W-:Y:S02]  /*16da0*/  ISETP.GE.AND P4, PT, R13, UR6, PT ;  /* 0x000000060d007c0c */ /* 0x000fe4000bf86270 */
[----:B------:R-:W-:-:S04]  /*16db0*/  SEL R2, R2, RZ, P1 ;  /* 0x000000ff02027207 */ /* 0x000fc80000800000 */
[----:B------:R-:W-:Y:S02]  /*16dc0*/  ISETP.NE.U32.AND P2, PT, R2, RZ, PT ;  /* 0x000000ff0200720c */ /* 0x000fe40003f45070 */
[----:B------:R-:W-:Y:S02]  /*16dd0*/  SEL R2, RZ, 0x4, P4 ;  /* 0x00000004ff027807 */ /* 0x000fe40002000000 */
[----:B-1----:R-:W-:Y:S02]  /*16de0*/  SHF.R.S32.HI R13, RZ, 0x6, R249 ;  /* 0x00000006ff0d7819 */ /* 0x002fe400000114f9 */
[----:B------:R-:W-:Y:S02]  /*16df0*/  SEL R2, R2, RZ, P1 ;  /* 0x000000ff02027207 */ /* 0x000fe40000800000 */
[----:B------:R-:W-:Y:S02]  /*16e00*/  SGXT R13, R13, 0x1 ;  /* 0x000000010d0d781a */ /* 0x000fe40000000200 */
[----:B------:R-:W-:Y:S01]  /*16e10*/  ISETP.NE.U32.AND P4, PT, R2, RZ, PT ;  /* 0x000000ff0200720c */ /* 0x000fe20003f85070 */
[----:B------:R-:W-:Y:S01]  /*16e20*/  IMAD.SHL.U32 R2, R249, 0x4, RZ ;  /* 0x00000004f9027824 */ /* 0x000fe200078e00ff */
[----:B------:R-:W-:-:S04]  /*16e30*/  LOP3.LUT R13, R13, 0x90, RZ, 0xc0, !PT ;  /* 0x000000900d0d7812 */ /* 0x000fc800078ec0ff */
[----:B------:R-:W-:Y:S01]  /*16e40*/  LOP3.LUT R13, R13, 0x7c, R2, 0x78, !PT ;  /* 0x0000007c0d0d7812 */ /* 0x000fe200078e7802 */
[----:B------:R-:W-:-:S05]  /*16e50*/  IMAD.SHL.U32 R2, R249, 0x400, RZ ;  /* 0x00000400f9027824 */ /* 0x000fca00078e00ff */
[----:B------:R-:W-:-:S05]  /*16e60*/  LOP3.LUT R13, R13, 0x8000, R2, 0xf8, !PT ;  /* 0x000080000d0d7812 */ /* 0x000fca00078ef802 */
[----:B------:R-:W-:-:S05]  /*16e70*/  VIADD R248, R13, UR7 ;  /* 0x000000070df87c36 */ /* 0x000fca0008000000 */
[----:B------:R-:W-:Y:S04]  /*16e80*/  LDGSTS.E [R248], desc[UR22][R236.64], P5 ;  /* 0x00000000ecf87fae */ /* 0x000fe8000a9a1016 */
[----:B------:R-:W-:Y:S04]  /*16e90*/  LDGSTS.E [R248+0x400], desc[UR22][R206.64], P5 ;  /* 0x00400000cef87fae */ /* 0x000fe8000a9a1016 */
[----:B------:R-:W-:Y:S04]  /*16ea0*/  LDGSTS.E [R248+0x800], desc[UR22][R208.64], P5 ;  /* 0x00800000d0f87fae */ /* 0x000fe8000a9a1016 */
[----:B------:R-:W4:Y:S04]  /*16eb0*/  LDL.64 R236, [R1+0x1b0] ;  /* 0x0001b00001ec7983 */ /* 0x000f280000100a00 */
[----:B------:R-:W4:Y:S04]  /*16ec0*/  LDL.64 R206, [R1+0x1d0] ;  /* 0x0001d00001ce7983 */ /* 0x000f280000100a00 */
[----:B------:R-:W-:Y:S04]  /*16ed0*/  LDGSTS.E [R248+0xc00], desc[UR22][R250.64], P5 ;  /* 0x00c00000faf87fae */ /* 0x000fe8000a9a1016 */
        /* <DEDUP_REMOVED lines=9> */
[----:B------:R-:W4:Y:S04]  /*16f70*/  LDL.64 R212, [R1+0x290] ;  /* 0x0002900001d47983 */ /* 0x000f280000100a00 */
[----:B--2---:R-:W-:Y:S04]  /*16f80*/  LDGSTS.E [R248+0x2000], desc[UR22][R242.64], P5 ;  /* 0x02000000f2f87fae */ /* 0x004fe8000a9a1016 */
[----:B------:R-:W2:Y:S04]  /*16f90*/  LDL.64 R242, [R1+0x2b0] ;  /* 0x0002b00001f27983 */ /* 0x000ea80000100a00 */
[----:B---3--:R-:W-:Y:S04]  /*16fa0*/  LDGSTS.E [R248+0x2400], desc[UR22][R244.64], P5 ;  /* 0x02400000f4f87fae */ /* 0x008fe8000a9a1016 */
[----:B------:R-:W-:Y:S04]  /*16fb0*/  LDGSTS.E [R248+0x2800], desc[UR22][R180.64], P5 ;  /* 0x02800000b4f87fae */ /* 0x000fe8000a9a1016 */
[----:B------:R-:W-:Y:S04]  /*16fc0*/  LDGSTS.E [R248+0x2c00], desc[UR22][R172.64], P5 ;  /* 0x02c00000acf87fae */ /* 0x000fe8000a9a1016 */
[----:B------:R-:W3:Y:S04]  /*16fd0*/  LDL.64 R244, [R1+0x2d0] ;  /* 0x0002d00001f47983 */ /* 0x000ee80000100a00 */
[----:B------:R-:W-:Y:S04]  /*16fe0*/  STL.64 [R1+0x17b0], R180 ;  /* 0x0017b0b401007387 */ /* 0x000fe80000100a00 */
        /* <DEDUP_REMOVED lines=9> */
[----:B------:R-:W-:Y:S04]  /*17080*/  LDGSTS.E [R248+0x3000], desc[UR22][R164.64], P5 ;  /* 0x03000000a4f87fae */ /* 0x000fe8000a9a1016 */
        /* <DEDUP_REMOVED lines=20> */
[----:B------:R1:W-:Y:S04]  /*171d0*/  STL.64 [R1+0x1838], R20 ;  /* 0x0018381401007387 */ /* 0x0003e80000100a00 */
[----:B------:R-:W-:Y:S04]  /*171e0*/  LDGSTS.E [R248+0x5c00], desc[UR22][R76.64], P5 ;  /* 0x05c000004cf87fae */ /* 0x000fe8000a9a1016 */
[----:B------:R-:W-:Y:S04]  /*171f0*/  STL.64 [R1+0x1840], R10 ;  /* 0x0018400a01007387 */ /* 0x000fe80000100a00 */
[----:B------:R-:W-:Y:S04]  /*17200*/  LDGSTS.E [R248+0x6000], desc[UR22][R68.64], P5 ;  /* 0x0600000044f87fae */ /* 0x000fe8000a9a1016 */
[----:B------:R-:W3:Y:S04]  /*17210*/  LDL.64 R194, [R1+0x2f0] ;  /* 0x0002f00001c27983 */ /* 0x000ee80000100a00 */
        /* <DEDUP_REMOVED lines=20> */
[----:B----4-:R-:W-:Y:S04]  /*17360*/  LDGSTS.E [R248+0x10c00], desc[UR22][R236.64], P5 ;  /* 0x10c00000ecf87fae */ /* 0x010fe8000a9a1016 */
        /* <DEDUP_REMOVED lines=15> */
[----:B--2---:R-:W-:Y:S04]  /*17460*/  LDGSTS.E [R248+0x12c00], desc[UR22][R242.64], P5 ;  /* 0x12c00000f2f87fae */ /* 0x004fe8000a9a1016 */
[----:B------:R-:W2:Y:S04]  /*17470*/  LDL.64 R212, [R1+0x138] ;  /* 0x0001380001d47983 */ /* 0x000ea80000100a00 */
[----:B---3--:R-:W-:Y:S04]  /*17480*/  LDGSTS.E [R248+0x13000], desc[UR22][R244.64], P5 ;  /* 0x13000000f4f87fae */ /* 0x008fe8000a9a1016 */
[----:B------:R-:W3:Y:S04]  /*17490*/  LDL.64 R242, [R1+0x110] ;  /* 0x0001100001f27983 */ /* 0x000ee80000100a00 */
[----:B------:R-:W3:Y:S04]  /*174a0*/  LDL.64 R244, [R1+0xf0] ;  /* 0x0000f00001f47983 */ /* 0x000ee80000100a00 */
[----:B-1----:R-:W3:Y:S04]  /*174b0*/  LDL.LU.64 R20, [R1+0xd0] ;  /* 0x0000d00001147983 */ /* 0x002ee80000300a00 */
[----:B------:R-:W3:Y:S04]  /*174c0*/  LDL.LU.64 R44, [R1+0xb0] ;  /* 0x0000b000012c7983 */ /* 0x000ee80000300a00 */
[----:B------:R-:W3:Y:S04]  /*174d0*/  LDL.LU.64 R68, [R1+0x90] ;  /* 0x0000900001447983 */ /* 0x000ee80000300a00 */
[----:B------:R-:W3:Y:S04]  /*174e0*/  LDL.LU.64 R92, [R1+0x70] ;  /* 0x00007000015c7983 */ /* 0x000ee80000300a00 */
[----:B------:R-:W3:Y:S04]  /*174f0*/  LDL.LU.64 R116, [R1+0x50] ;  /* 0x0000500001747983 */ /* 0x000ee80000300a00 */
[----:B------:R-:W3:Y:S04]  /*17500*/  LDL.LU.64 R140, [R1+0x30] ;  /* 0x00003000018c7983 */ /* 0x000ee80000300a00 */
[----:B------:R-:W3:Y:S01]  /*17510*/  LDL.LU.64 R156, [R1+0x10] ;  /* 0x00001000019c7983 */ /* 0x000ee20000300a00 */
[----:B------:R-:W-:-:S05]  /*17520*/  LOP3.LUT R2, R13, 0x20, RZ, 0x3c, !PT ;  /* 0x000000200d027812 */ /* 0x000fca00078e3cff */
[----:B------:R-:W-:Y:S01]  /*17530*/  VIADD R249, R2, UR7 ;  /* 0x0000000702f97c36 */ /* 0x000fe20008000000 */
[----:B------:R-:W-:Y:S04]  /*17540*/  LDGSTS.E [R248+0x13400], desc[UR22][R194.64], P5 ;  /* 0x13400000c2f87fae */ /* 0x000fe8000a9a1016 */
        /* <DEDUP_REMOVED lines=31> */
[----:B------:R-:W-:Y:S04]  /*17740*/  LDGSTS.E [R249+0x900], desc[UR22][R244.64], P5 ;  /* 0x00900000f4f97fae */ /* 0x000fe8000a9a1016 */
[----:B------:R-:W3:Y:S04]  /*17750*/  LDL.64 R242, [R1+0x2b8] ;  /* 0x0002b80001f27983 */ /* 0x000ee80000100a00 */
[----:B------:R-:W-:Y:S04]  /*17760*/  LDGSTS.E [R249+0xd00], desc[UR22][R20.64], P5 ;  /* 0x00d0000014f97fae */ /* 0x000fe8000a9a1016 */
[----:B------:R-:W3:Y:S04]  /*17770*/  LDL.64 R244, [R1+0x2d8] ;  /* 0x0002d80001f47983 */ /* 0x000ee80000100a00 */
        /* <DEDUP_REMOVED lines=38> */
[----:B------:R-:W3:Y:S04]  /*179e0*/  LDL.64 R232, [R1+0x398] ;  /* 0x0003980001e87983 */ /* 0x000ee80000100a00 */
[----:B------:R-:W-:Y:S04]  /*179f0*/  LDGSTS.E [R249+0x10100], desc[UR22][R202.64], P5 ;  /* 0x10100000caf97fae */ /* 0x000fe8000a9a1016 */
        /* <DEDUP_REMOVED lines=35> */
[----:B------:R-:W-:Y:S04]  /*17c30*/  LDGSTS.E [R249+0x13500], desc[UR22][R228.64], P5 ;  /* 0x13500000e4f97fae */ /* 0x000fe8000a9a1016 */
[----:B------:R-:W-:Y:S04]  /*17c40*/  LDGSTS.E [R249+0x13900], desc[UR22][R198.64], P5 ;  /* 0x13900000c6f97fae */ /* 0x000fe8000a9a1016 */
[----:B------:R-:W-:Y:S04]  /*17c50*/  LDGSTS.E [R249+0x13d00], desc[UR22][R6.64], P5 ;  /* 0x13d0000006f97fae */ /* 0x000fe8000a9a1016 */
[----:B------:R-:W-:Y:S04]  /*17c60*/  LDGSTS.E [R249+0x14100], desc[UR22][R200.64], P5 ;  /* 0x14100000c8f97fae */ /* 0x000fe8000a9a1016 */
[----:B------:R-:W-:Y:S04]  /*17c70*/  LDGSTS.E [R249+0x14500], desc[UR22][R230.64], P5 ;  /* 0x14500000e6f97fae */ /* 0x000fe8000a9a1016 */
[----:B------:R-:W-:Y:S04]  /*17c80*/  LDGSTS.E [R249+0x14900], desc[UR22][R232.64], P5 ;  /* 0x14900000e8f97fae */ /* 0x000fe8000a9a1016 */
[----:B------:R-:W3:Y:S04]  /*17c90*/  LDL.64 R200, [R1+0x160] ;  /* 0x0001600001c87983 */ /* 0x000ee80000100a00 */
[----:B------:R-:W3:Y:S04]  /*17ca0*/  LDL.64 R230, [R1+0x180] ;  /* 0x0001800001e67983 */ /* 0x000ee80000100a00 */
[----:B------:R-:W3:Y:S04]  /*17cb0*/  LDL.64 R232, [R1+0x1a0] ;  /* 0x0001a00001e87983 */ /* 0x000ee80000100a00 */
[----:B----4-:R-:W-:Y:S04]  /*17cc0*/  LDGSTS.E [R249+0x14d00], desc[UR22][R202.64], P5 ;  /* 0x14d00000caf97fae */ /* 0x010fe8000a9a1016 */
        /* <DEDUP_REMOVED lines=10> */
[----:B------:R1:W-:Y:S04]  /*17d70*/  LDGSTS.E [R249+0x16500], desc[UR22][R250.64], P5 ;  /* 0x16500000faf97fae */ /* 0x0003e8000a9a1016 */
[----:B------:R-:W4:Y:S04]  /*17d80*/  LDL.64 R208, [R1+0x260] ;  /* 0x0002600001d07983 */ /* 0x000f280000100a00 */
[----:B------:R-:W-:Y:S04]  /*17d90*/  LDGSTS.E [R249+0x16900], desc[UR22][R238.64], P5 ;  /* 0x16900000eef97fae */ /* 0x000fe8000a9a1016 */
        /* <DEDUP_REMOVED lines=9> */
[----:B------:R-:W3:Y:S04]  /*17e30*/  LDL.64 R242, [R1+0x300] ;  /* 0x0003000001f27983 */ /* 0x000ee80000100a00 */
[----:B------:R-:W3:Y:S01]  /*17e40*/  LDL.64 R244, [R1+0x320] ;  /* 0x0003200001f47983 */ /* 0x000ee20000100a00 */
[----:B------:R-:W-:-:S05]  /*17e50*/  LOP3.LUT R2, R13, 0x40, RZ, 0x3c, !PT ;  /* 0x000000400d027812 */ /* 0x000fca00078e3cff */
[----:B-1----:R-:W-:-:S05]  /*17e60*/  VIADD R250, R2, UR7 ;  /* 0x0000000702fa7c36 */ /* 0x002fca0008000000 */
        /* <DEDUP_REMOVED lines=54> */
[----:B---3--:R-:W-:Y:S04]  /*181d0*/  LDGSTS.E [R250+0x12a00], desc[UR22][R240.64], P5 ;  /* 0x12a00000f0fa7fae */ /* 0x008fe8000a9a1016 */
[----:B------:R-:W2:Y:S04]  /*181e0*/  LDL.64 R238, [R1+0x4d8] ;  /* 0x0004d80001ee7983 */ /* 0x000ea80000100a00 */
        /* <DEDUP_REMOVED lines=18> */
[----:B------:R-:W3:Y:S04]  /*18310*/  LDL.LU.64 R164, [R1] ;  /* 0x0000000001a47983 */ /* 0x000ee80000300a00 */
[----:B------:R1:W-:Y:S04]  /*18320*/  STL [R1+0x1260], R13 ;  /* 0x0012600d01007387 */ /* 0x0003e80000100800 */
[----:B------:R-:W-:Y:S04]  /*18330*/  LDGSTS.E [R250+0x13e00], desc[UR22][R198.64], P5 ;  /* 0x13e00000c6fa7fae */ /* 0x000fe8000a9a1016 */
[----:B------:R-:W-:Y:S04]  /*18340*/  LDGSTS.E [R250+0x14200], desc[UR22][R6.64], P5 ;  /* 0x1420000006fa7fae */ /* 0x000fe8000a9a1016 */
[----:B------:R-:W-:Y:S04]  /*18350*/  LDGSTS.E [R250+0x14600], desc[UR22][R200.64], P5 ;  /* 0x14600000c8fa7fae */ /* 0x000fe8000a9a1016 */
[----:B------:R-:W-:Y:S04]  /*18360*/  LDGSTS.E [R250+0x14a00], desc[UR22][R230.64], P5 ;  /* 0x14a00000e6fa7fae */ /* 0x000fe8000a9a1016 */
[----:B------:R-:W-:Y:S04]  /*18370*/  LDGSTS.E [R250+0x14e00], desc[UR22][R232.64], P5 ;  /* 0x14e00000e8fa7fae */ /* 0x000fe8000a9a1016 */
[----:B----4-:R-:W-:Y:S04]  /*18380*/  LDGSTS.E [R250+0x15200], desc[UR22][R202.64], P5 ;  /* 0x15200000cafa7fae */ /* 0x010fe8000a9a1016 */
[----:B------:R-:W-:Y:S04]  /*18390*/  LDGSTS.E [R250+0x15600], desc[UR22][R204.64], P5 ;  /* 0x15600000ccfa7fae */ /* 0x000fe8000a9a1016 */
[----:B------:R-:W-:Y:S04]  /*183a0*/  LDGSTS.E [R250+0x15a00], desc[UR22][R234.64], P5 ;  /* 0x15a00000eafa7fae */ /* 0x000fe8000a9a1016 */
[----:B------:R-:W-:Y:S04]  /*183b0*/  LDGSTS.E [R250+0x15e00], desc[UR22][R236.64], P5 ;  /* 0x15e00000ecfa7fae */ /* 0x000fe8000a9a1016 */
[----:B------:R-:W-:Y:S04]  /*183c0*/  LDGSTS.E [R250+0x16200], desc[UR22][R206.64], P5 ;  /* 0x16200000cefa7fae */ /* 0x000fe8000a9a1016 */
[----:B------:R-:W-:Y:S04]  /*183d0*/  LDGSTS.E [R250+0x16600], desc[UR22][R208.64], P5 ;  /* 0x16600000d0fa7fae */ /* 0x000fe8000a9a1016 */
[----:B--2---:R-:W-:Y:S04]  /*183e0*/  LDGSTS.E [R250+0x16a00], desc[UR22][R238.64], P5 ;  /* 0x16a00000eefa7fae */ /* 0x004fe8000a9a1016 */
[----:B---3--:R-:W-:Y:S04]  /*183f0*/  LDGSTS.E [R250+0x16e00], desc[UR22][R240.64], P5 ;  /* 0x16e00000f0fa7fae */ /* 0x008fe8000a9a1016 */
[----:B------:R-:W-:Y:S04]  /*18400*/  LDGSTS.E [R250+0x17200], desc[UR22][R210.64], P5 ;  /* 0x17200000d2fa7fae */ /* 0x000fe8000a9a1016 */
[----:B------:R-:W-:Y:S01]  /*18410*/  LDGSTS.E [R250+0x17600], desc[UR22][R212.64], P5 ;  /* 0x17600000d4fa7fae */ /* 0x000fe2000a9a1016 */
[----:B------:R-:W-:-:S03]  /*18420*/  LOP3.LUT R2, R13, 0x60, RZ, 0x3c, !PT ;  /* 0x000000600d027812 */ /* 0x000fc600078e3cff */
[----:B-1----:R-:W2:Y:S04]  /*18430*/  LDL R13, [R1+0x12c] ;  /* 0x00012c00010d7983 */ /* 0x002ea80000100800 */
[----:B------:R-:W-:Y:S04]  /*18440*/  LDGSTS.E [R250+0x17a00], desc[UR22][R242.64], P5 ;  /* 0x17a00000f2fa7fae */ /* 0x000fe8000a9a1016 */
[----:B------:R-:W3:Y:S04]  /*18450*/  LDL.64 R210, [R1+0x188] ;  /* 0x0001880001d27983 */ /* 0x000ee80000100a00 */
[----:B------:R-:W-:Y:S04]  /*18460*/  LDGSTS.E [R250+0x17e00], desc[UR22][R244.64], P5 ;  /* 0x17e00000f4fa7fae */ /* 0x000fe8000a9a1016 */
[----:B------:R-:W4:Y:S04]  /*18470*/  LDL.64 R242, [R1+0x148] ;  /* 0x0001480001f27983 */ /* 0x000f280000100a00 */
[----:B------:R-:W2:Y:S01]  /*18480*/  LDL.64 R244, [R1+0x168] ;  /* 0x0001680001f47983 */ /* 0x000ea20000100a00 */
[----:B------:R-:W-:-:S03]  /*18490*/  VIADD R2, R2, UR7 ;  /* 0x0000000702027c36 */ /* 0x000fc60008000000 */
[----:B------:R-:W3:Y:S04]  /*184a0*/  LDL.LU.64 R248, [R1+0x5a0] ;  /* 0x0005a00001f87983 */ /* 0x000ee80000300a00 */
        /* <DEDUP_REMOVED lines=58> */
[----:B--2---:R-:W-:Y:S04]  /*18850*/  LDGSTS.E [R2+0x10300], desc[UR22][R244.64], P5 ;  /* 0x10300000f4027fae */ /* 0x004fe8000a9a1016 */
[----:B------:R-:W2:Y:S04]  /*18860*/  LDL.64 R242, [R1+0x548] ;  /* 0x0005480001f27983 */ /* 0x000ea80000100a00 */
[----:B---3--:R-:W-:Y:S04]  /*18870*/  LDGSTS.E [R2+0x10700], desc[UR22][R210.64], P5 ;  /* 0x10700000d2027fae */ /* 0x008fe8000a9a1016 */
[----:B------:R-:W3:Y:S04]  /*18880*/  LDL.64 R244, [R1+0x578] ;  /* 0x0005780001f47983 */ /* 0x000ee80000100a00 */
[----:B------:R-:W4:Y:S04]  /*18890*/  LDL.64 R210, [R1+0x5d0] ;  /* 0x0005d00001d27983 */ /* 0x000f280000100a00 */
[----:B------:R-:W-:Y:S04]  /*188a0*/  LDGSTS.E [R2+0x10b00], desc[UR22][R188.64], P5 ;  /* 0x10b00000bc027fae */ /* 0x000fe8000a9a1016 */
[----:B------:R-:W-:Y:S04]  /*188b0*/  LDGSTS.E [R2+0x10f00], desc[UR22][R218.64], P5 ;  /* 0x10f00000da027fae */ /* 0x000fe8000a9a1016 */
[----:B------:R-:W4:Y:S04]  /*188c0*/  LDL.LU.64 R188, [R1+0x1950] ;  /* 0x0019500001bc7983 */ /* 0x000f280000300a00 */
        /* <DEDUP_REMOVED lines=48> */
[----:B------:R-:W4:Y:S04]  /*18bd0*/  LDL.LU.64 R212, [R1+0x1888] ;  /* 0x0018880001d47983 */ /* 0x000f280000300a00 */
[----:B--2---:R1:W-:Y:S04]  /*18be0*/  LDGSTS.E [R2+0x17300], desc[UR22][R242.64], P5 ;  /* 0x17300000f2027fae */ /* 0x0043e8000a9a1016 */
[----:B---3--:R-:W-:Y:S04]  /*18bf0*/  LDGSTS.E [R2+0x17700], desc[UR22][R244.64], P5 ;  /* 0x17700000f4027fae */ /* 0x008fe8000a9a1016 */
[----:B------:R-:W-:Y:S04]  /*18c00*/  LDGSTS.E [R2+0x17b00], desc[UR22][R248.64], P5 ;  /* 0x17b00000f8027fae */ /* 0x000fe8000a9a1016 */
[----:B----4-:R2:W-:Y:S04]  /*18c10*/  LDGSTS.E [R2+0x17f00], desc[UR22][R210.64], P5 ;  /* 0x17f00000d2027fae */ /* 0x0105e8000a9a1016 */
[----:B------:R-:W3:Y:S04]  /*18c20*/  LDL.LU.64 R244, [R1+0x1880] ;  /* 0x0018800001f47983 */ /* 0x000ee80000300a00 */
[----:B------:R-:W0:Y:S01]  /*18c30*/  LDGDEPBAR ;  /* 0x00000000000079af */ /* 0x000e220000000000 */
[----:B------:R-:W-:Y:S01]  /*18c40*/  USHF.L.U32 UR12, UR4, 0x6, URZ ;  /* 0x00000006040c7899 */ /* 0x000fe200080006ff */
[----:B-1----:R-:W-:Y:S01]  /*18c50*/  LOP3.LUT R243, R12, 0x22, RZ, 0xfc, !PT ;  /* 0x000000220cf37812 */ /* 0x002fe200078efcff */
[----:B------:R-:W1:Y:S04]  /*18c60*/  LDCU UR4, c[0x0][0x3a0] ;  /* 0x00007400ff0477ac */ /* 0x000e680008000800 */
[----:B------:R-:W-:Y:S01]  /*18c70*/  IMAD.U32 R251, RZ, RZ, UR12 ;  /* 0x0000000cfffb7e24 */ /* 0x000fe2000f8e00ff */
[----:B------:R-:W-:Y:S01]  /*18c80*/  BAR.SYNC.DEFER_BLOCKING 0x0 ;  /* 0x0000000000007b1d */ /* 0x000fe20000010000 */
[----:B------:R-:W-:-:S02]  /*18c90*/  ISETP.GE.AND P5, PT, R243, UR6, PT ;  /* 0x00000006f3007c0c */ /* 0x000fc4000bfa6270 */
[----:B---3--:R-:W-:-:S05]  /*18ca0*/  IMAD.WIDE R242, R251, 0x4, R244 ;  /* 0x00000004fbf27825 */ /* 0x008fca00078e02f4 */
[----:B------:R3:W-:Y:S04]  /*18cb0*/  STL.64 [R1+0x990], R242 ;  /* 0x000990f201007387 */ /* 0x0007e80000100a00 */
[----:B------:R-:W-:Y:S01]  /*18cc0*/  @!PT LDS RZ, [RZ] ;  /* 0x00000000fffff984 */ /* 0x000fe20000000800 */
[----:B------:R-:W-:Y:S01]  /*18cd0*/  @!PT LDS RZ, [RZ] ;  /* 0x00000000fffff984 */ /* 0x000fe20000000800 */
[----:B------:R-:W-:Y:S01]  /*18ce0*/  @!PT LDS RZ, [RZ] ;  /* 0x00000000fffff984 */ /* 0x000fe20000000800 */
[----:B------:R4:W-:Y:S04]  /*18cf0*/  LDGSTS.E [R13+-0x1c000], desc[UR22][R242.64], P3 ;  /* 0xe4000000f20d7fae */ /* 0x0009e800099a1016 */
[----:B---3--:R-:W3:Y:S01]  /*18d00*/  LDL.LU.64 R242, [R1+0x1878] ;  /* 0x0018780001f27983 */ /* 0x008ee20000300a00 */
[----:B--2---:R-:W-:Y:S02]  /*18d10*/  SEL R210, RZ, 0x4, P5 ;  /* 0x00000004ffd27807 */ /* 0x004fe40002800000 */
[----:B------:R-:W-:-:S02]  /*18d20*/  LOP3.LUT R211, R12, 0x4, RZ, 0xfc, !PT ;  /* 0x000000040cd37812 */ /* 0x000fc400078efcff */
[----:B------:R-:W-:Y:S02]  /*18d30*/  SEL R244, R210, RZ, P1 ;  /* 0x000000ffd2f47207 */ /* 0x000fe40000800000 */
[----:B------:R-:W-:Y:S02]  /*18d40*/  ISETP.GE.AND P5, PT, R211, UR6, PT ;  /* 0x00000006d3007c0c */ /* 0x000fe4000bfa6270 */
[----:B------:R-:W-:Y:S02]  /*18d50*/  LOP3.LUT R211, R12, 0x6, RZ, 0xfc, !PT ;  /* 0x000000060cd37812 */ /* 0x000fe400078efcff */
[----:B------:R-:W-:Y:S02]  /*18d60*/  ISETP.NE.U32.AND P3, PT, R244, RZ, PT ;  /* 0x000000fff400720c */ /* 0x000fe40003f65070 */
[----:B------:R-:W-:Y:S02]  /*18d70*/  SEL R244, RZ, 0x4, P5 ;  /* 0x00000004fff47807 */ /* 0x000fe40002800000 */
[----:B------:R-:W-:Y:S01]  /*18d80*/  ISETP.GE.AND P5, PT, R211, UR6, PT ;  /* 0x00000006d3007c0c */ /* 0x000fe2000bfa6270 */
[----:B---3--:R-:W-:-:S05]  /*18d90*/  IMAD.WIDE R210, R251, 0x4, R242 ;  /* 0x00000004fbd27825 */ /* 0x008fca00078e02f2 */
[----:B------:R2:W-:Y:S04]  /*18da0*/  STL.64 [R1+0x988], R210 ;  /* 0x000988d201007387 */ /* 0x0005e80000100a00 */
[----:B------:R-:W-:Y:S04]  /*18db0*/  LDGSTS.E [R13+-0x1bff8], desc[UR22][R210.64], P2 ;  /* 0xe4008000d20d7fae */ /* 0x000fe800091a1016 */
[----:B--2---:R-:W2:Y:S01]  /*18dc0*/  LDL.LU.64 R210, [R1+0x1870] ;  /* 0x0018700001d27983 */ /* 0x004ea20000300a00 */
[----:B------:R-:W-:Y:S02]  /*18dd0*/  SEL R244, R244, RZ, P1 ;  /* 0x000000fff4f47207 */ /* 0x000fe40000800000 */
[----:B------:R-:W-:-:S02]  /*18de0*/  SEL R245, RZ, 0x4, P5 ;  /* 0x00000004fff57807 */ /* 0x000fc40002800000 */
[----:B------:R-:W-:Y:S01]  /*18df0*/  ISETP.NE.U32.AND P5, PT, R244, RZ, PT ;  /* 0x000000fff400720c */ /* 0x000fe20003fa5070 */
[----:B----4-:R-:W-:Y:S01]  /*18e00*/  IMAD.WIDE R242, R251, 0x4, R212 ;  /* 0x00000004fbf27825 */ /* 0x010fe200078e02d4 */
[----:B------:R-:W-:Y:S02]  /*18e10*/  LOP3.LUT R244, R12, 0x24, RZ, 0xfc, !PT ;  /* 0x000000240cf47812 */ /* 0x000fe400078efcff */
[----:B------:R-:W-:Y:S02]  /*18e20*/  SEL R212, R245, RZ, P1 ;  /* 0x000000fff5d47207 */ /* 0x000fe40000800000 */
[----:B------:R-:W-:Y:S01]  /*18e30*/  ISETP.GE.AND P2, PT, R244, UR6, PT ;  /* 0x00000006f4007c0c */ /* 0x000fe2000bf46270 */
[----:B------:R2:W-:Y:S01]  /*18e40*/  LDGSTS.E [R13+-0x1a000], desc[UR22][R242.64], P4 ;  /* 0xe6000000f20d7fae */ /* 0x0005e2000a1a1016 */
[----:B------:R-:W-:Y:S02]  /*18e50*/  LOP3.LUT R244, R12, 0x26, RZ, 0xfc, !PT ;  /* 0x000000260cf47812 */ /* 0x000fe400078efcff */
[----:B------:R-:W-:-:S02]  /*18e60*/  ISETP.NE.U32.AND P4, PT, R212, RZ, PT ;  /* 0x000000ffd400720c */ /* 0x000fc40003f85070 */
[----:B------:R-:W-:Y:S02]  /*18e70*/  SEL R212, RZ, 0x4, P2 ;  /* 0x00000004ffd47807 */ /* 0x000fe40001000000 */
[----:B------:R-:W-:Y:S01]  /*18e80*/  ISETP.GE.AND P2, PT, R244, UR6, PT ;  /* 0x00000006f4007c0c */ /* 0x000fe2000bf46270 */
[----:B------:R2:W-:Y:S01]  /*18e90*/  STL.64 [R1+0x978], R242 ;  /* 0x000978f201007387 */ /* 0x0005e20000100a00 */
[----:B------:R-:W-:Y:S02]  /*18ea0*/  LOP3.LUT R244, R12, 0x8, RZ, 0xfc, !PT ;  /* 0x000000080cf47812 */ /* 0x000fe400078efcff */
[----:B------:R-:W-:Y:S01]  /*18eb0*/  SEL R213, RZ, 0x4, P2 ;  /* 0x00000004ffd57807 */ /* 0x000fe20001000000 */
[----:B------:R-:W-:Y:S01]  /*18ec0*/  IMAD.WIDE R240, R251, 0x4, R240 ;  /* 0x00000004fbf07825 */ /* 0x000fe200078e02f0 */
[----:B------:R-:W-:-:S04]  /*18ed0*/  SEL R212, R212, RZ, P1 ;  /* 0x000000ffd4d47207 */ /* 0x000fc80000800000 */
[----:B------:R-:W-:Y:S01]  /*18ee0*/  ISETP.NE.U32.AND P2, PT, R212, RZ, PT ;  /* 0x000000ffd400720c */ /* 0x000fe20003f45070 */
[----:B------:R-:W-:Y:S01]  /*18ef0*/  IMAD.WIDE R238, R251, 0x4, R238 ;  /* 0x00000004fbee7825 */ /* 0x000fe200078e02ee */
[----:B-1----:R-:W-:-:S03]  /*18f00*/  UIADD3 UR4, UPT, UPT, UR4, -0x80, URZ ;  /* 0xffffff8004047890 */ /* 0x002fc6000fffe0ff */
[----:B--2---:R-:W-:Y:S01]  /*18f10*/  IMAD.WIDE R242, R251, 0x4, R210 ;  /* 0x00000004fbf27825 */ /* 0x004fe200078e02d2 */
[----:B------:R-:W-:-:S04]  /*18f20*/  SEL R210, R213, RZ, P1 ;  /* 0x000000ffd5d27207 */ /* 0x000fc80000800000 */
[----:B------:R-:W-:Y:S01]  /*18f30*/  LDGSTS.E [R13+-0x19ff8], desc[UR22][R242.64], P3 ;  /* 0xe6008000f20d7fae */ /* 0x000fe200099a1016 */
[----:B------:R-:W-:Y:S02]  /*18f40*/  ISETP.GE.AND P3, PT, R244, UR6, PT ;  /* 0x00000006f4007c0c */ /* 0x000fe4000bf66270 */
[----:B------:R-:W-:Y:S01]  /*18f50*/  LOP3.LUT R244, R12, 0xa, RZ, 0xfc, !PT ;  /* 0x0000000a0cf47812 */ /* 0x000fe200078efcff */
[----:B------:R-:W-:Y:S01]  /*18f60*/  LDGSTS.E [R3+-0x1c000], desc[UR22][R240.64], P5 ;  /* 0xe4000000f0037fae */ /* 0x000fe2000a9a1016 */
[----:B------:R-:W-:Y:S02]  /*18f70*/  ISETP.NE.U32.AND P5, PT, R210, RZ, PT ;  /* 0x000000ffd200720c */ /* 0x000fe40003fa5070 */
[----:B------:R-:W-:Y:S01]  /*18f80*/  SEL R210, RZ, 0x4, P3 ;  /* 0x00000004ffd27807 */ /* 0x000fe20001800000 */
[----:B------:R-:W-:Y:S01]  /*18f90*/  IMAD.WIDE R212, R251, 0x4, R208 ;  /* 0x00000004fbd47825 */ /* 0x000fe200078e02d0 */
[----:B------:R-:W-:Y:S01]  /*18fa0*/  ISETP.GE.AND P3, PT, R244, UR6, PT ;  /* 0x00000006f4007c0c */ /* 0x000fe2000bf66270 */
[----:B------:R-:W-:Y:S01]  /*18fb0*/  LDGSTS.E [R3+-0x1bff8], desc[UR22][R238.64], P4 ;  /* 0xe4008000ee037fae */ /* 0x000fe2000a1a1016 */
[----:B------:R-:W-:-:S02]  /*18fc0*/  LOP3.LUT R244, R12, 0x28, RZ, 0xfc, !PT ;  /* 0x000000280cf47812 */ /* 0x000fc400078efcff */
[----:B------:R-:W-:Y:S01]  /*18fd0*/  SEL R211, RZ, 0x4, P3 ;  /* 0x00000004ffd37807 */ /* 0x000fe20001800000 */
[----:B------:R1:W-:Y:S01]  /*18fe0*/  LDGSTS.E [R3+-0x1a000], desc[UR22][R212.64], P2 ;  /* 0xe6000000d4037fae */ /* 0x0003e200091a1016 */
[----:B------:R-:W-:Y:S02]  /*18ff0*/  SEL R210, R210, RZ, P1 ;  /* 0x000000ffd2d27207 */ /* 0x000fe40000800000 */
[----:B------:R-:W-:Y:S02]  /*19000*/  SEL R208, R211, RZ, P1 ;  /* 0x000000ffd3d07207 */ /* 0x000fe40000800000 */
[----:B------:R-:W-:Y:S02]  /*19010*/  ISETP.GE.AND P4, PT, R244, UR6, PT ;  /* 0x00000006f4007c0c */ /* 0x000fe4000bf86270 */
[----:B------:R-:W-:Y:S01]  /*19020*/  LOP3.LUT R244, R12, 0x2a, RZ, 0xfc, !PT ;  /* 0x0000002a0cf47812 */ /* 0x000fe200078efcff */
[----:B------:R-:W-:Y:S01]  /*19030*/  STL.64 [R1+0x970], R242 ;  /* 0x000970f201007387 */ /* 0x000fe20000100a00 */
[----:B------:R-:W-:-:S02]  /*19040*/  ISETP.NE.U32.AND P3, PT, R210, RZ, PT ;  /* 0x000000ffd200720c */ /* 0x000fc40003f65070 */
[----:B------:R-:W-:Y:S01]  /*19050*/  ISETP.NE.U32.AND P2, PT, R208, RZ, PT ;  /* 0x000000ffd000720c */ /* 0x000fe20003f45070 */
[----:B------:R-:W-:Y:S01]  /*19060*/  STL.64 [R1+0x980], R240 ;  /* 0x000980f001007387 */ /* 0x000fe20000100a00 */
[----:B------:R-:W-:Y:S02]  /*19070*/  SEL R208, RZ, 0x4, P4 ;  /* 0x00000004ffd07807 */ /* 0x000fe40002000000 */
[----:B------:R-:W-:Y:S01]  /*19080*/  ISETP.GE.AND P4, PT, R244, UR6, PT ;  /* 0x00000006f4007c0c */ /* 0x000fe2000bf86270 */
[----:B------:R-:W-:Y:S01]  /*19090*/  STL.64 [R1+0x968], R238 ;  /* 0x000968ee01007387 */ /* 0x000fe20000100a00 */
[----:B------:R-:W-:-:S03]  /*190a0*/  LOP3.LUT R244, R12, 0xc, RZ, 0xfc, !PT ;  /* 0x0000000c0cf47812 */ /* 0x000fc600078efcff */
[----:B------:R1:W-:Y:S01]  /*190b0*/  STL.64 [R1+0x958], R212 ;  /* 0x000958d401007387 */ /* 0x0003e20000100a00 */
[----:B------:R-:W-:Y:S01]  /*190c0*/  SEL R209, RZ, 0x4, P4 ;  /* 0x00000004ffd17807 */ /* 0x000fe20002000000 */
[----:B------:R-:W-:Y:S01]  /*190d0*/  IMAD.WIDE R210, R251, 0x4, R236 ;  /* 0x00000004fbd27825 */ /* 0x000fe200078e02ec */
[----:B------:R-:W-:-:S03]  /*190e0*/  SEL R208, R208, RZ, P1 ;  /* 0x000000ffd0d07207 */ /* 0x000fc60000800000 */
[----:B-1----:R-:W-:Y:S01]  /*190f0*/  IMAD.WIDE R212, R251, 0x4, R206 ;  /* 0x00000004fbd47825 */ /* 0x002fe200078e02ce */
[----:B------:R-:W-:-:S04]  /*19100*/  SEL R206, R209, RZ, P1 ;  /* 0x000000ffd1ce7207 */ /* 0x000fc80000800000 */
[----:B------:R1:W-:Y:S01]  /*19110*/  LDGSTS.E [R3+-0x19ff8], desc[UR22][R212.64], P5 ;  /* 0xe6008000d4037fae */ /* 0x0003e2000a9a1016 */
[----:B------:R-:W-:Y:S02]  /*19120*/  ISETP.GE.AND P5, PT, R244, UR6, PT ;  /* 0x00000006f4007c0c */ /* 0x000fe4000bfa6270 */
[----:B------:R-:W-:Y:S01]  /*19130*/  LOP3.LUT R244, R12, 0xe, RZ, 0xfc, !PT ;  /* 0x0000000e0cf47812 */ /* 0x000fe200078efcff */
[----:B------:R-:W-:Y:S01]  /*19140*/  LDGSTS.E [R6+-0x1c000], desc[UR22][R210.64], P3 ;  /* 0xe4000000d2067fae */ /* 0x000fe200099a1016 */
[----:B------:R-:W-:Y:S02]  /*19150*/  ISETP.NE.U32.AND P4, PT, R208, RZ, PT ;  /* 0x000000ffd000720c */ /* 0x000fe40003f85070 */
[----:B------:R-:W-:Y:S02]  /*19160*/  ISETP.NE.U32.AND P3, PT, R206, RZ, PT ;  /* 0x000000ffce00720c */ /* 0x000fe40003f65070 */
[----:B------:R-:W-:Y:S02]  /*19170*/  SEL R206, RZ, 0x4, P5 ;  /* 0x00000004ffce7807 */ /* 0x000fe40002800000 */
[----:B------:R-:W-:Y:S01]  /*19180*/  ISETP.GE.AND P5, PT, R244, UR6, PT ;  /* 0x00000006f4007c0c */ /* 0x000fe2000bfa6270 */
[----:B------:R-:W-:Y:S01]  /*19190*/  IMAD.WIDE R208, R251, 0x4, R234 ;  /* 0x00000004fbd07825 */ /* 0x000fe200078e02ea */
[----:B------:R-:W-:Y:S01]  /*191a0*/  STL.64 [R1+0x950], R212 ;  /* 0x000950d401007387 */ /* 0x000fe20000100a00 */
[----:B------:R-:W-:-:S02]  /*191b0*/  LOP3.LUT R244, R12, 0x2c, RZ, 0xfc, !PT ;  /* 0x0000002c0cf47812 */ /* 0x000fc400078efcff */
[----:B------:R-:W-:Y:S01]  /*191c0*/  SEL R207, RZ, 0x4, P5 ;  /* 0x00000004ffcf7807 */ /* 0x000fe20002800000 */
[----:B------:R1:W-:Y:S01]  /*191d0*/  STL.64 [R1+0x1658], R2 ;  /* 0x0016580201007387 */ /* 0x0003e20000100a00 */
[----:B------:R-:W-:-:S03]  /*191e0*/  SEL R206, R206, RZ, P1 ;  /* 0x000000ffcece7207 */ /* 0x000fc60000800000 */
[----:B------:R-:W-:Y:S01]  /*191f0*/  LDGSTS.E [R6+-0x1bff8], desc[UR22][R208.64], P2 ;  /* 0xe4008000d0067fae */ /* 0x000fe200091a1016 */
[----:B------:R-:W-:Y:S02]  /*19200*/  ISETP.GE.AND P2, PT, R244, UR6, PT ;  /* 0x00000006f4007c0c */ /* 0x000fe4000bf46270 */
[----:B------:R-:W-:Y:S01]  /*19210*/  LOP3.LUT R244, R12, 0x2e, RZ, 0xfc, !PT ;  /* 0x0000002e0cf47812 */ /* 0x000fe200078efcff */
[----:B-1----:R-:W-:Y:S01]  /*19220*/  IMAD.WIDE R2, R251, 0x4, R204 ;  /* 0x00000004fb027825 */ /* 0x002fe200078e02cc */
[----:B------:R-:W-:Y:S02]  /*19230*/  SEL R204, R207, RZ, P1 ;  /* 0x000000ffcfcc7207 */ /* 0x000fe40000800000 */
[----:B------:R-:W-:Y:S02]  /*19240*/  ISETP.NE.U32.AND P5, PT, R206, RZ, PT ;  /* 0x000000ffce00720c */ /* 0x000fe40003fa5070 */
[----:B------:R1:W-:Y:S01]  /*19250*/  LDGSTS.E [R6+-0x1a000], desc[UR22][R2.64], P4 ;  /* 0xe600000002067fae */ /* 0x0003e2000a1a1016 */
[----:B------:R-:W-:-:S02]  /*19260*/  ISETP.NE.U32.AND P4, PT, R204, RZ, PT ;  /* 0x000000ffcc00720c */ /* 0x000fc40003f85070 */
[----:B------:R-:W-:Y:S02]  /*19270*/  SEL R204, RZ, 0x4, P2 ;  /* 0x00000004ffcc7807 */ /* 0x000fe40001000000 */
[----:B------:R-:W-:Y:S01]  /*19280*/  ISETP.GE.AND P2, PT, R244, UR6, PT ;  /* 0x00000006f4007c0c */ /* 0x000fe2000bf46270 */
[----:B------:R-:W-:Y:S01]  /*19290*/  STL.64 [R1+0x960], R210 ;  /* 0x000960d201007387 */ /* 0x000fe20000100a00 */
[----:B------:R-:W-:Y:S01]  /*192a0*/  IMAD.WIDE R206, R251, 0x4, R202 ;  /* 0x00000004fbce7825 */ /* 0x000fe200078e02ca */
[----:B------:R-:W-:Y:S02]  /*192b0*/  LOP3.LUT R244, R12, 0x10, RZ, 0xfc, !PT ;  /* 0x000000100cf47812 */ /* 0x000fe400078efcff */
[----:B------:R-:W-:Y:S01]  /*192c0*/  STL.64 [R1+0x948], R208 ;  /* 0x000948d001007387 */ /* 0x000fe20000100a00 */
[----:B------:R-:W-:-:S03]  /*192d0*/  SEL R205, RZ, 0x4, P2 ;  /* 0x00000004ffcd7807 */ /* 0x000fc60001000000 */
[----:B------:R1:W-:Y:S01]  /*192e0*/  STL.64 [R1+0x938], R2 ;  /* 0x0009380201007387 */ /* 0x0003e20000100a00 */
[----:B------:R-:W-:Y:S02]  /*192f0*/  SEL R204, R204, RZ, P1 ;  /* 0x000000ffcccc7207 */ /* 0x000fe40000800000 */
[----:B------:R-:W-:Y:S01]  /*19300*/  SEL R202, R205, RZ, P1 ;  /* 0x000000ffcdca7207 */ /* 0x000fe20000800000 */
[----:B------:R-:W-:Y:S01]  /*19310*/  LDGSTS.E [R6+-0x19ff8], desc[UR22][R206.64], P3 ;  /* 0xe6008000ce067fae */ /* 0x000fe200099a1016 */
[----:B------:R-:W-:Y:S02]  /*19320*/  ISETP.GE.AND P3, PT, R244, UR6, PT ;  /* 0x00000006f4007c0c */ /* 0x000fe4000bf66270 */
[----:B------:R-:W-:Y:S01]  /*19330*/  LOP3.LUT R244, R12, 0x12, RZ, 0xfc, !PT ;  /* 0x000000120cf47812 */ /* 0x000fe200078efcff */
[----:B-1----:R-:W-:Y:S01]  /*19340*/  IMAD.WIDE R2, R251, 0x4, R232 ;  /* 0x00000004fb027825 */ /* 0x002fe200078e02e8 */
[----:B------:R-:W-:-:S04]  /*19350*/  ISETP.NE.U32.AND P2, PT, R204, RZ, PT ;  /* 0x000000ffcc00720c */ /* 0x000fc80003f45070 */
[----:B------:R1:W-:Y:S01]  /*19360*/  LDGSTS.E [R7+-0x1c000], desc[UR22][R2.64], P5 ;  /* 0xe400000002077fae */ /* 0x0003e2000a9a1016 */
[----:B------:R-:W-:Y:S02]  /*19370*/  ISETP.NE.U32.AND P5, PT, R202, RZ, PT ;  /* 0x000000ffca00720c */ /* 0x000fe40003fa5070 */
[----:B------:R-:W-:Y:S02]  /*19380*/  SEL R202, RZ, 0x4, P3 ;  /* 0x00000004ffca7807 */ /* 0x000fe40001800000 */
[----:B------:R-:W-:Y:S01]  /*19390*/  ISETP.GE.AND P3, PT, R244, UR6, PT ;  /* 0x00000006f4007c0c */ /* 0x000fe2000bf66270 */
[----:B------:R-:W-:Y:S01]  /*193a0*/  IMAD.WIDE R204, R251, 0x4, R230 ;  /* 0x00000004fbcc7825 */ /* 0x000fe200078e02e6 */
[----:B------:R-:W-:Y:S01]  /*193b0*/  STL.64 [R1+0x930], R206 ;  /* 0x000930ce01007387 */ /* 0x000fe20000100a00 */
[----:B------:R-:W-:Y:S02]  /*193c0*/  LOP3.LUT R244, R12, 0x30, RZ, 0xfc, !PT ;  /* 0x000000300cf47812 */ /* 0x000fe400078efcff */
        /* <DEDUP_REMOVED lines=13> */
[----:B------:R-:W-:Y:S01]  /*194a0*/  IMAD.WIDE R202, R251, 0x4, R198 ;  /* 0x00000004fbca7825 */ /* 0x000fe200078e02c6 */
[----:B------:R-:W-:Y:S01]  /*194b0*/  STL.64 [R1+0x928], R204 ;  /* 0x000928cc01007387 */ /* 0x000fe20000100a00 */
[----:B------:R-:W-:Y:S02]  /*194c0*/  LOP3.LUT R244, R12, 0x14, RZ, 0xfc, !PT ;  /* 0x000000140cf47812 */ /* 0x000fe400078efcff */
[----:B------:R-:W-:Y:S01]  /*194d0*/  SEL R201, RZ, 0x4, P4 ;  /* 0x00000004ffc97807 */ /* 0x000fe20002000000 */
[----:B------:R1:W-:Y:S01]  /*194e0*/  STL.64 [R1+0x920], R2 ;  /* 0x0009200201007387 */ /* 0x0003e20000100a00 */
[----:B------:R-:W-:Y:S02]  /*194f0*/  SEL R200, R200, RZ, P1 ;  /* 0x000000ffc8c87207 */ /* 0x000fe40000800000 */
[----:B------:R-:W-:Y:S01]  /*19500*/  SEL R198, R201, RZ, P1 ;  /* 0x000000ffc9c67207 */ /* 0x000fe20000800000 */
[----:B------:R2:W-:Y:S01]  /*19510*/  LDGSTS.E [R7+-0x19ff8], desc[UR22][R202.64], P5 ;  /* 0xe6008000ca077fae */ /* 0x0005e2000a9a1016 */
[----:B------:R-:W-:-:S02]  /*19520*/  ISETP.GE.AND P5, PT, R244, UR6, PT ;  /* 0x00000006f4007c0c */ /* 0x000fc4000bfa6270 */
[----:B------:R-:W-:Y:S01]  /*19530*/  LOP3.LUT R244, R12, 0x16, RZ, 0xfc, !PT ;  /* 0x000000160cf47812 */ /* 0x000fe200078efcff */
[----:B-1----:R-:W-:Y:S01]  /*19540*/  IMAD.WIDE R2, R251, 0x4, R228 ;  /* 0x00000004fb027825 */ /* 0x002fe200078e02e4 */
[----:B------:R-:W-:-:S04]  /*19550*/  ISETP.NE.U32.AND P4, PT, R200, RZ, PT ;  /* 0x000000ffc800720c */ /* 0x000fc80003f85070 */
[----:B------:R1:W-:Y:S01]  /*19560*/  LDGSTS.E [R246+-0x1c000], desc[UR22][R2.64], P3 ;  /* 0xe400000002f67fae */ /* 0x0003e200099a1016 */
[----:B------:R-:W-:Y:S02]  /*19570*/  ISETP.NE.U32.AND P3, PT, R198, RZ, PT ;  /* 0x000000ffc600720c */ /* 0x000fe40003f65070 */
[----:B------:R-:W-:Y:S01]  /*19580*/  SEL R198, RZ, 0x4, P5 ;  /* 0x00000004ffc67807 */ /* 0x000fe20002800000 */
[----:B------:R-:W-:Y:S01]  /*19590*/  STL.64 [R1+0x918], R202 ;  /* 0x000918ca01007387 */ /* 0x000fe20000100a00 */
[----:B------:R-:W-:-:S03]  /*195a0*/  ISETP.GE.AND P5, PT, R244, UR6, PT ;  /* 0x00000006f4007c0c */ /* 0x000fc6000bfa6270 */
[----:B------:R2:W-:Y:S01]  /*195b0*/  STL.64 [R1+0x1640], R6 ;  /* 0x0016400601007387 */ /* 0x0005e20000100a00 */
[----:B------:R-:W-:Y:S02]  /*195c0*/  SEL R199, RZ, 0x4, P5 ;  /* 0x00000004ffc77807 */ /* 0x000fe40002800000 */
[----:B------:R-:W-:Y:S01]  /*195d0*/  LOP3.LUT R244, R12, 0x34, RZ, 0xfc, !PT ;  /* 0x000000340cf47812 */ /* 0x000fe200078efcff */
[----:B------:R1:W-:Y:S01]  /*195e0*/  STL.64 [R1+0x910], R2 ;  /* 0x0009100201007387 */ /* 0x0003e20000100a00 */
[----:B------:R-:W-:Y:S01]  /*195f0*/  SEL R198, R198, RZ, P1 ;  /* 0x000000ffc6c67207 */ /* 0x000fe20000800000 */
[----:B--2---:R-:W-:-:S04]  /*19600*/  IMAD.WIDE R6, R251, 0x4, R226 ;  /* 0x00000004fb067825 */ /* 0x004fc800078e02e2 */
[----:B-1----:R-:W-:Y:S01]  /*19610*/  IMAD.WIDE R2, R251, 0x4, R196 ;  /* 0x00000004fb027825 */ /* 0x002fe200078e02c4 */
[----:B------:R-:W-:Y:S01]  /*19620*/  SEL R196, R199, RZ, P1 ;  /* 0x000000ffc7c47207 */ /* 0x000fe20000800000 */
[----:B------:R1:W-:Y:S01]  /*19630*/  LDGSTS.E [R246+-0x1bff8], desc[UR22][R6.64], P2 ;  /* 0xe400800006f67fae */ /* 0x0003e200091a1016 */
[----:B------:R-:W-:Y:S02]  /*19640*/  ISETP.GE.AND P2, PT, R244, UR6, PT ;  /* 0x00000006f4007c0c */ /* 0x000fe4000bf46270 */
[----:B------:R-:W-:Y:S01]  /*19650*/  LOP3.LUT R244, R12, 0x36, RZ, 0xfc, !PT ;  /* 0x000000360cf47812 */ /* 0x000fe200078efcff */
[----:B------:R2:W-:Y:S01]  /*19660*/  LDGSTS.E [R246+-0x1a000], desc[UR22][R2.64], P4 ;  /* 0xe600000002f67fae */ /* 0x0005e2000a1a1016 */
[----:B------:R-:W-:Y:S02]  /*19670*/  ISETP.NE.U32.AND P5, PT, R198, RZ, PT ;  /* 0x000000ffc600720c */ /* 0x000fe40003fa5070 */
[----:B------:R-:W-:Y:S02]  /*19680*/  ISETP.NE.U32.AND P4, PT, R196, RZ, PT ;  /* 0x000000ffc400720c */ /* 0x000fe40003f85070 */
[----:B------:R-:W-:-:S02]  /*19690*/  SEL R196, RZ, 0x4, P2 ;  /* 0x00000004ffc47807 */ /* 0x000fc40001000000 */
[----:B------:R-:W-:Y:S01]  /*196a0*/  ISETP.GE.AND P2, PT, R244, UR6, PT ;  /* 0x00000006f4007c0c */ /* 0x000fe2000bf46270 */
[----:B------:R1:W-:Y:S01]  /*196b0*/  STL.64 [R1+0x908], R6 ;  /* 0x0009080601007387 */ /* 0x0003e20000100a00 */
[----:B------:R-:W-:Y:S02]  /*196c0*/  LOP3.LUT R244, R12, 0x18, RZ, 0xfc, !PT ;  /* 0x000000180cf47812 */ /* 0x000fe400078efcff */
[----:B------:R-:W-:Y:S01]  /*196d0*/  SEL R197, RZ, 0x4, P2 ;  /* 0x00000004ffc57807 */ /* 0x000fe20001000000 */
[----:B------:R2:W-:Y:S01]  /*196e0*/  STL.64 [R1+0x900], R2 ;  /* 0x0009000201007387 */ /* 0x0005e20000100a00 */
[----:B------:R-:W-:Y:S01]  /*196f0*/  SEL R196, R196, RZ, P1 ;  /* 0x000000ffc4c47207 */ /* 0x000fe20000800000 */
[----:B-1----:R-:W-:Y:S01]  /*19700*/  IMAD.WIDE R6, R251, 0x4, R194 ;  /* 0x00000004fb067825 */ /* 0x002fe200078e02c2 */
[----:B------:R-:W-:-:S03]  /*19710*/  SEL R194, R197, RZ, P1 ;  /* 0x000000ffc5c27207 */ /* 0x000fc60000800000 */
[----:B--2---:R-:W-:Y:S01]  /*19720*/  IMAD.WIDE R2, R251, 0x4, R224 ;  /* 0x00000004fb027825 */ /* 0x004fe200078e02e0 */
        /* <DEDUP_REMOVED lines=13> */
[----:B-1----:R-:W-:-:S04]  /*19800*/  IMAD.WIDE R6, R251, 0x4, R222 ;  /* 0x00000004fb067825 */ /* 0x002fc800078e02de */
[----:B--2---:R-:W-:Y:S01]  /*19810*/  IMAD.WIDE R2, R251, 0x4, R192 ;  /* 0x00000004fb027825 */ /* 0x004fe200078e02c0 */
        /* <DEDUP_REMOVED lines=23> */
[----:B------:R-:W-:Y:S01]  /*19990*/  SEL R190, RZ, 0x4, P5 ;  /* 0x00000004ffbe7807 */ /* 0x000fe20002800000 */
[----:B------:R1:W-:Y:S01]  /*199a0*/  STL.64 [R1+0x8d8], R6 ;  /* 0x0008d80601007387 */ /* 0x0003e20000100a00 */
[----:B------:R-:W-:-:S02]  /*199b0*/  ISETP.GE.AND P5, PT, R244, UR6, PT ;  /* 0x00000006f4007c0c */ /* 0x000fc4000bfa6270 */
[----:B------:R-:W-:Y:S01]  /*199c0*/  SEL R190, R190, RZ, P1 ;  /* 0x000000ffbebe7207 */ /* 0x000fe20000800000 */
[----:B------:R-:W-:Y:S01]  /*199d0*/  STL.64 [R1+0x1648], R246 ;  /* 0x001648f601007387 */ /* 0x000fe20000100a00 */
[----:B------:R-:W-:Y:S01]  /*199e0*/  SEL R191, RZ, 0x4, P5 ;  /* 0x00000004ffbf7807 */ /* 0x000fe20002800000 */
[----:B------:R-:W3:Y:S01]  /*199f0*/  LDC R244, c[0x0][0x3a0] ;  /* 0x0000e800fff47b82 */ /* 0x000ee20000000800 */
[----:B------:R-:W-:Y:S01]  /*19a00*/  ISETP.NE.U32.AND P5, PT, R190, RZ, PT ;  /* 0x000000ffbe00720c */ /* 0x000fe20003fa5070 */
[----:B------:R2:W-:Y:S01]  /*19a10*/  STL.64 [R1+0x8d0], R2 ;  /* 0x0008d00201007387 */ /* 0x0005e20000100a00 */
[----:B-1----:R-:W-:-:S05]  /*19a20*/  IMAD.WIDE R6, R251, 0x4, R218 ;  /* 0x00000004fb067825 */ /* 0x002fca00078e02da */
[----:B------:R1:W-:Y:S01]  /*19a30*/  STL.64 [R1+0x8c8], R6 ;  /* 0x0008c80601007387 */ /* 0x0003e20000100a00 */
[----:B--2---:R-:W-:-:S03]  /*19a40*/  IMAD.WIDE R2, R251, 0x4, R188 ;  /* 0x00000004fb027825 */ /* 0x004fc600078e02bc */
[----:B------:R1:W-:Y:S01]  /*19a50*/  LDGSTS.E [R252+-0x1bff8], desc[UR22][R6.64], P2 ;  /* 0xe400800006fc7fae */ /* 0x0003e200091a1016 */
[----:B------:R-:W-:Y:S02]  /*19a60*/  SEL R188, R191, RZ, P1 ;  /* 0x000000ffbfbc7207 */ /* 0x000fe40000800000 */
[----:B------:R-:W-:Y:S01]  /*19a70*/  ISETP.GE.AND P2, PT, R12, UR4, PT ;  /* 0x000000040c007c0c */ /* 0x000fe2000bf46270 */
[----:B------:R2:W-:Y:S04]  /*19a80*/  STL.64 [R1+0x8c0], R2 ;  /* 0x0008c00201007387 */ /* 0x0005e80000100a00 */
[----:B------:R2:W-:Y:S01]  /*19a90*/  LDGSTS.E [R252+-0x1a000], desc[UR22][R2.64], P4 ;  /* 0xe600000002fc7fae */ /* 0x0005e2000a1a1016 */
[----:B-1----:R-:W1:Y:S01]  /*19aa0*/  S2R R6, SR_TID.X ;  /* 0x0000000000067919 */ /* 0x002e620000002100 */
[----:B------:R-:W-:-:S02]  /*19ab0*/  ISETP.NE.U32.AND P4, PT, R188, RZ, PT ;  /* 0x000000ffbc00720c */ /* 0x000fc40003f85070 */
[----:B------:R4:W-:Y:S01]  /*19ac0*/  STL.64 [R1+0x1650], R12 ;  /* 0x0016500c01007387 */ /* 0x0009e20000100a00 */
[----:B--2---:R-:W-:-:S04]  /*19ad0*/  IMAD.WIDE R2, R251, 0x4, R216 ;  /* 0x00000004fb027825 */ /* 0x004fc800078e02d8 */
[----:B----4-:R-:W-:-:S05]  /*19ae0*/  IMAD.WIDE R12, R251, 0x4, R186 ;  /* 0x00000004fb0c7825 */ /* 0x010fca00078e02ba */
[----:B------:R-:W-:Y:S04]  /*19af0*/  STL.64 [R1+0x8b8], R12 ;  /* 0x0008b80c01007387 */ /* 0x000fe80000100a00 */
[----:B------:R-:W-:Y:S04]  /*19b00*/  LDGSTS.E [R252+-0x19ff8], desc[UR22][R12.64], P3 ;  /* 0xe60080000cfc7fae */ /* 0x000fe800099a1016 */
[----:B------:R2:W-:Y:S04]  /*19b10*/  STL.64 [R1+0x8b0], R2 ;  /* 0x0008b00201007387 */ /* 0x0005e80000100a00 */
[----:B------:R2:W-:Y:S02]  /*19b20*/  LDGSTS.E [R0+-0x1c000], desc[UR22][R2.64], P5 ;  /* 0xe400000002007fae */ /* 0x0005e4000a9a1016 */
[----:B--2---:R-:W-:-:S05]  /*19b30*/  IMAD.WIDE R2, R251, 0x4, R214 ;  /* 0x00000004fb027825 */ /* 0x004fca00078e02d6 */
[----:B------:R2:W-:Y:S04]  /*19b40*/  STL.64 [R1+0x8a8], R2 ;  /* 0x0008a80201007387 */ /* 0x0005e80000100a00 */
[----:B------:R2:W-:Y:S01]  /*19b50*/  LDGSTS.E [R0+-0x1bff8], desc[UR22][R2.64], P4 ;  /* 0xe400800002007fae */ /* 0x0005e2000a1a1016 */
[----:B---3--:R-:W-:Y:S01]  /*19b60*/  VIADD R244, R244, 0x3f ;  /* 0x0000003ff4f47836 */ /* 0x008fe20000000000 */
[----:B------:R-:W-:Y:S02]  /*19b70*/  SEL R188, RZ, 0x4, P2 ;  /* 0x00000004ffbc7807 */ /* 0x000fe40001000000 */
[----:B-1----:R-:W-:Y:S01]  /*19b80*/  SHF.R.U32.HI R243, RZ, 0x6, R6 ;  /* 0x00000006fff37819 */ /* 0x002fe20000011606 */
[----:B------:R-:W3:Y:S01]  /*19b90*/  LDL.LU.64 R206, [R1+0x140] ;  /* 0x0001400001ce7983 */ /* 0x000ee20000300a00 */
[----:B--2---:R-:W1:Y:S01]  /*19ba0*/  S2R R2, SR_TID.X ;  /* 0x0000000000027919 */ /* 0x004e620000002100 */
[----:B------:R-:W-:-:S02]  /*19bb0*/  ISETP.GT.AND P2, PT, R244, 0xbf, PT ;  /* 0x000000bff400780c */ /* 0x000fc40003f44270 */
[----:B------:R-:W-:-:S04]  /*19bc0*/  SHF.R.U32.HI R244, RZ, 0x6, R6 ;  /* 0x00000006fff47819 */ /* 0x000fc80000011606 */
[----:B------:R-:W-:Y:S02]  /*19bd0*/  SGXT.U32 R244, R244, 0x1 ;  /* 0x00000001f4f4781a */ /* 0x000fe40000000000 */
[----:B------:R-:W-:Y:S02]  /*19be0*/  SGXT.U32 R243, R243, 0x1 ;  /* 0x00000001f3f3781a */ /* 0x000fe40000000000 */
[----:B------:R-:W-:Y:S02]  /*19bf0*/  LOP3.LUT R244, R244, 0x3c, RZ, 0xfc, !PT ;  /* 0x0000003cf4f47812 */ /* 0x000fe400078efcff */
[----:B------:R-:W-:Y:S02]  /*19c00*/  SEL R186, R188, RZ, P2 ;  /* 0x000000ffbcba7207 */ /* 0x000fe40001000000 */
[----:B------:R-:W-:Y:S02]  /*19c10*/  ISETP.GE.AND P5, PT, R244, UR6, PT ;  /* 0x00000006f4007c0c */ /* 0x000fe4000bfa6270 */
[----:B------:R-:W-:-:S02]  /*19c20*/  LOP3.LUT R243, R243, 0x3e, RZ, 0xfc, !PT ;  /* 0x0000003ef3f37812 */ /* 0x000fc400078efcff */
[----:B------:R-:W-:Y:S02]  /*19c30*/  ISETP.NE.U32.AND P3, PT, R186, RZ, PT ;  /* 0x000000ffba00720c */ /* 0x000fe40003f65070 */
[----:B------:R-:W-:Y:S02]  /*19c40*/  SEL R186, RZ, 0x4, P5 ;  /* 0x00000004ffba7807 */ /* 0x000fe40002800000 */
[----:B------:R-:W-:Y:S02]  /*19c50*/  LOP3.LUT R244, R6, 0x3f, RZ, 0xc0, !PT ;  /* 0x0000003f06f47812 */ /* 0x000fe400078ec0ff */
[----:B------:R-:W-:Y:S02]  /*19c60*/  ISETP.GE.AND P5, PT, R243, UR6, PT ;  /* 0x00000006f3007c0c */ /* 0x000fe4000bfa6270 */
[----:B------:R-:W-:Y:S02]  /*19c70*/  ISETP.GE.AND P4, PT, R244, UR4, PT ;  /* 0x00000004f4007c0c */ /* 0x000fe4000bf86270 */
[----:B------:R-:W2:Y:S01]  /*19c80*/  LDL.LU.64 R244, [R1+0x138] ;  /* 0x0001380001f47983 */ /* 0x000ea20000300a00 */
[----:B-1----:R-:W-:-:S03]  /*19c90*/  SHF.R.U32.HI R243, RZ, 0x6, R2 ;  /* 0x00000006fff37819 */ /* 0x002fc60000011602 */
[----:B------:R-:W4:Y:S01]  /*19ca0*/  LDL.LU.64 R234, [R1+0x118] ;  /* 0x0001180001ea7983 */ /* 0x000f220000300a00 */
[----:B------:R-:W-:Y:S02]  /*19cb0*/  SGXT.U32 R243, R243, 0x1 ;  /* 0x00000001f3f3781a */ /* 0x000fe40000000000 */
[----:B------:R-:W-:Y:S02]  /*19cc0*/  SEL R186, R186, RZ, P1 ;  /* 0x000000ffbaba7207 */ /* 0x000fe40000800000 */
[----:B------:R-:W-:Y:S02]  /*19cd0*/  LOP3.LUT R243, R243, 0x2, RZ, 0xfc, !PT ;  /* 0x00000002f3f37812 */ /* 0x000fe400078efcff */
[----:B------:R-:W-:Y:S02]  /*19ce0*/  SEL R187, RZ, 0x4, P5 ;  /* 0x00000004ffbb7807 */ /* 0x000fe40002800000 */
[----:B------:R-:W-:Y:S02]  /*19cf0*/  ISETP.NE.U32.AND P5, PT, R186, RZ, PT ;  /* 0x000000ffba00720c */ /* 0x000fe40003fa5070 */
[----:B------:R-:W-:-:S02]  /*19d00*/  SEL R186, RZ, 0x4, P4 ;  /* 0x00000004ffba7807 */ /* 0x000fc40002000000 */
[----:B------:R-:W-:Y:S02]  /*19d10*/  ISETP.GE.AND P4, PT, R243, UR4, PT ;  /* 0x00000004f3007c0c */ /* 0x000fe4000bf86270 */
[----:B------:R-:W4:Y:S04]  /*19d20*/  LDL.LU.64 R242, [R1+0x110] ;  /* 0x0001100001f27983 */ /* 0x000f280000300a00 */
[----:B------:R-:W4:Y:S01]  /*19d30*/  LDL.LU.64 R2, [R1+0xf8] ;  /* 0x0000f80001027983 */ /* 0x000f220000300a00 */
[----:B------:R-:W-:-:S03]  /*19d40*/  IMAD.WIDE R6, R251, 0x4, R184 ;  /* 0x00000004fb067825 */ /* 0x000fc600078e02b8 */
[----:B------:R-:W4:Y:S04]  /*19d50*/  LDL.LU.64 R208, [R1+0xf0] ;  /* 0x0000f00001d07983 */ /* 0x000f280000300a00 */
[----:B------:R-:W4:Y:S04]  /*19d60*/  LDL.LU.64 R236, [R1+0xd8] ;  /* 0x0000d80001ec7983 */ /* 0x000f280000300a00 */
[----:B------:R1:W-:Y:S04]  /*19d70*/  STL.64 [R1+0x8a0], R6 ;  /* 0x0008a00601007387 */ /* 0x0003e80000100a00 */
[----:B------:R1:W-:Y:S01]  /*19d80*/  LDGSTS.E [R0+-0x1a000], desc[UR22][R6.64], P5 ;  /* 0xe600000006007fae */ /* 0x0003e2000a9a1016 */
[----:B------:R-:W-:-:S02]  /*19d90*/  SEL R186, R186, RZ, P2 ;  /* 0x000000ffbaba7207 */ /* 0x000fc40001000000 */
[----:B------:R-:W-:Y:S01]  /*19da0*/  SEL R187, R187, RZ, P1 ;  /* 0x000000ffbbbb7207 */ /* 0x000fe20000800000 */
[----:B------:R-:W-:Y:S01]  /*19db0*/  USHF.L.U32 UR14, UR5, 0x6, URZ ;  /* 0x00000006050e7899 */ /* 0x000fe200080006ff */
[----:B------:R-:W-:Y:S01]  /*19dc0*/  IMAD.WIDE R12, R251, 0x4, R182 ;  /* 0x00000004fb0c7825 */ /* 0x000fe200078e02b6 */
[----:B------:R-:W4:Y:S01]  /*19dd0*/  LDL.LU.64 R210, [R1+0xb8] ;  /* 0x0000b80001d27983 */ /* 0x000f220000300a00 */
[----:B-1----:R-:W1:Y:S01]  /*19de0*/  S2R R6, SR_TID.X ;  /* 0x0000000000067919 */ /* 0x002e620000002100 */
[----:B------:R-:W-:Y:S01]  /*19df0*/  ISETP.NE.U32.AND P1, PT, R186, RZ, PT ;  /* 0x000000ffba00720c */ /* 0x000fe20003f25070 */
[----:B------:R-:W1:Y:S01]  /*19e00*/  LDCU UR5, c[0x0][0x3a0] ;  /* 0x00007400ff0577ac */ /* 0x000e620008000800 */
[----:B------:R-:W-:Y:S01]  /*19e10*/  SEL R186, RZ, 0x4, P4 ;  /* 0x00000004ffba7807 */ /* 0x000fe20002000000 */
[----:B------:R-:W-:Y:S01]  /*19e20*/  IMAD.U32 R183, RZ, RZ, UR14 ;  /* 0x0000000effb77e24 */ /* 0x000fe2000f8e00ff */
[----:B------:R-:W-:Y:S01]  /*19e30*/  ISETP.NE.U32.AND P4, PT, R187, RZ, PT ;  /* 0x000000ffbb00720c */ /* 0x000fe20003f85070 */
[----:B------:R-:W4:Y:S01]  /*19e40*/  LDL.LU.64 R238, [R1+0x98] ;  /* 0x0000980001ee7983 */ /* 0x000f220000300a00 */
[----:B------:R-:W-:-:S03]  /*19e50*/  SEL R184, R186, RZ, P2 ;  /* 0x000000ffbab87207 */ /* 0x000fc60001000000 */
[----:B------:R-:W-:Y:S01]  /*19e60*/  STL.64 [R1+0x1678], R250 ;  /* 0x001678fa01007387 */ /* 0x000fe20000100a00 */
[----:B------:R-:W-:-:S03]  /*19e70*/  ISETP.NE.U32.AND P5, PT, R184, RZ, PT ;  /* 0x000000ffb800720c */ /* 0x000fc60003fa5070 */
[----:B------:R-:W-:Y:S04]  /*19e80*/  STL.64 [R1+0x898], R12 ;  /* 0x0008980c01007387 */ /* 0x000fe80000100a00 */
[----:B------:R2:W-:Y:S04]  /*19e90*/  LDGSTS.E [R0+-0x19ff8], desc[UR22][R12.64], P4 ;  /* 0xe60080000c007fae */ /* 0x0005e8000a1a1016 */
[----:B------:R-:W0:Y:S01]  /*19ea0*/  LDGDEPBAR ;  /* 0x00000000000079af */ /* 0x000e220000000000 */
[--C-:B-1----:R-:W-:Y:S02]  /*19eb0*/  SHF.R.U32.HI R212, RZ, 0x6, R6.reuse ;  /* 0x00000006ffd47819 */ /* 0x102fe40000011606 */
[----:B------:R-:W-:-:S02]  /*19ec0*/  SHF.R.U32.HI R241, RZ, 0x6, R6 ;  /* 0x00000006fff17819 */ /* 0x000fc40000011606 */
[----:B------:R-:W-:Y:S02]  /*19ed0*/  SGXT.U32 R212, R212, 0x1 ;  /* 0x00000001d4d4781a */ /* 0x000fe40000000000 */
[----:B------:R-:W-:Y:S02]  /*19ee0*/  SGXT.U32 R241, R241, 0x1 ;  /* 0x00000001f1f1781a */ /* 0x000fe40000000000 */
[----:B------:R-:W-:Y:S02]  /*19ef0*/  LOP3.LUT R212, R212, 0x20, RZ, 0xfc, !PT ;  /* 0x00000020d4d47812 */ /* 0x000fe400078efcff */
[----:B------:R-:W-:Y:S02]  /*19f00*/  LOP3.LUT R241, R241, 0x22, RZ, 0xfc, !PT ;  /* 0x00000022f1f17812 */ /* 0x000fe400078efcff */
[----:B------:R-:W-:Y:S01]  /*19f10*/  ISETP.GE.AND P4, PT, R212, UR4, PT ;  /* 0x00000004d4007c0c */ /* 0x000fe2000bf86270 */
[----:B------:R-:W-:Y:S01]  /*19f20*/  IMAD.WIDE R6, R183, 0x4, R116 ;  /* 0x00000004b7067825 */ /* 0x000fe200078e0274 */
[----:B------:R-:W4:Y:S02]  /*19f30*/  LDL.LU.64 R212, [R1+0x78] ;  /* 0x0000780001d47983 */ /* 0x000f240000300a00 */
[----:B------:R-:W-:-:S02]  /*19f40*/  SEL R182, RZ, 0x4, P4 ;  /* 0x00000004ffb67807 */ /* 0x000fc40002000000 */
[----:B------:R-:W-:Y:S02]  /*19f50*/  ISETP.GE.AND P4, PT, R241, UR4, PT ;  /* 0x00000004f1007c0c */ /* 0x000fe4000bf86270 */
[----:B------:R-:W4:Y:S01]  /*19f60*/  LDL.LU.64 R240, [R1+0x58] ;  /* 0x0000580001f07983 */ /* 0x000f220000300a00 */
[----:B---3--:R-:W-:-:S05]  /*19f70*/  IMAD.WIDE R184, R183, 0x4, R206 ;  /* 0x00000004b7b87825 */ /* 0x008fca00078e02ce */
[----:B------:R1:W-:Y:S04]  /*19f80*/  STL.64 [R1+0x890], R184 ;  /* 0x000890b801007387 */ /* 0x0003e80000100a00 */
[----:B------:R-:W3:Y:S01]  /*19f90*/  LDL.LU.64 R116, [R1+0x1868] ;  /* 0x0018680001747983 */ /* 0x000ee20000300a00 */
[----:B-1----:R-:W-:-:S04]  /*19fa0*/  IMAD.WIDE R184, R183, 0x4, R92 ;  /* 0x00000004b7b87825 */ /* 0x002fc800078e025c */
[----:B--2---:R-:W-:-:S05]  /*19fb0*/  IMAD.WIDE R12, R183, 0x4, R244 ;  /* 0x00000004b70c7825 */ /* 0x004fca00078e02f4 */
[----:B------:R4:W-:Y:S04]  /*19fc0*/  STL.64 [R1+0x888], R12 ;  /* 0x0008880c01007387 */ /* 0x0009e80000100a00 */
[----:B------:R-:W2:Y:S04]  /*19fd0*/  LDL.LU.64 R244, [R1+0x38] ;  /* 0x0000380001f47983 */ /* 0x000ea80000300a00 */
[----:B------:R1:W-:Y:S04]  /*19fe0*/  STL.64 [R1+0x880], R6 ;  /* 0x0008800601007387 */ /* 0x0003e80000100a00 */
[----:B------:R-:W2:Y:S01]  /*19ff0*/  LDL.LU.64 R92, [R1+0x1860] ;  /* 0x00186000015c7983 */ /* 0x000ea20000300a00 */
[----:B----4-:R-:W-:-:S03]  /*1a000*/  IMAD.WIDE R12, R183, 0x4, R242 ;  /* 0x00000004b70c7825 */ /* 0x010fc600078e02f2 */
[----:B------:R4:W-:Y:S01]  /*1a010*/  STL.64 [R1+0x878], R184 ;  /* 0x000878b801007387 */ /* 0x0009e20000100a00 */
[----:B-1----:R-:W-:-:S03]  /*1a020*/  IMAD.WIDE R6, R183, 0x4, R234 ;  /* 0x00000004b7067825 */ /* 0x002fc600078e02ea */
[----:B------:R-:W2:Y:S04]  /*1a030*/  LDL.LU.64 R242, [R1+0x18] ;  /* 0x0000180001f27983 */ /* 0x000ea80000300a00 */
[----:B------:R1:W-:Y:S04]  /*1a040*/  STL.64 [R1+0x870], R6 ;  /* 0x0008700601007387 */ /* 0x0003e80000100a00 */
[----:B------:R4:W-:Y:S02]  /*1a050*/  STL.64 [R1+0x868], R12 ;  /* 0x0008680c01007387 */ /* 0x0009e40000100a00 */
[----:B----4-:R-:W-:-:S04]  /*1a060*/  IMAD.WIDE R184, R183, 0x4, R20 ;  /* 0x00000004b7b87825 */ /* 0x010fc800078e0214 */
[C---:B-1----:R-:W-:Y:S02]  /*1a070*/  IMAD.WIDE R6, R183.reuse, 0x4, R68 ;  /* 0x00000004b7067825 */ /* 0x042fe400078e0244 */
[----:B------:R-:W4:Y:S04]  /*1a080*/  LDL.LU.64 R68, [R1+0x1858] ;  /* 0x0018580001447983 */ /* 0x000f280000300a00 */
[----:B------:R-:W2:Y:S01]  /*1a090*/  LDL.LU.64 R20, [R1+0x1850] ;  /* 0x0018500001147983 */ /* 0x000ea20000300a00 */
[----:B------:R-:W-:-:S03]  /*1a0a0*/  IMAD.WIDE R12, R183, 0x4, R2 ;  /* 0x00000004b70c7825 */ /* 0x000fc600078e0202 */
[----:B------:R1:W-:Y:S01]  /*1a0b0*/  STL.64 [R1+0x860], R6 ;  /* 0x0008600601007387 */ /* 0x0003e20000100a00 */
[----:B------:R-:W-:-:S03]  /*1a0c0*/  IMAD.WIDE R2, R183, 0x4, R44 ;  /* 0x00000004b7027825 */ /* 0x000fc600078e022c */
[----:B------:R-:W-:Y:S04]  /*1a0d0*/  STL.64 [R1+0x858], R184 ;  /* 0x000858b801007387 */ /* 0x000fe80000100a00 */
[----:B------:R1:W-:Y:S04]  /*1a0e0*/  STL.64 [R1+0x850], R12 ;  /* 0x0008500c01007387 */ /* 0x0003e80000100a00 */
[----:B------:R-:W3:Y:S01]  /*1a0f0*/  LDL.LU.64 R44, [R1+0x1848] ;  /* 0x00184800012c7983 */ /* 0x000ee20000300a00 */
[----:B-1----:R-:W-:-:S05]  /*1a100*/  IMAD.WIDE R6, R183, 0x4, R208 ;  /* 0x00000004b7067825 */ /* 0x002fca00078e02d0 */
[----:B------:R-:W-:Y:S01]  /*1a110*/  STL.64 [R1+0x848], R6 ;  /* 0x0008480601007387 */ /* 0x000fe20000100a00 */
[----:B------:R-:W-:-:S03]  /*1a120*/  IMAD.WIDE R12, R183, 0x4, R10 ;  /* 0x00000004b70c7825 */ /* 0x000fc600078e020a */
[----:B------:R-:W3:Y:S04]  /*1a130*/  LDL.LU.64 R10, [R1+0x1840] ;  /* 0x00184000010a7983 */ /* 0x000ee80000300a00 */
[----:B------:R1:W-:Y:S04]  /*1a140*/  STL.64 [R1+0x840], R2 ;  /* 0x0008400201007387 */ /* 0x0003e80000100a00 */
[----:B------:R1:W-:Y:S02]  /*1a150*/  STL.64 [R1+0x838], R12 ;  /* 0x0008380c01007387 */ /* 0x0003e40000100a00 */
[----:B-1----:R-:W-:-:S04]  /*1a160*/  IMAD.WIDE R2, R183, 0x4, R236 ;  /* 0x00000004b7027825 */ /* 0x002fc800078e02ec */
[----:B------:R-:W-:-:S04]  /*1a170*/  IMAD.WIDE R12, R183, 0x4, R36 ;  /* 0x00000004b70c7825 */ /* 0x000fc800078e0224 */
[C---:B--2---:R-:W-:Y:S02]  /*1a180*/  IMAD.WIDE R6, R183.reuse, 0x4, R20 ;  /* 0x00000004b7067825 */ /* 0x044fe400078e0214 */
[----:B------:R-:W2:Y:S04]  /*1a190*/  LDL.LU.64 R20, [R1+0x1838] ;  /* 0x0018380001147983 */ /* 0x000ea80000300a00 */
[----:B------:R1:W-:Y:S02]  /*1a1a0*/  STL.64 [R1+0x830], R2 ;  /* 0x0008300201007387 */ /* 0x0003e40000100a00 */
[C---:B-1----:R-:W-:Y:S02]  /*1a1b0*/  IMAD.WIDE R2, R183.reuse, 0x4, R28 ;  /* 0x00000004b7027825 */ /* 0x042fe400078e021c */
[----:B------:R-:W2:Y:S04]  /*1a1c0*/  LDL.LU.64 R28, [R1+0x1830] ;  /* 0x00183000011c7983 */ /* 0x000ea80000300a00 */
[----:B------:R3:W-:Y:S04]  /*1a1d0*/  STL.64 [R1+0x828], R6 ;  /* 0x0008280601007387 */ /* 0x0007e80000100a00 */
[----:B------:R-:W2:Y:S04]  /*1a1e0*/  LDL.LU.64 R36, [R1+0x1828] ;  /* 0x0018280001247983 */ /* 0x000ea80000300a00 */
[----:B------:R1:W-:Y:S01]  /*1a1f0*/  STL.64 [R1+0x820], R2 ;  /* 0x0008200201007387 */ /* 0x0003e20000100a00 */
[----:B---3--:R-:W-:-:S03]  /*1a200*/  IMAD.WIDE R6, R183, 0x4, R44 ;  /* 0x00000004b7067825 */ /* 0x008fc600078e022c */
[----:B------:R3:W-:Y:S04]  /*1a210*/  STL.64 [R1+0x818], R12 ;  /* 0x0008180c01007387 */ /* 0x0007e80000100a00 */
[----:B------:R-:W2:Y:S01]  /*1a220*/  LDL.LU.64 R44, [R1+0x1820] ;  /* 0x00182000012c7983 */ /* 0x000ea20000300a00 */
[----:B-1----:R-:W-:-:S05]  /*1a230*/  IMAD.WIDE R2, R183, 0x4, R210 ;  /* 0x00000004b7027825 */ /* 0x002fca00078e02d2 */
[----:B------:R1:W-:Y:S01]  /*1a240*/  STL.64 [R1+0x810], R2 ;  /* 0x0008100201007387 */ /* 0x0003e20000100a00 */
[----:B---3--:R-:W-:-:S04]  /*1a250*/  IMAD.WIDE R12, R183, 0x4, R60 ;  /* 0x00000004b70c7825 */ /* 0x008fc800078e023c */
[C---:B-1----:R-:W-:Y:S02]  /*1a260*/  IMAD.WIDE R2, R183.reuse, 0x4, R52 ;  /* 0x00000004b7027825 */ /* 0x042fe400078e0234 */
[----:B------:R-:W3:Y:S04]  /*1a270*/  LDL.LU.64 R52, [R1+0x1818] ;  /* 0x0018180001347983 */ /* 0x000ee80000300a00 */
[----:B------:R4:W-:Y:S04]  /*1a280*/  STL.64 [R1+0x808], R6 ;  /* 0x0008080601007387 */ /* 0x0009e80000100a00 */
[----:B------:R-:W2:Y:S04]  /*1a290*/  LDL.LU.64 R60, [R1+0x1810] ;  /* 0x00181000013c7983 */ /* 0x000ea80000300a00 */
[----:B------:R1:W-:Y:S01]  /*1a2a0*/  STL.64 [R1+0x800], R2 ;  /* 0x0008000201007387 */ /* 0x0003e20000100a00 */
[----:B----4-:R-:W-:-:S03]  /*1a2b0*/  IMAD.WIDE R6, R183, 0x4, R68 ;  /* 0x00000004b7067825 */ /* 0x010fc600078e0244 */
[----:B------:R4:W-:Y:S04]  /*1a2c0*/  STL.64 [R1+0x7f8], R12 ;  /* 0x0007f80c01007387 */ /* 0x0009e80000100a00 */
[----:B------:R-:W2:Y:S01]  /*1a2d0*/  LDL.LU.64 R68, [R1+0x1808] ;  /* 0x0018080001447983 */ /* 0x000ea20000300a00 */
[----:B-1----:R-:W-:-:S05]  /*1a2e0*/  IMAD.WIDE R2, R183, 0x4, R238 ;  /* 0x00000004b7027825 */ /* 0x002fca00078e02ee */
[----:B------:R1:W-:Y:S01]  /*1a2f0*/  STL.64 [R1+0x7f0], R2 ;  /* 0x0007f00201007387 */ /* 0x0003e20000100a00 */
[----:B----4-:R-:W-:-:S04]  /*1a300*/  IMAD.WIDE R12, R183, 0x4, R84 ;  /* 0x00000004b70c7825 */ /* 0x010fc800078e0254 */
[C---:B-1----:R-:W-:Y:S02]  /*1a310*/  IMAD.WIDE R2, R183.reuse, 0x4, R76 ;  /* 0x00000004b7027825 */ /* 0x042fe400078e024c */
[----:B------:R-:W4:Y:S04]  /*1a320*/  LDL.LU.64 R76, [R1+0x1800] ;  /* 0x00180000014c7983 */ /* 0x000f280000300a00 */
[----:B------:R1:W-:Y:S04]  /*1a330*/  STL.64 [R1+0x7e8], R6 ;  /* 0x0007e80601007387 */ /* 0x0003e80000100a00 */
[----:B------:R-:W2:Y:S04]  /*1a340*/  LDL.LU.64 R84, [R1+0x17f8] ;  /* 0x0017f80001547983 */ /* 0x000ea80000300a00 */
[----:B------:R1:W-:Y:S02]  /*1a350*/  STL.64 [R1+0x7e0], R2 ;  /* 0x0007e00201007387 */ /* 0x0003e40000100a00 */
[----:B-1----:R-:W-:-:S02]  /*1a360*/  IMAD.WIDE R6, R183, 0x4, R92 ;  /* 0x00000004b7067825 */ /* 0x002fc400078e025c */
[----:B------:R1:W-:Y:S04]  /*1a370*/  STL.64 [R1+0x7d8], R12 ;  /* 0x0007d80c01007387 */ /* 0x0003e80000100a00 */
[----:B------:R-:W2:Y:S01]  /*1a380*/  LDL.LU.64 R92, [R1+0x17f0] ;  /* 0x0017f000015c7983 */ /* 0x000ea20000300a00 */
[----:B------:R-:W-:-:S05]  /*1a390*/  IMAD.WIDE R2, R183, 0x4, R212 ;  /* 0x00000004b7027825 */ /* 0x000fca00078e02d4 */
[----:B------:R1:W-:Y:S02]  /*1a3a0*/  STL.64 [R1+0x7d0], R2 ;  /* 0x0007d00201007387 */ /* 0x0003e40000100a00 */
[----:B-1----:R-:W-:-:S04]  /*1a3b0*/  IMAD.WIDE R12, R183, 0x4, R108 ;  /* 0x00000004b70c7825 */ /* 0x002fc800078e026c */
[C---:B------:R-:W-:Y:S02]  /*1a3c0*/  IMAD.WIDE R2, R183.reuse, 0x4, R100 ;  /* 0x00000004b7027825 */ /* 0x040fe400078e0264 */
[----:B------:R-:W2:Y:S04]  /*1a3d0*/  LDL.LU.64 R100, [R1+0x17e8] ;  /* 0x0017e80001647983 */ /* 0x000ea80000300a00 */
        /* <DEDUP_REMOVED lines=26> */
[----:B------:R-:W-:Y:S02]  /*1a580*/  STL.64 [R1+0x778], R12 ;  /* 0x0007780c01007387 */ /* 0x000fe40000100a00 */
[C---:B------:R-:W-:Y:S02]  /*1a590*/  IMAD.WIDE R2, R183.reuse, 0x4, R156 ;  /* 0x00000004b7027825 */ /* 0x040fe400078e029c */
[----:B------:R-:W3:Y:S04]  /*1a5a0*/  LDL.LU.64 R156, [R1+0x17a8] ;  /* 0x0017a800019c7983 */ /* 0x000ee80000300a00 */
[----:B------:R1:W-:Y:S02]  /*1a5b0*/  STL.64 [R1+0x770], R6 ;  /* 0x0007700601007387 */ /* 0x0003e40000100a00 */
[----:B-1----:R-:W-:-:S02]  /*1a5c0*/  IMAD.WIDE R6, R183, 0x4, R172 ;  /* 0x00000004b7067825 */ /* 0x002fc400078e02ac */
[----:B------:R-:W3:Y:S04]  /*1a5d0*/  LDL.LU.64 R172, [R1+0x17a0] ;  /* 0x0017a00001ac7983 */ /* 0x000ee80000300a00 */
[----:B------:R1:W-:Y:S02]  /*1a5e0*/  STL.64 [R1+0x768], R2 ;  /* 0x0007680201007387 */ /* 0x0003e40000100a00 */
[C---:B-1----:R-:W-:Y:S02]  /*1a5f0*/  IMAD.WIDE R2, R183.reuse, 0x4, R164 ;  /* 0x00000004b7027825 */ /* 0x042fe400078e02a4 */
[----:B------:R-:W4:Y:S04]  /*1a600*/  LDL.LU.64 R164, [R1+0x1798] ;  /* 0x0017980001a47983 */ /* 0x000f280000300a00 */
[----:B------:R1:W-:Y:S04]  /*1a610*/  STL.64 [R1+0x760], R6 ;  /* 0x0007600601007387 */ /* 0x0003e80000100a00 */
[----:B------:R1:W-:Y:S02]  /*1a620*/  STL.64 [R1+0x758], R2 ;  /* 0x0007580201007387 */ /* 0x0003e40000100a00 */
[----:B-1----:R-:W-:-:S04]  /*1a630*/  IMAD.WIDE R6, R183, 0x4, R178 ;  /* 0x00000004b7067825 */ /* 0x002fc800078e02b2 */
[----:B------:R-:W-:-:S04]  /*1a640*/  IMAD.WIDE R2, R183, 0x4, R176 ;  /* 0x00000004b7027825 */ /* 0x000fc800078e02b0 */
[----:B--2---:R-:W-:-:S05]  /*1a650*/  IMAD.WIDE R12, R183, 0x4, R180 ;  /* 0x00000004b70c7825 */ /* 0x004fca00078e02b4 */
[----:B------:R1:W-:Y:S04]  /*1a660*/  STL.64 [R1+0x750], R12 ;  /* 0x0007500c01007387 */ /* 0x0003e80000100a00 */
[----:B------:R-:W-:Y:S04]  /*1a670*/  STL.64 [R1+0x748], R6 ;  /* 0x0007480601007387 */ /* 0x000fe80000100a00 */
[----:B------:R2:W-:Y:S01]  /*1a680*/  STL.64 [R1+0x740], R2 ;  /* 0x0007400201007387 */ /* 0x0005e20000100a00 */
[----:B-1----:R-:W-:-:S05]  /*1a690*/  IMAD.WIDE R12, R183, 0x4, R174 ;  /* 0x00000004b70c7825 */ /* 0x002fca00078e02ae */
[----:B------:R1:W-:Y:S01]  /*1a6a0*/  STL.64 [R1+0x738], R12 ;  /* 0x0007380c01007387 */ /* 0x0003e20000100a00 */
[----:B--2---:R-:W-:-:S04]  /*1a6b0*/  IMAD.WIDE R2, R183, 0x4, R170 ;  /* 0x00000004b7027825 */ /* 0x004fc800078e02aa */
[----:B---3--:R-:W-:-:S04]  /*1a6c0*/  IMAD.WIDE R6, R183, 0x4, R172 ;  /* 0x00000004b7067825 */ /* 0x008fc800078e02ac */
[C---:B-1----:R-:W-:Y:S01]  /*1a6d0*/  IMAD.WIDE R12, R183.reuse, 0x4, R168 ;  /* 0x00000004b70c7825 */ /* 0x042fe200078e02a8 */
[----:B------:R1:W-:Y:S04]  /*1a6e0*/  STL.64 [R1+0x730], R6 ;  /* 0x0007300601007387 */ /* 0x0003e80000100a00 */
[----:B------:R4:W-:Y:S04]  /*1a6f0*/  STL.64 [R1+0x728], R2 ;  /* 0x0007280201007387 */ /* 0x0009e80000100a00 */
[----:B------:R2:W-:Y:S01]  /*1a700*/  STL.64 [R1+0x720], R12 ;  /* 0x0007200c01007387 */ /* 0x0005e20000100a00 */
[----:B-1----:R-:W-:-:S04]  /*1a710*/  IMAD.WIDE R6, R183, 0x4, R166 ;  /* 0x00000004b7067825 */ /* 0x002fc800078e02a6 */
[C---:B----4-:R-:W-:Y:S01]  /*1a720*/  IMAD.WIDE R2, R183.reuse, 0x4, R164 ;  /* 0x00000004b7027825 */ /* 0x050fe200078e02a4 */
[----:B------:R1:W-:Y:S03]  /*1a730*/  STL.64 [R1+0x718], R6 ;  /* 0x0007180601007387 */ /* 0x0003e60000100a00 */
[C---:B--2---:R-:W-:Y:S01]  /*1a740*/  IMAD.WIDE R12, R183.reuse, 0x4, R162 ;  /* 0x00000004b70c7825 */ /* 0x044fe200078e02a2 */
[----:B------:R2:W-:Y:S04]  /*1a750*/  STL.64 [R1+0x710], R2 ;  /* 0x0007100201007387 */ /* 0x0005e80000100a00 */
[----:B------:R3:W-:Y:S01]  /*1a760*/  STL.64 [R1+0x708], R12 ;  /* 0x0007080c01007387 */ /* 0x0007e20000100a00 */
[----:B-1----:R-:W-:-:S04]  /*1a770*/  IMAD.WIDE R6, R183, 0x4, R160 ;  /* 0x00000004b7067825 */ /* 0x002fc800078e02a0 */
[C---:B--2---:R-:W-:Y:S01]  /*1a780*/  IMAD.WIDE R2, R183.reuse, 0x4, R158 ;  /* 0x00000004b7027825 */ /* 0x044fe200078e029e */
[----:B------:R1:W-:Y:S03]  /*1a790*/  STL.64 [R1+0x700], R6 ;  /* 0x0007000601007387 */ /* 0x0003e60000100a00 */
[C---:B---3--:R-:W-:Y:S01]  /*1a7a0*/  IMAD.WIDE R12, R183.reuse, 0x4, R156 ;  /* 0x00000004b70c7825 */ /* 0x048fe200078e029c */
        /* <DEDUP_REMOVED lines=115> */
[----:B------:R-:W-:Y:S01]  /*1aee0*/  STL.64 [R1+0x110], R12 ;  /* 0x0001100c01007387 */ /* 0x000fe20000100a00 */
[----:B-1----:R-:W-:-:S03]  /*1aef0*/  IMAD.WIDE R6, R183, 0x4, R40 ;  /* 0x00000004b7067825 */ /* 0x002fc600078e0228 */
[----:B------:R-:W3:Y:S01]  /*1af00*/  LDL.LU.64 R242, [R1+0x148] ;  /* 0x0001480001f27983 */ /* 0x000ee20000300a00 */
[----:B--2---:R-:W-:-:S03]  /*1af10*/  IMAD.WIDE R2, R183, 0x4, R38 ;  /* 0x00000004b7027825 */ /* 0x004fc600078e0226 */
[----:B------:R1:W-:Y:S04]  /*1af20*/  STL.64 [R1+0x108], R6 ;  /* 0x0001080601007387 */ /* 0x0003e80000100a00 */
[----:B------:R2:W-:Y:S04]  /*1af30*/  STL.64 [R1+0x100], R2 ;  /* 0x0001000201007387 */ /* 0x0005e80000100a00 */
[----:B------:R-:W4:Y:S01]  /*1af40*/  LDL.LU.64 R210, [R1+0x150] ;  /* 0x0001500001d27983 */ /* 0x000f220000300a00 */
[----:B-1----:R-:W-:-:S04]  /*1af50*/  IMAD.WIDE R6, R183, 0x4, R36 ;  /* 0x00000004b7067825 */ /* 0x002fc800078e0224 */
[C---:B--2---:R-:W-:Y:S01]  /*1af60*/  IMAD.WIDE R2, R183.reuse, 0x4, R34 ;  /* 0x00000004b7027825 */ /* 0x044fe200078e0222 */
        /* <DEDUP_REMOVED lines=10> */
[----:B------:R1:W-:Y:S03]  /*1b010*/  STL.64 [R1+0xc8], R6 ;  /* 0x0000c80601007387 */ /* 0x0003e60000100a00 */
[C---:B------:R-:W-:Y:S01]  /*1b020*/  IMAD.WIDE R12, R183.reuse, 0x4, R22 ;  /* 0x00000004b70c7825 */ /* 0x040fe200078e0216 */
[----:B------:R2:W-:Y:S03]  /*1b030*/  STL.64 [R1+0xb0], R2 ;  /* 0x0000b00201007387 */ /* 0x0005e60000100a00 */
[C---:B-1----:R-:W-:Y:S01]  /*1b040*/  IMAD.WIDE R6, R183.reuse, 0x4, R24 ;  /* 0x00000004b7067825 */ /* 0x042fe200078e0218 */
[----:B--2---:R-:W2:Y:S04]  /*1b050*/  LDL.LU.64 R2, [R1+0x168] ;  /* 0x0001680001027983 */ /* 0x004ea80000300a00 */
[----:B------:R1:W-:Y:S04]  /*1b060*/  STL.64 [R1+0xa8], R6 ;  /* 0x0000a80601007387 */ /* 0x0003e80000100a00 */
[----:B------:R1:W-:Y:S04]  /*1b070*/  STL.64 [R1+0x90], R12 ;  /* 0x0000900c01007387 */ /* 0x0003e80000100a00 */
[----:B------:R-:W2:Y:S01]  /*1b080*/  LDL.LU.64 R204, [R1+0x170] ;  /* 0x0001700001cc7983 */ /* 0x000ea20000300a00 */
[----:B-1----:R-:W-:-:S04]  /*1b090*/  IMAD.WIDE R6, R183, 0x4, R20 ;  /* 0x00000004b7067825 */ /* 0x002fc800078e0214 */
[C---:B------:R-:W-:Y:S01]  /*1b0a0*/  IMAD.WIDE R12, R183.reuse, 0x4, R18 ;  /* 0x00000004b70c7825 */ /* 0x040fe200078e0212 */
[----:B------:R1:W-:Y:S04]  /*1b0b0*/  STL.64 [R1+0x88], R6 ;  /* 0x0000880601007387 */ /* 0x0003e80000100a00 */
[----:B------:R1:W-:Y:S04]  /*1b0c0*/  STL.64 [R1+0x78], R12 ;  /* 0x0000780c01007387 */ /* 0x0003e80000100a00 */
[----:B------:R-:W2:Y:S01]  /*1b0d0*/  LDL.LU.64 R208, [R1+0x178] ;  /* 0x0001780001d07983 */ /* 0x000ea20000300a00 */
[----:B-1----:R-:W-:-:S03]  /*1b0e0*/  IMAD.WIDE R6, R183, 0x4, R16 ;  /* 0x00000004b7067825 */ /* 0x002fc600078e0210 */
[----:B------:R-:W2:Y:S04]  /*1b0f0*/  LDL.LU.64 R236, [R1+0x180] ;  /* 0x0001800001ec7983 */ /* 0x000ea80000300a00 */
[----:B------:R1:W-:Y:S04]  /*1b100*/  STL.64 [R1+0x40], R6 ;  /* 0x0000400601007387 */ /* 0x0003e80000100a00 */
[----:B------:R-:W2:Y:S04]  /*1b110*/  LDL.LU.64 R238, [R1+0x188] ;  /* 0x0001880001ee7983 */ /* 0x000ea80000300a00 */
[----:B------:R-:W2:Y:S01]  /*1b120*/  LDL.LU.64 R232, [R1+0x190] ;  /* 0x0001900001e87983 */ /* 0x000ea20000300a00 */
[----:B------:R-:W-:-:S03]  /*1b130*/  IMAD.WIDE R244, R183, 0x4, R10 ;  /* 0x00000004b7f47825 */ /* 0x000fc600078e020a */
[----:B------:R-:W2:Y:S01]  /*1b140*/  LDL.LU.64 R240, [R1+0x198] ;  /* 0x0001980001f07983 */ /* 0x000ea20000300a00 */
[----:B------:R-:W-:-:S04]  /*1b150*/  IMAD.WIDE R234, R183, 0x4, R8 ;  /* 0x00000004b7ea7825 */ /* 0x000fc800078e0208 */
[C---:B------:R-:W-:Y:S01]  /*1b160*/  IMAD.WIDE R8, R183.reuse, 0x4, R4 ;  /* 0x00000004b7087825 */ /* 0x040fe200078e0204 */
[----:B------:R1:W-:Y:S03]  /*1b170*/  STL.64 [R1+0x16a0], R244 ;  /* 0x0016a0f401007387 */ /* 0x0003e60000100a00 */
[C---:B------:R-:W-:Y:S01]  /*1b180*/  IMAD.WIDE R12, R183.reuse, 0x4, R14 ;  /* 0x00000004b70c7825 */ /* 0x040fe200078e020e */
[----:B------:R-:W-:Y:S04]  /*1b190*/  STL.64 [R1+0x1688], R234 ;  /* 0x001688ea01007387 */ /* 0x000fe80000100a00 */
[----:B------:R-:W-:Y:S04]  /*1b1a0*/  STL.64 [R1+0x1670], R8 ;  /* 0x0016700801007387 */ /* 0x000fe80000100a00 */
[----:B------:R-:W-:Y:S04]  /*1b1b0*/  STL.64 [R1], R12 ;  /* 0x0000000c01007387 */ /* 0x000fe80000100a00 */
[----:B------:R-:W-:Y:S01]  /*1b1c0*/  STL.64 [R1+0x1660], R12 ;  /* 0x0016600c01007387 */ /* 0x000fe20000100a00 */
[----:B---3--:R-:W-:-:S03]  /*1b1d0*/  IMAD.WIDE R10, R183, 0x4, R242 ;  /* 0x00000004b70a7825 */ /* 0x008fc600078e02f2 */
[----:B------:R-:W3:Y:S04]  /*1b1e0*/  LDL.LU.64 R242, [R1+0x1a0] ;  /* 0x0001a00001f27983 */ /* 0x000ee80000300a00 */
[----:B------:R-:W-:Y:S01]  /*1b1f0*/  STL.64 [R1+0x1668], R10 ;  /* 0x0016680a01007387 */ /* 0x000fe20000100a00 */
[----:B----4-:R-:W-:-:S03]  /*1b200*/  IMAD.WIDE R14, R183, 0x4, R210 ;  /* 0x00000004b70e7825 */ /* 0x010fc600078e02d2 */
[----:B------:R-:W4:Y:S04]  /*1b210*/  LDL.LU.64 R210, [R1+0x1a8] ;  /* 0x0001a80001d27983 */ /* 0x000f280000300a00 */
[----:B------:R-:W-:Y:S01]  /*1b220*/  STL.64 [R1+0x16a8], R14 ;  /* 0x0016a80e01007387 */ /* 0x000fe20000100a00 */
[----:B------:R-:W-:-:S03]  /*1b230*/  IMAD.WIDE R16, R183, 0x4, R206 ;  /* 0x00000004b7107825 */ /* 0x000fc600078e02ce */
[----:B------:R-:W4:Y:S04]  /*1b240*/  LDL.LU.64 R206, [R1+0x1b0] ;  /* 0x0001b00001ce7983 */ /* 0x000f280000300a00 */
[----:B------:R-:W-:Y:S01]  /*1b250*/  STL.64 [R1+0x1690], R16 ;  /* 0x0016901001007387 */ /* 0x000fe20000100a00 */
[----:B------:R-:W-:-:S03]  /*1b260*/  IMAD.WIDE R18, R183, 0x4, R212 ;  /* 0x00000004b7127825 */ /* 0x000fc600078e02d4 */
[----:B------:R-:W4:Y:S04]  /*1b270*/  LDL.LU.64 R212, [R1+0x1b8] ;  /* 0x0001b80001d47983 */ /* 0x000f280000300a00 */
[----:B------:R-:W-:Y:S01]  /*1b280*/  STL.64 [R1+0x1680], R18 ;  /* 0x0016801201007387 */ /* 0x000fe20000100a00 */
[----:B--2---:R-:W-:-:S03]  /*1b290*/  IMAD.WIDE R20, R183, 0x4, R2 ;  /* 0x00000004b7147825 */ /* 0x004fc600078e0202 */
[----:B------:R-:W2:Y:S04]  /*1b2a0*/  LDL.LU.64 R2, [R1+0x1c0] ;  /* 0x0001c00001027983 */ /* 0x000ea80000300a00 */
[----:B------:R-:W-:Y:S01]  /*1b2b0*/  STL.64 [R1+0x1698], R20 ;  /* 0x0016981401007387 */ /* 0x000fe20000100a00 */
[----:B------:R-:W-:-:S05]  /*1b2c0*/  IMAD.WIDE R22, R183, 0x4, R204 ;  /* 0x00000004b7167825 */ /* 0x000fca00078e02cc */
[----:B------:R1:W-:Y:S01]  /*1b2d0*/  STL.64 [R1+0x16b0], R22 ;  /* 0x0016b01601007387 */ /* 0x0003e20000100a00 */
[----:B------:R-:W-:-:S03]  /*1b2e0*/  IMAD.WIDE R24, R183, 0x4, R208 ;  /* 0x00000004b7187825 */ /* 0x000fc600078e02d0 */
[----:B------:R-:W2:Y:S01]  /*1b2f0*/  LDL.LU.64 R208, [R1+0x1c8] ;  /* 0x0001c80001d07983 */ /* 0x000ea20000300a00 */
[----:B------:R-:W-:-:S03]  /*1b300*/  IMAD.WIDE R26, R183, 0x4, R236 ;  /* 0x00000004b71a7825 */ /* 0x000fc600078e02ec */
[----:B------:R1:W-:Y:S04]  /*1b310*/  STL.64 [R1+0x16b8], R24 ;  /* 0x0016b81801007387 */ /* 0x0003e80000100a00 */
[----:B------:R-:W2:Y:S01]  /*1b320*/  LDL.LU.64 R236, [R1+0x1d0] ;  /* 0x0001d00001ec7983 */ /* 0x000ea20000300a00 */
[----:B------:R-:W-:-:S03]  /*1b330*/  IMAD.WIDE R28, R183, 0x4, R238 ;  /* 0x00000004b71c7825 */ /* 0x000fc600078e02ee */
[----:B------:R-:W-:Y:S01]  /*1b340*/  STL.64 [R1+0x16c0], R26 ;  /* 0x0016c01a01007387 */ /* 0x000fe20000100a00 */
[----:B------:R-:W-:-:S03]  /*1b350*/  IMAD.WIDE R30, R183, 0x4, R232 ;  /* 0x00000004b71e7825 */ /* 0x000fc600078e02e8 */
[----:B------:R-:W2:Y:S04]  /*1b360*/  LDL.LU.64 R238, [R1+0x1d8] ;  /* 0x0001d80001ee7983 */ /* 0x000ea80000300a00 */
[----:B------:R-:W-:Y:S04]  /*1b370*/  STL.64 [R1+0x16c8], R28 ;  /* 0x0016c81c01007387 */ /* 0x000fe80000100a00 */
[----:B------:R-:W2:Y:S04]  /*1b380*/  LDL.LU.64 R202, [R1+0x1e0] ;  /* 0x0001e00001ca7983 */ /* 0x000ea80000300a00 */
[----:B------:R-:W-:Y:S04]  /*1b390*/  STL.64 [R1+0x16d0], R30 ;  /* 0x0016d01e01007387 */ /* 0x000fe80000100a00 */
[----:B------:R-:W2:Y:S01]  /*1b3a0*/  LDL.LU.64 R230, [R1+0x1e8] ;  /* 0x0001e80001e67983 */ /* 0x000ea20000300a00 */
[----:B------:R-:W-:-:S03]  /*1b3b0*/  IMAD.WIDE R32, R183, 0x4, R240 ;  /* 0x00000004b7207825 */ /* 0x000fc600078e02f0 */
[----:B------:R-:W2:Y:S04]  /*1b3c0*/  LDL.LU.64 R240, [R1+0x1f0] ;  /* 0x0001f00001f07983 */ /* 0x000ea80000300a00 */
[----:B------:R-:W-:Y:S01]  /*1b3d0*/  STL.64 [R1+0x16d8], R32 ;  /* 0x0016d82001007387 */ /* 0x000fe20000100a00 */
[----:B---3--:R-:W-:-:S03]  /*1b3e0*/  IMAD.WIDE R34, R183, 0x4, R242 ;  /* 0x00000004b7227825 */ /* 0x008fc600078e02f2 */
[----:B------:R-:W3:Y:S04]  /*1b3f0*/  LDL.LU.64 R242, [R1+0x1f8] ;  /* 0x0001f80001f27983 */ /* 0x000ee80000300a00 */
[----:B------:R-:W-:Y:S01]  /*1b400*/  STL.64 [R1+0x16e0], R34 ;  /* 0x0016e02201007387 */ /* 0x000fe20000100a00 */
[----:B----4-:R-:W-:-:S03]  /*1b410*/  IMAD.WIDE R36, R183, 0x4, R210 ;  /* 0x00000004b7247825 */ /* 0x010fc600078e02d2 */
[----:B------:R-:W4:Y:S04]  /*1b420*/  LDL.LU.64 R210, [R1+0x200] ;  /* 0x0002000001d27983 */ /* 0x000f280000300a00 */
[----:B------:R-:W-:Y:S04]  /*1b430*/  STL.64 [R1+0x16e8], R36 ;  /* 0x0016e82401007387 */ /* 0x000fe80000100a00 */
[----:B------:R-:W4:Y:S01]  /*1b440*/  LDL.LU.64 R204, [R1+0x208] ;  /* 0x0002080001cc7983 */ /* 0x000f220000300a00 */
[----:B------:R-:W-:-:S05]  /*1b450*/  IMAD.WIDE R38, R183, 0x4, R206 ;  /* 0x00000004b7267825 */ /* 0x000fca00078e02ce */
[----:B------:R-:W-:Y:S01]  /*1b460*/  STL.64 [R1+0x16f0], R38 ;  /* 0x0016f02601007387 */ /* 0x000fe20000100a00 */
[----:B------:R-:W-:-:S03]  /*1b470*/  IMAD.WIDE R40, R183, 0x4, R212 ;  /* 0x00000004b7287825 */ /* 0x000fc600078e02d4 */
[----:B------:R-:W4:Y:S04]  /*1b480*/  LDL.LU.64 R212, [R1+0x210] ;  /* 0x0002100001d47983 */ /* 0x000f280000300a00 */
[----:B------:R-:W-:Y:S04]  /*1b490*/  STL.64 [R1+0x16f8], R40 ;  /* 0x0016f82801007387 */ /* 0x000fe80000100a00 */
[----:B------:R-:W4:Y:S04]  /*1b4a0*/  LDL.LU.64 R232, [R1+0x218] ;  /* 0x0002180001e87983 */ /* 0x000f280000300a00 */
[----:B------:R-:W4:Y:S01]  /*1b4b0*/  LDL.LU.64 R206, [R1+0x220] ;  /* 0x0002200001ce7983 */ /* 0x000f220000300a00 */
[----:B--2---:R-:W-:-:S05]  /*1b4c0*/  IMAD.WIDE R42, R183, 0x4, R2 ;  /* 0x00000004b72a7825 */ /* 0x004fca00078e0202 */
[----:B------:R-:W-:Y:S04]  /*1b4d0*/  STL.64 [R1+0x1700], R42 ;  /* 0x0017002a01007387 */ /* 0x000fe80000100a00 */
[----:B------:R-:W2:Y:S01]  /*1b4e0*/  LDL.LU.64 R2, [R1+0x228] ;  /* 0x0002280001027983 */ /* 0x000ea20000300a00 */
[----:B------:R-:W-:-:S03]  /*1b4f0*/  IMAD.WIDE R44, R183, 0x4, R208 ;  /* 0x00000004b72c7825 */ /* 0x000fc600078e02d0 */
[----:B------:R-:W2:Y:S04]  /*1b500*/  LDL.LU.64 R208, [R1+0x230] ;  /* 0x0002300001d07983 */ /* 0x000ea80000300a00 */
[----:B------:R-:W-:Y:S01]  /*1b510*/  STL.64 [R1+0x1708], R44 ;  /* 0x0017082c01007387 */ /* 0x000fe20000100a00 */
[----:B------:R-:W-:-:S03]  /*1b520*/  IMAD.WIDE R46, R183, 0x4, R236 ;  /* 0x00000004b72e7825 */ /* 0x000fc600078e02ec */
[----:B------:R-:W2:Y:S01]  /*1b530*/  LDL.LU.64 R236, [R1+0x238] ;  /* 0x0002380001ec7983 */ /* 0x000ea20000300a00 */
[----:B------:R-:W-:-:S03]  /*1b540*/  IMAD.WIDE R48, R183, 0x4, R238 ;  /* 0x00000004b7307825 */ /* 0x000fc600078e02ee */
[----:B------:R-:W-:Y:S04]  /*1b550*/  STL.64 [R1+0x1710], R46 ;  /* 0x0017102e01007387 */ /* 0x000fe80000100a00 */
[----:B------:R-:W2:Y:S01]  /*1b560*/  LDL.LU.64 R238, [R1+0x240] ;  /* 0x0002400001ee7983 */ /* 0x000ea20000300a00 */
[----:B------:R-:W-:-:S03]  /*1b570*/  IMAD.WIDE R50, R183, 0x4, R202 ;  /* 0x00000004b7327825 */ /* 0x000fc600078e02ca */
[----:B------:R-:W-:Y:S01]  /*1b580*/  STL.64 [R1+0x1718], R48 ;  /* 0x0017183001007387 */ /* 0x000fe20000100a00 */
[----:B------:R-:W-:-:S03]  /*1b590*/  IMAD.WIDE R52, R183, 0x4, R230 ;  /* 0x00000004b7347825 */ /* 0x000fc600078e02e6 */
[----:B------:R-:W-:Y:S01]  /*1b5a0*/  STL.64 [R1+0x1720], R50 ;  /* 0x0017203201007387 */ /* 0x000fe20000100a00 */
[----:B------:R-:W-:-:S03]  /*1b5b0*/  IMAD.WIDE R54, R183, 0x4, R240 ;  /* 0x00000004b7367825 */ /* 0x000fc600078e02f0 */
[----:B------:R-:W-:Y:S04]  /*1b5c0*/  STL.64 [R1+0x1728], R52 ;  /* 0x0017283401007387 */ /* 0x000fe80000100a00 */
[----:B------:R-:W2:Y:S04]  /*1b5d0*/  LDL.LU.64 R240, [R1+0x248] ;  /* 0x0002480001f07983 */ /* 0x000ea80000300a00 */
[----:B------:R-:W-:Y:S01]  /*1b5e0*/  STL.64 [R1+0x1730], R54 ;  /* 0x0017303601007387 */ /* 0x000fe20000100a00 */
[----:B---3--:R-:W-:-:S03]  /*1b5f0*/  IMAD.WIDE R56, R183, 0x4, R242 ;  /* 0x00000004b7387825 */ /* 0x008fc600078e02f2 */
[----:B------:R-:W3:Y:S04]  /*1b600*/  LDL.LU.64 R242, [R1+0x250] ;  /* 0x0002500001f27983 */ /* 0x000ee80000300a00 */
[----:B------:R-:W-:Y:S01]  /*1b610*/  STL.64 [R1+0x1738], R56 ;  /* 0x0017383801007387 */ /* 0x000fe20000100a00 */
[----:B----4-:R-:W-:-:S03]  /*1b620*/  IMAD.WIDE R58, R183, 0x4, R210 ;  /* 0x00000004b73a7825 */ /* 0x010fc600078e02d2 */
[----:B------:R-:W4:Y:S01]  /*1b630*/  LDL.LU.64 R210, [R1+0x258] ;  /* 0x0002580001d27983 */ /* 0x000f220000300a00 */
[----:B------:R-:W-:-:S03]  /*1b640*/  IMAD.WIDE R60, R183, 0x4, R204 ;  /* 0x00000004b73c7825 */ /* 0x000fc600078e02cc */
[----:B------:R-:W-:Y:S04]  /*1b650*/  STL.64 [R1+0x1740], R58 ;  /* 0x0017403a01007387 */ /* 0x000fe80000100a00 */
[----:B------:R-:W-:Y:S01]  /*1b660*/  STL.64 [R1+0x1748], R60 ;  /* 0x0017483c01007387 */ /* 0x000fe20000100a00 */
[----:B------:R-:W-:-:S03]  /*1b670*/  IMAD.WIDE R62, R183, 0x4, R212 ;  /* 0x00000004b73e7825 */ /* 0x000fc600078e02d4 */
[----:B------:R-:W4:Y:S01]  /*1b680*/  LDL.LU.64 R212, [R1+0x260] ;  /* 0x0002600001d47983 */ /* 0x000f220000300a00 */
[----:B------:R-:W-:-:S03]  /*1b690*/  IMAD.WIDE R64, R183, 0x4, R232 ;  /* 0x00000004b7407825 */ /* 0x000fc600078e02e8 */
[----:B------:R-:W-:Y:S01]  /*1b6a0*/  STL.64 [R1+0x1750], R62 ;  /* 0x0017503e01007387 */ /* 0x000fe20000100a00 */
[----:B------:R-:W-:-:S03]  /*1b6b0*/  IMAD.WIDE R66, R183, 0x4, R206 ;  /* 0x00000004b7427825 */ /* 0x000fc600078e02ce */
[----:B------:R-:W-:Y:S04]  /*1b6c0*/  STL.64 [R1+0x1758], R64 ;  /* 0x0017584001007387 */ /* 0x000fe80000100a00 */
[----:B------:R-:W-:Y:S01]  /*1b6d0*/  STL.64 [R1+0x1760], R66 ;  /* 0x0017604201007387 */ /* 0x000fe20000100a00 */
[----:B--2---:R-:W-:-:S05]  /*1b6e0*/  IMAD.WIDE R68, R183, 0x4, R2 ;  /* 0x00000004b7447825 */ /* 0x004fca00078e0202 */
[----:B------:R-:W-:Y:S01]  /*1b6f0*/  STL.64 [R1+0x1768], R68 ;  /* 0x0017684401007387 */ /* 0x000fe20000100a00 */
[----:B------:R-:W-:-:S05]  /*1b700*/  IMAD.WIDE R70, R183, 0x4, R208 ;  /* 0x00000004b7467825 */ /* 0x000fca00078e02d0 */
[----:B------:R-:W-:Y:S04]  /*1b710*/  STL.64 [R1+0x1770], R70 ;  /* 0x0017704601007387 */ /* 0x000fe80000100a00 */
[----:B------:R-:W2:Y:S01]  /*1b720*/  LDL.LU.64 R2, [R1+0x268] ;  /* 0x0002680001027983 */ /* 0x000ea20000300a00 */
[----:B------:R-:W-:-:S03]  /*1b730*/  IMAD.WIDE R72, R183, 0x4, R236 ;  /* 0x00000004b7487825 */ /* 0x000fc600078e02ec */
[----:B------:R-:W2:Y:S04]  /*1b740*/  LDL.LU.64 R208, [R1+0x270] ;  /* 0x0002700001d07983 */ /* 0x000ea80000300a00 */
[----:B------:R-:W-:Y:S01]  /*1b750*/  STL.64 [R1+0x1778], R72 ;  /* 0x0017784801007387 */ /* 0x000fe20000100a00 */
[----:B------:R-:W-:-:S03]  /*1b760*/  IMAD.WIDE R74, R183, 0x4, R238 ;  /* 0x00000004b74a7825 */ /* 0x000fc600078e02ee */
[----:B------:R-:W2:Y:S04]  /*1b770*/  LDL.LU.64 R220, [R1+0x278] ;  /* 0x0002780001dc7983 */ /* 0x000ea80000300a00 */
[----:B------:R-:W2:Y:S04]  /*1b780*/  LDL.LU.64 R236, [R1+0x280] ;  /* 0x0002800001ec7983 */ /* 0x000ea80000300a00 */
[----:B------:R-:W2:Y:S04]  /*1b790*/  LDL.LU.64 R232, [R1+0x288] ;  /* 0x0002880001e87983 */ /* 0x000ea80000300a00 */
[----:B------:R-:W2:Y:S01]  /*1b7a0*/  LDL.LU.64 R238, [R1+0x290] ;  /* 0x0002900001ee7983 */ /* 0x000ea20000300a00 */
[----:B------:R-:W-:-:S03]  /*1b7b0*/  IMAD.WIDE R76, R183, 0x4, R240 ;  /* 0x00000004b74c7825 */ /* 0x000fc600078e02f0 */
[----:B------:R-:W-:Y:S04]  /*1b7c0*/  STL.64 [R1+0x1780], R74 ;  /* 0x0017804a01007387 */ /* 0x000fe80000100a00 */
[----:B------:R-:W2:Y:S04]  /*1b7d0*/  LDL.LU.64 R240, [R1+0x298] ;  /* 0x0002980001f07983 */ /* 0x000ea80000300a00 */
[----:B------:R1:W-:Y:S04]  /*1b7e0*/  STL.64 [R1+0x1788], R76 ;  /* 0x0017884c01007387 */ /* 0x0003e80000100a00 */
[----:B------:R-:W2:Y:S04]  /*1b7f0*/  LDL.LU.64 R194, [R1+0x2a0] ;  /* 0x0002a00001c27983 */ /* 0x000ea80000300a00 */
[----:B------:R-:W2:Y:S01]  /*1b800*/  LDL.LU.64 R222, [R1+0x2a8] ;  /* 0x0002a80001de7983 */ /* 0x000ea20000300a00 */
[----:B---3--:R-:W-:-:S03]  /*1b810*/  IMAD.WIDE R78, R183, 0x4, R242 ;  /* 0x00000004b74e7825 */ /* 0x008fc600078e02f2 */
[----:B------:R-:W3:Y:S04]  /*1b820*/  LDL.LU.64 R242, [R1+0x2b0] ;  /* 0x0002b00001f27983 */ /* 0x000ee80000300a00 */
[----:B------:R-:W3:Y:S04]  /*1b830*/  LDL.LU.64 R196, [R1+0x2b8] ;  /* 0x0002b80001c47983 */ /* 0x000ee80000300a00 */
[----:B------:R-:W3:Y:S01]  /*1b840*/  LDL.LU.64 R224, [R1+0x2c0] ;  /* 0x0002c00001e07983 */ /* 0x000ee20000300a00 */
[----:B----4-:R-:W-:-:S03]  /*1b850*/  IMAD.WIDE R80, R183, 0x4, R210 ;  /* 0x00000004b7507825 */ /* 0x010fc600078e02d2 */
[----:B------:R-:W4:Y:S04]  /*1b860*/  LDL.LU.64 R210, [R1+0x2c8] ;  /* 0x0002c80001d27983 */ /* 0x000f280000300a00 */
[----:B------:R-:W4:Y:S04]  /*1b870*/  LDL.LU.64 R198, [R1+0x2d0] ;  /* 0x0002d00001c67983 */ /* 0x000f280000300a00 */
[----:B------:R-:W4:Y:S04]  /*1b880*/  LDL.LU.64 R226, [R1+0x2d8] ;  /* 0x0002d80001e27983 */ /* 0x000f280000300a00 */
[----:B-1----:R-:W4:Y:S04]  /*1b890*/  LDL.LU.64 R6, [R1+0x2e0] ;  /* 0x0002e00001067983 */ /* 0x002f280000300a00 */
[----:B------:R-:W4:Y:S04]  /*1b8a0*/  LDL.LU.64 R200, [R1+0x2e8] ;  /* 0x0002e80001c87983 */ /* 0x000f280000300a00 */
[----:B------:R-:W4:Y:S04]  /*1b8b0*/  LDL.LU.64 R228, [R1+0x2f0] ;  /* 0x0002f00001e47983 */ /* 0x000f280000300a00 */
[----:B------:R-:W4:Y:S04]  /*1b8c0*/  LDL.LU.64 R202, [R1+0x2f8] ;  /* 0x0002f80001ca7983 */ /* 0x000f280000300a00 */
[----:B------:R-:W4:Y:S04]  /*1b8d0*/  LDL.LU.64 R230, [R1+0x300] ;  /* 0x0003000001e67983 */ /* 0x000f280000300a00 */
[----:B------:R-:W4:Y:S01]  /*1b8e0*/  LDL.LU.64 R204, [R1+0x308] ;  /* 0x0003080001cc7983 */ /* 0x000f220000300a00 */
[----:B------:R-:W-:-:S03]  /*1b8f0*/  IMAD.WIDE R82, R183, 0x4, R212 ;  /* 0x00000004b7527825 */ /* 0x000fc600078e02d4 */
[----:B------:R-:W4:Y:S04]  /*1b900*/  LDL.LU.64 R206, [R1+0x310] ;  /* 0x0003100001ce7983 */ /* 0x000f280000300a00 */
[----:B------:R-:W4:Y:S01]  /*1b910*/  LDL.LU.64 R212, [R1+0x318] ;  /* 0x0003180001d47983 */ /* 0x000f220000300a00 */
[----:B--2---:R-:W-:-:S03]  /*1b920*/  IMAD.WIDE R84, R183, 0x4, R2 ;  /* 0x00000004b7547825 */ /* 0x004fc600078e0202 */
[----:B------:R-:W2:Y:S01]  /*1b930*/  LDL.LU.64 R2, [R1+0x320] ;  /* 0x0003200001027983 */ /* 0x000ea20000300a00 */
[----:B------:R-:W-:-:S03]  /*1b940*/  IMAD.WIDE R86, R183, 0x4, R208 ;  /* 0x00000004b7567825 */ /* 0x000fc600078e02d0 */
        /* <DEDUP_REMOVED lines=9> */
[----:B---3--:R-:W-:-:S03]  /*1b9e0*/  IMAD.WIDE R102, R183, 0x4, R242 ;  /* 0x00000004b7667825 */ /* 0x008fc600078e02f2 */
[----:B------:R-:W3:Y:S01]  /*1b9f0*/  LDL.LU.64 R242, [R1+0x350] ;  /* 0x0003500001f27983 */ /* 0x000ee20000300a00 */
[----:B----4-:R-:W-:-:S03]  /*1ba00*/  IMAD.WIDE R108, R183, 0x4, R210 ;  /* 0x00000004b76c7825 */ /* 0x010fc600078e02d2 */
[----:B------:R-:W4:Y:S01]  /*1ba10*/  LDL.LU.64 R210, [R1+0x358] ;  /* 0x0003580001d27983 */ /* 0x000f220000300a00 */
[----:B------:R-:W-:-:S03]  /*1ba20*/  IMAD.WIDE R128, R183, 0x4, R212 ;  /* 0x00000004b7807825 */ /* 0x000fc600078e02d4 */
[----:B------:R-:W4:Y:S01]  /*1ba30*/  LDL.LU.64 R212, [R1+0x360] ;  /* 0x0003600001d47983 */ /* 0x000f220000300a00 */
[----:B------:R-:W-:-:S03]  /*1ba40*/  IMAD.WIDE R126, R183, 0x4, R206 ;  /* 0x00000004b77e7825 */ /* 0x000fc600078e02ce */
[----:B------:R-:W4:Y:S01]  /*1ba50*/  LDL.LU.64 R206, [R1+0x368] ;  /* 0x0003680001ce7983 */ /* 0x000f220000300a00 */
[----:B------:R-:W-:-:S03]  /*1ba60*/  IMAD.WIDE R88, R183, 0x4, R220 ;  /* 0x00000004b7587825 */ /* 0x000fc600078e02dc */
[----:B------:R-:W4:Y:S01]  /*1ba70*/  LDL.LU.64 R220, [R1+0x370] ;  /* 0x0003700001dc7983 */ /* 0x000f220000300a00 */
[----:B------:R-:W-:-:S04]  /*1ba80*/  IMAD.WIDE R98, R183, 0x4, R194 ;  /* 0x00000004b7627825 */ /* 0x000fc800078e02c2 */
[----:B------:R-:W-:-:S04]  /*1ba90*/  IMAD.WIDE R100, R183, 0x4, R222 ;  /* 0x00000004b7647825 */ /* 0x000fc800078e02de */
[----:B------:R-:W-:-:S04]  /*1baa0*/  IMAD.WIDE R104, R183, 0x4, R196 ;  /* 0x00000004b7687825 */ /* 0x000fc800078e02c4 */
[----:B------:R-:W-:-:S04]  /*1bab0*/  IMAD.WIDE R106, R183, 0x4, R224 ;  /* 0x00000004b76a7825 */ /* 0x000fc800078e02e0 */
[----:B------:R-:W-:-:S04]  /*1bac0*/  IMAD.WIDE R110, R183, 0x4, R198 ;  /* 0x00000004b76e7825 */ /* 0x000fc800078e02c6 */
[----:B------:R-:W-:-:S04]  /*1bad0*/  IMAD.WIDE R112, R183, 0x4, R226 ;  /* 0x00000004b7707825 */ /* 0x000fc800078e02e2 */
[C---:B--2---:R-:W-:Y:S02]  /*1bae0*/  IMAD.WIDE R130, R183.reuse, 0x4, R2 ;  /* 0x00000004b7827825 */ /* 0x044fe400078e0202 */
[----:B------:R-:W2:Y:S02]  /*1baf0*/  LDL.LU.64 R2, [R1+0x378] ;  /* 0x0003780001027983 */ /* 0x000ea40000300a00 */
[C---:B------:R-:W-:Y:S02]  /*1bb00*/  IMAD.WIDE R132, R183.reuse, 0x4, R208 ;  /* 0x00000004b7847825 */ /* 0x040fe400078e02d0 */
[----:B------:R-:W2:Y:S02]  /*1bb10*/  LDL.LU.64 R208, [R1+0x380] ;  /* 0x0003800001d07983 */ /* 0x000ea40000300a00 */
[C---:B------:R-:W-:Y:S02]  /*1bb20*/  IMAD.WIDE R134, R183.reuse, 0x4, R236 ;  /* 0x00000004b7867825 */ /* 0x040fe400078e02ec */
[----:B------:R-:W2:Y:S02]  /*1bb30*/  LDL.LU.64 R236, [R1+0x388] ;  /* 0x0003880001ec7983 */ /* 0x000ea40000300a00 */
[----:B------:R-:W-:-:S02]  /*1bb40*/  IMAD.WIDE R138, R183, 0x4, R238 ;  /* 0x00000004b78a7825 */ /* 0x000fc400078e02ee */
[----:B------:R-:W2:Y:S04]  /*1bb50*/  LDL.LU.64 R238, [R1+0x390] ;  /* 0x0003900001ee7983 */ /* 0x000ea80000300a00 */
[----:B------:R-:W2:Y:S04]  /*1bb60*/  LDL.LU.64 R194, [R1+0x398] ;  /* 0x0003980001c27983 */ /* 0x000ea80000300a00 */
[----:B------:R-:W2:Y:S01]  /*1bb70*/  LDL.LU.64 R222, [R1+0x3a0] ;  /* 0x0003a00001de7983 */ /* 0x000ea20000300a00 */
[----:B------:R-:W-:-:S03]  /*1bb80*/  IMAD.WIDE R140, R183, 0x4, R240 ;  /* 0x00000004b78c7825 */ /* 0x000fc600078e02f0 */
[----:B------:R-:W2:Y:S04]  /*1bb90*/  LDL.LU.64 R240, [R1+0x3a8] ;  /* 0x0003a80001f07983 */ /* 0x000ea80000300a00 */
[----:B------:R-:W2:Y:S04]  /*1bba0*/  LDL.LU.64 R196, [R1+0x3b0] ;  /* 0x0003b00001c47983 */ /* 0x000ea80000300a00 */
[----:B------:R-:W2:Y:S01]  /*1bbb0*/  LDL.LU.64 R224, [R1+0x3b8] ;  /* 0x0003b80001e07983 */ /* 0x000ea20000300a00 */
[----:B------:R-:W-:-:S04]  /*1bbc0*/  IMAD.WIDE R114, R183, 0x4, R6 ;  /* 0x00000004b7727825 */ /* 0x000fc800078e0206 */
[----:B------:R-:W-:-:S04]  /*1bbd0*/  IMAD.WIDE R116, R183, 0x4, R200 ;  /* 0x00000004b7747825 */ /* 0x000fc800078e02c8 */
[----:B------:R-:W-:-:S04]  /*1bbe0*/  IMAD.WIDE R118, R183, 0x4, R228 ;  /* 0x00000004b7767825 */ /* 0x000fc800078e02e4 */
[----:B------:R-:W-:-:S04]  /*1bbf0*/  IMAD.WIDE R120, R183, 0x4, R202 ;  /* 0x00000004b7787825 */ /* 0x000fc800078e02ca */
[----:B------:R-:W-:-:S04]  /*1bc00*/  IMAD.WIDE R122, R183, 0x4, R230 ;  /* 0x00000004b77a7825 */ /* 0x000fc800078e02e6 */
[----:B------:R-:W-:-:S04]  /*1bc10*/  IMAD.WIDE R124, R183, 0x4, R204 ;  /* 0x00000004b77c7825 */ /* 0x000fc800078e02cc */
[----:B------:R-:W-:-:S04]  /*1bc20*/  IMAD.WIDE R136, R183, 0x4, R232 ;  /* 0x00000004b7887825 */ /* 0x000fc800078e02e8 */
[C---:B---3--:R-:W-:Y:S02]  /*1bc30*/  IMAD.WIDE R142, R183.reuse, 0x4, R242 ;  /* 0x00000004b78e7825 */ /* 0x048fe400078e02f2 */
[----:B------:R-:W3:Y:S04]  /*1bc40*/  LDL.LU.64 R242, [R1+0x3c0] ;  /* 0x0003c00001f27983 */ /* 0x000ee80000300a00 */
[----:B------:R-:W3:Y:S04]  /*1bc50*/  LDL.LU.64 R198, [R1+0x3c8] ;  /* 0x0003c80001c67983 */ /* 0x000ee80000300a00 */
[----:B------:R-:W3:Y:S04]  /*1bc60*/  LDL.LU.64 R226, [R1+0x3d0] ;  /* 0x0003d00001e27983 */ /* 0x000ee80000300a00 */
[----:B------:R-:W3:Y:S04]  /*1bc70*/  LDL.LU.64 R6, [R1+0x3d8] ;  /* 0x0003d80001067983 */ /* 0x000ee80000300a00 */
[----:B------:R-:W3:Y:S04]  /*1bc80*/  LDL.LU.64 R200, [R1+0x3e0] ;  /* 0x0003e00001c87983 */ /* 0x000ee80000300a00 */
[----:B------:R-:W3:Y:S01]  /*1bc90*/  LDL.LU.64 R228, [R1+0x3e8] ;  /* 0x0003e80001e47983 */ /* 0x000ee20000300a00 */
[----:B----4-:R-:W-:-:S03]  /*1bca0*/  IMAD.WIDE R144, R183, 0x4, R210 ;  /* 0x00000004b7907825 */ /* 0x010fc600078e02d2 */
[----:B------:R-:W4:Y:S04]  /*1bcb0*/  LDL.LU.64 R202, [R1+0x3f0] ;  /* 0x0003f00001ca7983 */ /* 0x000f280000300a00 */
[----:B------:R-:W4:Y:S04]  /*1bcc0*/  LDL.LU.64 R230, [R1+0x3f8] ;  /* 0x0003f80001e67983 */ /* 0x000f280000300a00 */
[----:B------:R-:W4:Y:S04]  /*1bcd0*/  LDL.LU.64 R204, [R1+0x400] ;  /* 0x0004000001cc7983 */ /* 0x000f280000300a00 */
[----:B------:R-:W4:Y:S04]  /*1bce0*/  LDL.LU.64 R232, [R1+0x408] ;  /* 0x0004080001e87983 */ /* 0x000f280000300a00 */
[----:B------:R-:W4:Y:S01]  /*1bcf0*/  LDL.LU.64 R210, [R1+0x410] ;  /* 0x0004100001d27983 */ /* 0x000f220000300a00 */
[----:B------:R-:W-:-:S03]  /*1bd00*/  IMAD.WIDE R146, R183, 0x4, R212 ;  /* 0x00000004b7927825 */ /* 0x000fc600078e02d4 */
[----:B------:R-:W4:Y:S01]  /*1bd10*/  LDL.LU.64 R212, [R1+0x420] ;  /* 0x0004200001d47983 */ /* 0x000f220000300a00 */
[----:B------:R-:W-:-:S03]  /*1bd20*/  IMAD.WIDE R148, R183, 0x4, R206 ;  /* 0x00000004b7947825 */ /* 0x000fc600078e02ce */
        /* <DEDUP_REMOVED lines=11> */
[----:B------:R-:W-:-:S04]  /*1bde0*/  IMAD.WIDE R160, R183, 0x4, R194 ;  /* 0x00000004b7a07825 */ /* 0x000fc800078e02c2 */
[C---:B---3--:R-:W-:Y:S02]  /*1bdf0*/  IMAD.WIDE R170, R183.reuse, 0x4, R242 ;  /* 0x00000004b7aa7825 */ /* 0x048fe400078e02f2 */
[----:B------:R-:W3:Y:S02]  /*1be00*/  LDL.LU.64 R242, [R1+0x468] ;  /* 0x0004680001f27983 */ /* 0x000ee40000300a00 */
[C---:B----4-:R-:W-:Y:S02]  /*1be10*/  IMAD.WIDE R192, R183.reuse, 0x4, R210 ;  /* 0x00000004b7c07825 */ /* 0x050fe400078e02d2 */
[----:B------:R-:W4:Y:S02]  /*1be20*/  LDL.LU.64 R210, [R1+0x478] ;  /* 0x0004780001d27983 */ /* 0x000f240000300a00 */
[C---:B------:R-:W-:Y:S02]  /*1be30*/  IMAD.WIDE R194, R183.reuse, 0x4, R212 ;  /* 0x00000004b7c27825 */ /* 0x040fe400078e02d4 */
[----:B------:R-:W4:Y:S04]  /*1be40*/  LDL.LU.64 R212, [R1+0x480] ;  /* 0x0004800001d47983 */ /* 0x000f280000300a00 */
        /* <DEDUP_REMOVED lines=14> */
[----:B------:R-:W2:Y:S04]  /*1bf30*/  LDL.LU.64 R2, [R1+0x4b8] ;  /* 0x0004b80001027983 */ /* 0x000ea80000300a00 */
        /* <DEDUP_REMOVED lines=16> */
[C---:B------:R-:W-:Y:S02]  /*1c040*/  IMAD.WIDE R206, R183.reuse, 0x4, R240 ;  /* 0x00000004b7ce7825 */ /* 0x040fe400078e02f0 */
[----:B------:R-:W2:Y:S02]  /*1c050*/  LDL.LU.64 R240, [R1+0x518] ;  /* 0x0005180001f07983 */ /* 0x000ea40000300a00 */
[C---:B---3--:R-:W-:Y:S02]  /*1c060*/  IMAD.WIDE R208, R183.reuse, 0x4, R242 ;  /* 0x00000004b7d07825 */ /* 0x048fe400078e02f2 */
        /* <DEDUP_REMOVED lines=11> */
[----:B------:R-:W4:Y:S01]  /*1c120*/  LDL.LU.64 R234, [R1+0x5a8] ;  /* 0x0005a80001ea7983 */ /* 0x000f220000300a00 */
[----:B------:R-:W-:-:S03]  /*1c130*/  IMAD.WIDE R218, R183, 0x4, R222 ;  /* 0x00000004b7da7825 */ /* 0x000fc600078e02de */
[----:B------:R-:W4:Y:S01]  /*1c140*/  LDL.LU.64 R8, [R1+0x5b8] ;  /* 0x0005b80001087983 */ /* 0x000f220000300a00 */
[----:B------:R-:W-:-:S04]  /*1c150*/  IMAD.WIDE R216, R183, 0x4, R220 ;  /* 0x00000004b7d87825 */ /* 0x000fc800078e02dc */
[----:B------:R-:W-:-:S04]  /*1c160*/  IMAD.WIDE R220, R183, 0x4, R224 ;  /* 0x00000004b7dc7825 */ /* 0x000fc800078e02e0 */
[C---:B--2---:R-:W-:Y:S02]  /*1c170*/  IMAD.WIDE R222, R183.reuse, 0x4, R2 ;  /* 0x00000004b7de7825 */ /* 0x044fe400078e0202 */
[----:B------:R-:W2:Y:S02]  /*1c180*/  LDL.LU.64 R2, [R1+0x5b0] ;  /* 0x0005b00001027983 */ /* 0x000ea40000300a00 */
[----:B------:R-:W-:-:S04]  /*1c190*/  IMAD.WIDE R224, R183, 0x4, R226 ;  /* 0x00000004b7e07825 */ /* 0x000fc800078e02e2 */
[C---:B------:R-:W-:Y:S02]  /*1c1a0*/  IMAD.WIDE R226, R183.reuse, 0x4, R6 ;  /* 0x00000004b7e27825 */ /* 0x040fe400078e0206 */
[----:B------:R-:W2:Y:S02]  /*1c1b0*/  LDL.LU.64 R6, [R1+0x5d0] ;  /* 0x0005d00001067983 */ /* 0x000ea40000300a00 */
[C---:B------:R-:W-:Y:S02]  /*1c1c0*/  IMAD.WIDE R4, R183.reuse, 0x4, R244 ;  /* 0x00000004b7047825 */ /* 0x040fe400078e02f4 */
[----:B------:R-:W2:Y:S02]  /*1c1d0*/  LDL.64 R244, [R1+0x890] ;  /* 0x0008900001f47983 */ /* 0x000ea40000100a00 */
[----:B---3--:R-:W-:-:S04]  /*1c1e0*/  IMAD.WIDE R24, R183, 0x4, R22 ;  /* 0x00000004b7187825 */ /* 0x008fc800078e0216 */
[C---:B------:R-:W-:Y:S01]  /*1c1f0*/  IMAD.WIDE R22, R183.reuse, 0x4, R20 ;  /* 0x00000004b7167825 */ /* 0x040fe200078e0214 */
[----:B------:R1:W-:Y:S03]  /*1c200*/  STL.64 [R1+0x8], R24 ;  /* 0x0000081801007387 */ /* 0x0003e60000100a00 */
[C---:B------:R-:W-:Y:S01]  /*1c210*/  IMAD.WIDE R20, R183.reuse, 0x4, R18 ;  /* 0x00000004b7147825 */ /* 0x040fe200078e0212 */
[----:B------:R3:W-:Y:S03]  /*1c220*/  STL.64 [R1+0x10], R22 ;  /* 0x0000101601007387 */ /* 0x0007e60000100a00 */
[C---:B------:R-:W-:Y:S01]  /*1c230*/  IMAD.WIDE R18, R183.reuse, 0x4, R16 ;  /* 0x00000004b7127825 */ /* 0x040fe200078e0210 */
[----:B------:R-:W-:Y:S03]  /*1c240*/  STL.64 [R1+0x18], R20 ;  /* 0x0000181401007387 */ /* 0x000fe60000100a00 */
[----:B------:R-:W-:-:S04]  /*1c250*/  IMAD.WIDE R10, R183, 0x4, R10 ;  /* 0x00000004b70a7825 */ /* 0x000fc800078e020a */
[----:B------:R-:W-:-:S04]  /*1c260*/  IMAD.WIDE R14, R183, 0x4, R14 ;  /* 0x00000004b70e7825 */ /* 0x000fc800078e020e */
[C---:B------:R-:W-:Y:S01]  /*1c270*/  IMAD.WIDE R16, R183.reuse, 0x4, R12 ;  /* 0x00000004b7107825 */ /* 0x040fe200078e020c */
[----:B------:R1:W-:Y:S04]  /*1c280*/  STL.64 [R1+0x30], R14 ;  /* 0x0000300e01007387 */ /* 0x0003e80000100a00 */
[----:B------:R-:W-:Y:S04]  /*1c290*/  STL.64 [R1+0x20], R18 ;  /* 0x0000201201007387 */ /* 0x000fe80000100a00 */
[----:B------:R-:W-:Y:S04]  /*1c2a0*/  STL.64 [R1+0x28], R10 ;  /* 0x0000280a01007387 */ /* 0x000fe80000100a00 */
[----:B------:R-:W-:Y:S01]  /*1c2b0*/  STL.64 [R1+0x38], R16 ;  /* 0x0000381001007387 */ /* 0x000fe20000100a00 */
[----:B----4-:R-:W-:-:S04]  /*1c2c0*/  IMAD.WIDE R12, R183, 0x4, R246 ;  /* 0x00000004b70c7825 */ /* 0x010fc800078e02f6 */
[C---:B------:R-:W-:Y:S02]  /*1c2d0*/  IMAD.WIDE R246, R183.reuse, 0x4, R248 ;  /* 0x00000004b7f67825 */ /* 0x040fe400078e02f8 */
[----:B------:R-:W4:Y:S02]  /*1c2e0*/  LDL.LU.64 R248, [R1+0x1790] ;  /* 0x0017900001f87983 */ /* 0x000f240000300a00 */
[----:B------:R-:W-:-:S04]  /*1c2f0*/  IMAD.WIDE R250, R183, 0x4, R250 ;  /* 0x00000004b7fa7825 */ /* 0x000fc800078e02fa */
[C---:B------:R-:W-:Y:S01]  /*1c300*/  IMAD.WIDE R234, R183.reuse, 0x4, R234 ;  /* 0x00000004b7ea7825 */ /* 0x040fe200078e02ea */
[----:B------:R-:W-:Y:S03]  /*1c310*/  STL.64 [R1+0x48], R250 ;  /* 0x000048fa01007387 */ /* 0x000fe60000100a00 */
[C---:B------:R-:W-:Y:S01]  /*1c320*/  IMAD.WIDE R8, R183.reuse, 0x4, R8 ;  /* 0x00000004b7087825 */ /* 0x040fe200078e0208 */
[----:B------:R-:W-:Y:S04]  /*1c330*/  STL.64 [R1+0x50], R12 ;  /* 0x0000500c01007387 */ /* 0x000fe80000100a00 */
[----:B------:R-:W-:Y:S04]  /*1c340*/  STL.64 [R1+0x60], R234 ;  /* 0x000060ea01007387 */ /* 0x000fe80000100a00 */
[----:B------:R-:W-:Y:S04]  /*1c350*/  STL.64 [R1+0x58], R246 ;  /* 0x000058f601007387 */ /* 0x000fe80000100a00 */
[----:B------:R-:W-:Y:S04]  /*1c360*/  STL.64 [R1+0x68], R8 ;  /* 0x0000680801007387 */ /* 0x000fe80000100a00 */
[----:B------:R-:W-:Y:S01]  /*1c370*/  STL [R1+0x1630], R183 ;  /* 0x001630b701007387 */ /* 0x000fe20000100800 */
[----:B--2---:R-:W-:-:S05]  /*1c380*/  IMAD.WIDE R2, R183, 0x4, R2 ;  /* 0x00000004b7027825 */ /* 0x004fca00078e0202 */
[----:B------:R-:W-:Y:S04]  /*1c390*/  STL.64 [R1+0x70], R2 ;  /* 0x0000700201007387 */ /* 0x000fe80000100a00 */
[----:B------:R-:W2:Y:S04]  /*1c3a0*/  LDL.64 R76, [R1+0x870] ;  /* 0x00087000014c7983 */ /* 0x000ea80000100a00 */
        /* <DEDUP_REMOVED lines=25> */
[----:B-1----:R-:W2:Y:S04]  /*1c540*/  LDL.64 R24, [R1+0x118] ;  /* 0x0001180001187983 */ /* 0x002ea80000100a00 */
[----:B---3--:R-:W3:Y:S04]  /*1c550*/  LDL.64 R22, [R1+0xf8] ;  /* 0x0000f80001167983 */ /* 0x008ee80000100a00 */
[----:B------:R-:W3:Y:S04]  /*1c560*/  LDL.64 R14, [R1+0xc8] ;  /* 0x0000c800010e7983 */ /* 0x000ee80000100a00 */
[----:B----4-:R-:W-:Y:S04]  /*1c570*/  LDGSTS.E [R248+0x20000], desc[UR22][R244.64], P6 ;  /* 0x20000000f4f87fae */ /* 0x010fe8000b1a1016 */
[----:B------:R-:W4:Y:S01]  /*1c580*/  LDL.64 R244, [R1+0x88] ;  /* 0x0000880001f47983 */ /* 0x000f220000100a00 */
[----:B------:R-:W-:-:S05]  /*1c590*/  IMAD.WIDE R6, R183, 0x4, R6 ;  /* 0x00000004b7067825 */ /* 0x000fca00078e0206 */
[----:B------:R-:W-:Y:S04]  /*1c5a0*/  STL.64 [R1+0x80], R6 ;  /* 0x0000800601007387 */ /* 0x000fe80000100a00 */
[----:B--2---:R-:W-:Y:S04]  /*1c5b0*/  LDGSTS.E [R248+0x20400], desc[UR22][R76.64], P6 ;  /* 0x204000004cf87fae */ /* 0x004fe8000b1a1016 */
[----:B------:R-:W-:Y:S04]  /*1c5c0*/  LDGSTS.E [R248+0x20800], desc[UR22][R74.64], P6 ;  /* 0x208000004af87fae */ /* 0x000fe8000b1a1016 */
[----:B------:R-:W-:Y:S04]  /*1c5d0*/  LDGSTS.E [R248+0x20c00], desc[UR22][R72.64], P6 ;  /* 0x20c0000048f87fae */ /* 0x000fe8000b1a1016 */
[----:B------:R-:W2:Y:S04]  /*1c5e0*/  LDL.LU.64 R76, [R1+0x1788] ;  /* 0x00178800014c7983 */ /* 0x000ea80000300a00 */
[----:B------:R-:W2:Y:S04]  /*1c5f0*/  LDL.LU.64 R74, [R1+0x1780] ;  /* 0x00178000014a7983 */ /* 0x000ea80000300a00 */
[----:B------:R-:W2:Y:S04]  /*1c600*/  LDL.LU.64 R72, [R1+0x1778] ;  /* 0x0017780001487983 */ /* 0x000ea80000300a00 */
[----:B------:R-:W-:Y:S04]  /*1c610*/  LDGSTS.E [R248+0x21000], desc[UR22][R70.64], P6 ;  /* 0x2100000046f87fae */ /* 0x000fe8000b1a1016 */
        /* <DEDUP_REMOVED lines=47> */
[----:B---3--:R-:W-:Y:S04]  /*1c910*/  LDGSTS.E [R248+0x27000], desc[UR22][R22.64], P6 ;  /* 0x2700000016f87fae */ /* 0x008fe8000b1a1016 */
[----:B------:R-:W-:Y:S04]  /*1c920*/  LDGSTS.E [R248+0x27400], desc[UR22][R14.64], P6 ;  /* 0x274000000ef87fae */ /* 0x000fe8000b1a1016 */
[----:B------:R-:W3:Y:S04]  /*1c930*/  LDL.LU.64 R22, [R1+0x16b0] ;  /* 0x0016b00001167983 */ /* 0x000ee80000300a00 */
[----:B------:R-:W2:Y:S04]  /*1c940*/  LDL.LU.64 R14, [R1+0x16a8] ;  /* 0x0016a800010e7983 */ /* 0x000ea80000300a00 */
[----:B----4-:R-:W-:Y:S04]  /*1c950*/  LDGSTS.E [R248+0x27800], desc[UR22][R244.64], P6 ;  /* 0x27800000f4f87fae */ /* 0x010fe8000b1a1016 */
[----:B------:R-:W4:Y:S04]  /*1c960*/  LDL.LU.64 R244, [R1+0x16a0] ;  /* 0x0016a00001f47983 */ /* 0x000f280000300a00 */
[----:B----4-:R-:W-:Y:S04]  /*1c970*/  LDGSTS.E [R248+0x27c00], desc[UR22][R244.64], P6 ;  /* 0x27c00000f4f87fae */ /* 0x010fe8000b1a1016 */
[----:B------:R1:W-:Y:S04]  /*1c980*/  STL.64 [R1+0x1428], R244 ;  /* 0x001428f401007387 */ /* 0x0003e80000100a00 */
[----:B--2---:R-:W-:Y:S04]  /*1c990*/  LDGSTS.E [R248+0x30000], desc[UR22][R14.64], P6 ;  /* 0x300000000ef87fae */ /* 0x004fe8000b1a1016 */
[----:B---3--:R-:W-:Y:S04]  /*1c9a0*/  LDGSTS.E [R248+0x30400], desc[UR22][R22.64], P6 ;  /* 0x3040000016f87fae */ /* 0x008fe8000b1a1016 */
[----:B-1----:R-:W2:Y:S04]  /*1c9b0*/  LDL.64 R244, [R1+0x748] ;  /* 0x0007480001f47983 */ /* 0x002ea80000100a00 */
        /* <DEDUP_REMOVED lines=20> */
[----:B-1----:R-:W3:Y:S04]  /*1cb00*/  LDL.LU.64 R86, [R1+0x6a8] ;  /* 0x0006a80001567983 */ /* 0x002ee80000300a00 */
[----:B------:R-:W-:Y:S04]  /*1cb10*/  STL.64 [R1+0x1480], R94 ;  /* 0x0014805e01007387 */ /* 0x000fe80000100a00 */
        /* <DEDUP_REMOVED lines=9> */
[----:B-1----:R-:W4:Y:S04]  /*1cbb0*/  LDL.64 R126, [R1+0x768] ;  /* 0x00076800017e7983 */ /* 0x002f280000100a00 */
[----:B------:R1:W-:Y:S04]  /*1cbc0*/  STL.64 [R1+0x14a8], R134 ;  /* 0x0014a88601007387 */ /* 0x0003e80000100a00 */
[----:B------:R-:W-:Y:S04]  /*1cbd0*/  LDGSTS.E [R248+0x34400], desc[UR22][R150.64], P6 ;  /* 0x3440000096f87fae */ /* 0x000fe8000b1a1016 */
[----:B------:R-:W-:Y:S04]  /*1cbe0*/  LDGSTS.E [R248+0x34800], desc[UR22][R158.64], P6 ;  /* 0x348000009ef87fae */ /* 0x000fe8000b1a1016 */
[----:B-1----:R-:W2:Y:S04]  /*1cbf0*/  LDL.64 R134, [R1+0x788] ;  /* 0x0007880001867983 */ /* 0x002ea80000100a00 */
[----:B------:R-:W-:Y:S04]  /*1cc00*/  STL.64 [R1+0x14b0], R142 ;  /* 0x0014b08e01007387 */ /* 0x000fe80000100a00 */
[----:B------:R1:W-:Y:S04]  /*1cc10*/  STL.64 [R1+0x14b8], R150 ;  /* 0x0014b89601007387 */ /* 0x0003e80000100a00 */
[----:B------:R-:W-:Y:S04]  /*1cc20*/  LDGSTS.E [R248+0x34c00], desc[UR22][R166.64], P6 ;  /* 0x34c00000a6f87fae */ /* 0x000fe8000b1a1016 */
[----:B------:R-:W-:Y:S04]  /*1cc30*/  LDGSTS.E [R248+0x35000], desc[UR22][R174.64], P6 ;  /* 0x35000000aef87fae */ /* 0x000fe8000b1a1016 */
[----:B-1----:R-:W2:Y:S04]  /*1cc40*/  LDL.64 R150, [R1+0x7a8] ;  /* 0x0007a80001967983 */ /* 0x002ea80000100a00 */
        /* <DEDUP_REMOVED lines=15> */
[----:B-1----:R-:W2:Y:S04]  /*1cd40*/  LDL.64 R192, [R1+0x828] ;  /* 0x0008280001c07983 */ /* 0x002ea80000100a00 */
[----:B------:R1:W-:Y:S04]  /*1cd50*/  STL.64 [R1+0x14e8], R200 ;  /* 0x0014e8c801007387 */ /* 0x0003e80000100a00 */
[----:B-1----:R-:W2:Y:S04]  /*1cd60*/  LDL.64 R200, [R1+0x848] ;  /* 0x0008480001c87983 */ /* 0x002ea80000100a00 */
[----:B------:R-:W-:Y:S04]  /*1cd70*/  STL.64 [R1+0x14f0], R208 ;  /* 0x0014f0d001007387 */ /* 0x000fe80000100a00 */
[----:B------:R-:W-:Y:S04]  /*1cd80*/  STL.64 [R1+0x14f8], R216 ;  /* 0x0014f8d801007387 */ /* 0x000fe80000100a00 */
[----:B------:R1:W-:Y:S04]  /*1cd90*/  STL.64 [R1+0x1500], R224 ;  /* 0x001500e001007387 */ /* 0x0003e80000100a00 */
[----:B-1----:R-:W2:Y:S04]  /*1cda0*/  LDL.64 R224, [R1+0x868] ;  /* 0x0008680001e07983 */ /* 0x002ea80000100a00 */
[----:B------:R1:W-:Y:S04]  /*1cdb0*/  STL.64 [R1+0x1508], R4 ;  /* 0x0015080401007387 */ /* 0x0003e80000100a00 */
[----:B-1----:R-:W2:Y:S01]  /*1cdc0*/  LDL.64 R4, [R1+0x888] ;  /* 0x0008880001047983 */ /* 0x002ea20000100a00 */
[----:B------:R-:W-:-:S05]  /*1cdd0*/  IMAD.WIDE R240, R183, 0x4, R240 ;  /* 0x00000004b7f07825 */ /* 0x000fca00078e02f0 */
[----:B------:R-:W-:Y:S04]  /*1cde0*/  LDGSTS.E [R248+0x37000], desc[UR22][R240.64], P6 ;  /* 0x37000000f0f87fae */ /* 0x000fe8000b1a1016 */
[----:B------:R1:W-:Y:S04]  /*1cdf0*/  STL.64 [R1+0x1510], R240 ;  /* 0x001510f001007387 */ /* 0x0003e80000100a00 */
[----:B------:R-:W-:Y:S04]  /*1ce00*/  LDGSTS.E [R248+0x37400], desc[UR22][R20.64], P6 ;  /* 0x3740000014f87fae */ /* 0x000fe8000b1a1016 */
[----:B------:R-:W-:Y:S04]  /*1ce10*/  LDGSTS.E [R248+0x37800], desc[UR22][R16.64], P6 ;  /* 0x3780000010f87fae */ /* 0x000fe8000b1a1016 */
[----:B-1----:R-:W3:Y:S04]  /*1ce20*/  LDL.LU.64 R240, [R1+0x6c8] ;  /* 0x0006c80001f07983 */ /* 0x002ee80000300a00 */
[----:B------:R-:W3:Y:S04]  /*1ce30*/  LDL.LU.64 R20, [R1+0x1698] ;  /* 0x0016980001147983 */ /* 0x000ee80000300a00 */
[----:B------:R-:W3:Y:S04]  /*1ce40*/  LDL.64 R102, [R1+0x728] ;  /* 0x0007280001667983 */ /* 0x000ee80000100a00 */
[----:B------:R-:W3:Y:S04]  /*1ce50*/  LDL.64 R94, [R1+0x708] ;  /* 0x00070800015e7983 */ /* 0x000ee80000100a00 */
[----:B------:R-:W3:Y:S04]  /*1ce60*/  LDL.64 R70, [R1+0x6e8] ;  /* 0x0006e80001467983 */ /* 0x000ee80000100a00 */
[----:B------:R-:W3:Y:S04]  /*1ce70*/  LDL.LU.64 R118, [R1+0x608] ;  /* 0x0006080001767983 */ /* 0x000ee80000300a00 */
[----:B------:R-:W3:Y:S04]  /*1ce80*/  LDL.LU.64 R216, [R1+0x5e8] ;  /* 0x0005e80001d87983 */ /* 0x000ee80000300a00 */
[----:B------:R-:W3:Y:S04]  /*1ce90*/  LDL.LU.64 R16, [R1+0x1690] ;  /* 0x0016900001107983 */ /* 0x000ee80000300a00 */
[----:B------:R-:W3:Y:S04]  /*1cea0*/  LDL.64 R62, [R1+0x688] ;  /* 0x00068800013e7983 */ /* 0x000ee80000100a00 */
[----:B------:R-:W3:Y:S04]  /*1ceb0*/  LDL.64 R54, [R1+0x668] ;  /* 0x0006680001367983 */ /* 0x000ee80000100a00 */
        /* <DEDUP_REMOVED lines=12> */
[----:B--2---:R-:W-:Y:S04]  /*1cf80*/  LDGSTS.E [R249+0x20100], desc[UR22][R4.64], P6 ;  /* 0x2010000004f97fae */ /* 0x004fe8000b1a1016 */
        /* <DEDUP_REMOVED lines=8> */
[----:B----4-:R-:W-:Y:S04]  /*1d010*/  LDGSTS.E [R249+0x22500], desc[UR22][R126.64], P6 ;  /* 0x225000007ef97fae */ /* 0x010fe8000b1a1016 */
[----:B------:R-:W-:Y:S04]  /*1d020*/  LDGSTS.E [R249+0x22900], desc[UR22][R244.64], P6 ;  /* 0x22900000f4f97fae */ /* 0x000fe8000b1a1016 */
[----:B---3--:R-:W-:Y:S04]  /*1d030*/  LDGSTS.E [R249+0x22d00], desc[UR22][R102.64], P6 ;  /* 0x22d0000066f97fae */ /* 0x008fe8000b1a1016 */
[----:B------:R-:W-:Y:S04]  /*1d040*/  LDGSTS.E [R249+0x23100], desc[UR22][R94.64], P6 ;  /* 0x231000005ef97fae */ /* 0x000fe8000b1a1016 */
[----:B------:R-:W2:Y:S04]  /*1d050*/  LDL.64 R244, [R1+0x78] ;  /* 0x0000780001f47983 */ /* 0x000ea80000100a00 */
        /* <DEDUP_REMOVED lines=23> */
[----:B------:R-:W-:Y:S04]  /*1d1d0*/  STL.64 [R1+0x1550], R46 ;  /* 0x0015502e01007387 */ /* 0x000fe80000100a00 */
[----:B------:R-:W-:Y:S04]  /*1d1e0*/  LDGSTS.E [R249+0x26d00], desc[UR22][R78.64], P6 ;  /* 0x26d000004ef97fae */ /* 0x000fe8000b1a1016 */
[----:B------:R-:W-:Y:S04]  /*1d1f0*/  STL.64 [R1+0x1558], R14 ;  /* 0x0015580e01007387 */ /* 0x000fe80000100a00 */
[----:B------:R-:W-:Y:S04]  /*1d200*/  LDGSTS.E [R249+0x27100], desc[UR22][R46.64], P6 ;  /* 0x271000002ef97fae */ /* 0x000fe8000b1a1016 */
[----:B------:R-:W3:Y:S04]  /*1d210*/  LDL.64 R158, [R1+0x880] ;  /* 0x00088000019e7983 */ /* 0x000ee80000100a00 */
[----:B------:R-:W4:Y:S04]  /*1d220*/  LDL.64 R126, [R1+0x7e0] ;  /* 0x0007e000017e7983 */ /* 0x000f280000100a00 */
[----:B------:R-:W3:Y:S04]  /*1d230*/  LDL.64 R94, [R1+0x720] ;  /* 0x00072000015e7983 */ /* 0x000ee80000100a00 */
[----:B------:R-:W-:Y:S04]  /*1d240*/  LDGSTS.E [R249+0x27500], desc[UR22][R14.64], P6 ;  /* 0x275000000ef97fae */ /* 0x000fe8000b1a1016 */
[----:B-1----:R-:W3:Y:S04]  /*1d250*/  LDL.LU.64 R110, [R1+0x700] ;  /* 0x00070000016e7983 */ /* 0x002ee80000300a00 */
[----:B------:R-:W3:Y:S04]  /*1d260*/  LDL.LU.64 R216, [R1+0x6e0] ;  /* 0x0006e00001d87983 */ /* 0x000ee80000300a00 */
[----:B------:R1:W-:Y:S01]  /*1d270*/  STL.64 [R1+0x1560], R234 ;  /* 0x001560ea01007387 */ /* 0x0003e20000100a00 */
[----:B------:R-:W-:-:S04]  /*1d280*/  IMAD.WIDE R210, R183, 0x4, R210 ;  /* 0x00000004b7d27825 */ /* 0x000fc800078e02d2 */
[----:B------:R-:W-:-:S04]  /*1d290*/  IMAD.WIDE R230, R183, 0x4, R230 ;  /* 0x00000004b7e67825 */ /* 0x000fc800078e02e6 */
[C---:B------:R-:W-:Y:S01]  /*1d2a0*/  IMAD.WIDE R242, R183.reuse, 0x4, R242 ;  /* 0x00000004b7f27825 */ /* 0x040fe200078e02f2 */
[----:B--2---:R-:W-:Y:S04]  /*1d2b0*/  LDGSTS.E [R249+0x27900], desc[UR22][R244.64], P6 ;  /* 0x27900000f4f97fae */ /* 0x004fe8000b1a1016 */
[----:B------:R-:W-:Y:S04]  /*1d2c0*/  LDGSTS.E [R249+0x27d00], desc[UR22][R234.64], P6 ;  /* 0x27d00000eaf97fae */ /* 0x000fe8000b1a1016 */
[----:B------:R-:W-:Y:S04]  /*1d2d0*/  LDGSTS.E [R249+0x30100], desc[UR22][R16.64], P6 ;  /* 0x3010000010f97fae */ /* 0x000fe8000b1a1016 */
[----:B------:R-:W-:Y:S04]  /*1d2e0*/  LDGSTS.E [R249+0x30500], desc[UR22][R24.64], P6 ;  /* 0x3050000018f97fae */ /* 0x000fe8000b1a1016 */
[----:B-1----:R-:W2:Y:S04]  /*1d2f0*/  LDL.LU.64 R234, [R1+0x7c0] ;  /* 0x0007c00001ea7983 */ /* 0x002ea80000300a00 */
[----:B------:R1:W-:Y:S04]  /*1d300*/  STL.64 [R1+0x1568], R16 ;  /* 0x0015681001007387 */ /* 0x0003e80000100a00 */
[----:B------:R-:W-:Y:S04]  /*1d310*/  LDGSTS.E [R249+0x30900], desc[UR22][R32.64], P6 ;  /* 0x3090000020f97fae */ /* 0x000fe8000b1a1016 */
[----:B------:R-:W-:Y:S04]  /*1d320*/  LDGSTS.E [R249+0x30d00], desc[UR22][R40.64], P6 ;  /* 0x30d0000028f97fae */ /* 0x000fe8000b1a1016 */
[----:B-1----:R-:W2:Y:S04]  /*1d330*/  LDL.LU.64 R16, [R1+0x6a0] ;  /* 0x0006a00001107983 */ /* 0x002ea80000300a00 */
[----:B------:R-:W-:Y:S04]  /*1d340*/  STL.64 [R1+0x1578], R24 ;  /* 0x0015781801007387 */ /* 0x000fe80000100a00 */
[----:B------:R1:W-:Y:S04]  /*1d350*/  STL.64 [R1+0x1580], R32 ;  /* 0x0015802001007387 */ /* 0x0003e80000100a00 */
[----:B------:R-:W-:Y:S04]  /*1d360*/  LDGSTS.E [R249+0x31100], desc[UR22][R48.64], P6 ;  /* 0x3110000030f97fae */ /* 0x000fe8000b1a1016 */
[----:B------:R-:W-:Y:S04]  /*1d370*/  LDGSTS.E [R249+0x31500], desc[UR22][R56.64], P6 ;  /* 0x3150000038f97fae */ /* 0x000fe8000b1a1016 */
[----:B-1----:R-:W2:Y:S04]  /*1d380*/  LDL.LU.64 R32, [R1+0x6c0] ;  /* 0x0006c00001207983 */ /* 0x002ea80000300a00 */
[----:B------:R-:W-:Y:S04]  /*1d390*/  STL.64 [R1+0x1590], R40 ;  /* 0x0015902801007387 */ /* 0x000fe80000100a00 */
[----:B------:R-:W-:Y:S04]  /*1d3a0*/  STL.64 [R1+0x1598], R48 ;  /* 0x0015983001007387 */ /* 0x000fe80000100a00 */
[----:B------:R1:W-:Y:S04]  /*1d3b0*/  STL.64 [R1+0x15a0], R56 ;  /* 0x0015a03801007387 */ /* 0x0003e80000100a00 */
[----:B------:R-:W-:Y:S04]  /*1d3c0*/  LDGSTS.E [R249+0x31900], desc[UR22][R64.64], P6 ;  /* 0x3190000040f97fae */ /* 0x000fe8000b1a1016 */
[----:B------:R-:W-:Y:S04]  /*1d3d0*/  LDGSTS.E [R249+0x31d00], desc[UR22][R72.64], P6 ;  /* 0x31d0000048f97fae */ /* 0x000fe8000b1a1016 */
[----:B-1----:R-:W2:Y:S04]  /*1d3e0*/  LDL.LU.64 R56, [R1+0x740] ;  /* 0x0007400001387983 */ /* 0x002ea80000300a00 */
[----:B------:R-:W-:Y:S04]  /*1d3f0*/  STL.64 [R1+0x15a8], R64 ;  /* 0x0015a84001007387 */ /* 0x000fe80000100a00 */
[----:B------:R-:W-:Y:S04]  /*1d400*/  STL.64 [R1+0x15b0], R72 ;  /* 0x0015b04801007387 */ /* 0x000fe80000100a00 */
[----:B------:R-:W-:Y:S04]  /*1d410*/  LDGSTS.E [R249+0x32100], desc[UR22][R80.64], P6 ;  /* 0x3210000050f97fae */ /* 0x000fe8000b1a1016 */
        /* <DEDUP_REMOVED lines=17> */
[----:B------:R-:W-:Y:S04]  /*1d530*/  LDGSTS.E [R249+0x34100], desc[UR22][R144.64], P6 ;  /* 0x3410000090f97fae */ /* 0x000fe8000b1a1016 */
[----:B------:R1:W-:Y:S04]  /*1d540*/  STL.64 [R1+0x15f0], R136 ;  /* 0x0015f08801007387 */ /* 0x0003e80000100a00 */
        /* <DEDUP_REMOVED lines=26> */
[----:B------:R-:W-:Y:S04]  /*1d6f0*/  LDGSTS.E [R249+0x37d00], desc[UR22][R8.64], P6 ;  /* 0x37d0000008f97fae */ /* 0x000fe8000b1a1016 */
[----:B------:R-:W2:Y:S04]  /*1d700*/  LDL.LU.64 R18, [R1+0x1680] ;  /* 0x0016800001127983 */ /* 0x000ea80000300a00 */
[----:B------:R-:W2:Y:S04]  /*1d710*/  LDL.64 R62, [R1+0x680] ;  /* 0x00068000013e7983 */ /* 0x000ea80000100a00 */
[----:B------:R-:W2:Y:S04]  /*1d720*/  LDL.LU.64 R46, [R1+0x660] ;  /* 0x00066000012e7983 */ /* 0x000ea80000300a00 */
[----:B------:R-:W2:Y:S04]  /*1d730*/  LDL.LU.64 R174, [R1+0x640] ;  /* 0x0006400001ae7983 */ /* 0x000ea80000300a00 */
[----:B------:R-:W2:Y:S04]  /*1d740*/  LDL.LU.64 R150, [R1+0x620] ;  /* 0x0006200001967983 */ /* 0x000ea80000300a00 */
[----:B------:R-:W2:Y:S04]  /*1d750*/  LDL.LU.64 R4, [R1+0x600] ;  /* 0x0006000001047983 */ /* 0x000ea80000300a00 */
[----:B------:R-:W3:Y:S04]  /*1d760*/  LDL.LU.64 R250, [R1+0x1678] ;  /* 0x0016780001fa7983 */ /* 0x000ee80000300a00 */
[----:B------:R-:W2:Y:S04]  /*1d770*/  LDL.64 R54, [R1+0x5e0] ;  /* 0x0005e00001367983 */ /* 0x000ea80000100a00 */
[----:B------:R-:W4:Y:S04]  /*1d780*/  LDL.LU.64 R22, [R1+0x598] ;  /* 0x0005980001167983 */ /* 0x000f280000300a00 */
        /* <DEDUP_REMOVED lines=8> */
[----:B------:R-:W4:Y:S04]  /*1d810*/  LDL.64 R30, [R1+0x40] ;  /* 0x00004000011e7983 */ /* 0x000f280000100a00 */
[----:B-1----:R-:W4:Y:S04]  /*1d820*/  LDL.64 R202, [R1+0x878] ;  /* 0x0008780001ca7983 */ /* 0x002f280000100a00 */
[----:B------:R-:W4:Y:S04]  /*1d830*/  LDL.64 R176, [R1+0x7d8] ;  /* 0x0007d80001b07983 */ /* 0x000f280000100a00 */
[----:B------:R-:W4:Y:S04]  /*1d840*/  LDL.64 R168, [R1+0x738] ;  /* 0x0007380001a87983 */ /* 0x000f280000100a00 */
[----:B------:R-:W4:Y:S04]  /*1d850*/  LDL.64 R88, [R1+0x718] ;  /* 0x0007180001587983 */ /* 0x000f280000100a00 */
[----:B---3--:R-:W-:Y:S04]  /*1d860*/  LDGSTS.E [R250+0x20200], desc[UR22][R158.64], P6 ;  /* 0x202000009efa7fae */ /* 0x008fe8000b1a1016 */
[----:B--2---:R-:W-:Y:S04]  /*1d870*/  LDGSTS.E [R250+0x20600], desc[UR22][R194.64], P6 ;  /* 0x20600000c2fa7fae */ /* 0x004fe8000b1a1016 */
        /* <DEDUP_REMOVED lines=31> */
[----:B------:R-:W2:Y:S04]  /*1da70*/  LDL.64 R30, [R1+0x8] ;  /* 0x00000800011e7983 */ /* 0x000ea80000100a00 */
        /* <DEDUP_REMOVED lines=12> */
[----:B------:R-:W3:Y:S04]  /*1db40*/  LDL.LU.64 R186, [R1+0x858] ;  /* 0x0008580001ba7983 */ /* 0x000ee80000300a00 */
[----:B------:R-:W-:Y:S04]  /*1db50*/  LDGSTS.E [R250+0x33600], desc[UR22][R122.64], P6 ;  /* 0x336000007afa7fae */ /* 0x000fe8000b1a1016 */
[----:B------:R-:W4:Y:S04]  /*1db60*/  LDL.LU.64 R128, [R1+0x838] ;  /* 0x0008380001807983 */ /* 0x000f280000300a00 */
[----:B------:R-:W-:Y:S04]  /*1db70*/  LDGSTS.E [R250+0x33a00], desc[UR22][R130.64], P6 ;  /* 0x33a0000082fa7fae */ /* 0x000fe8000b1a1016 */
[----:B------:R-:W3:Y:S04]  /*1db80*/  LDL.LU.64 R152, [R1+0x818] ;  /* 0x0008180001987983 */ /* 0x000ee80000300a00 */
[----:B------:R-:W-:Y:S01]  /*1db90*/  LDGSTS.E [R250+0x33e00], desc[UR22][R138.64], P6 ;  /* 0x33e000008afa7fae */ /* 0x000fe2000b1a1016 */
[----:B------:R-:W-:-:S03]  /*1dba0*/  IMAD.WIDE R212, R183, 0x4, R212 ;  /* 0x00000004b7d47825 */ /* 0x000fc600078e02d4 */
[----:B------:R-:W3:Y:S04]  /*1dbb0*/  LDL.LU.64 R64, [R1+0x7f8] ;  /* 0x0007f80001407983 */ /* 0x000ee80000300a00 */
[----:B------:R-:W-:Y:S04]  /*1dbc0*/  LDGSTS.E [R250+0x34200], desc[UR22][R146.64], P6 ;  /* 0x3420000092fa7fae */ /* 0x000fe8000b1a1016 */
[----:B------:R-:W3:Y:S04]  /*1dbd0*/  LDL.LU.64 R14, [R1+0x7b8] ;  /* 0x0007b800010e7983 */ /* 0x000ee80000300a00 */
[----:B------:R-:W-:Y:S01]  /*1dbe0*/  LDGSTS.E [R250+0x34600], desc[UR22][R154.64], P6 ;  /* 0x346000009afa7fae */ /* 0x000fe2000b1a1016 */
[----:B------:R-:W-:-:S03]  /*1dbf0*/  IMAD.WIDE R228, R183, 0x4, R228 ;  /* 0x00000004b7e47825 */ /* 0x000fc600078e02e4 */
[----:B------:R-:W3:Y:S04]  /*1dc00*/  LDL.LU.64 R112, [R1+0x798] ;  /* 0x0007980001707983 */ /* 0x000ee80000300a00 */
[----:B------:R-:W-:Y:S01]  /*1dc10*/  LDGSTS.E [R250+0x34a00], desc[UR22][R162.64], P6 ;  /* 0x34a00000a2fa7fae */ /* 0x000fe2000b1a1016 */
[----:B------:R-:W-:-:S03]  /*1dc20*/  IMAD.WIDE R236, R183, 0x4, R236 ;  /* 0x00000004b7ec7825 */ /* 0x000fc600078e02ec */
[----:B------:R-:W3:Y:S04]  /*1dc30*/  LDL.LU.64 R96, [R1+0x778] ;  /* 0x0007780001607983 */ /* 0x000ee80000300a00 */
[----:B------:R-:W-:Y:S04]  /*1dc40*/  LDGSTS.E [R250+0x34e00], desc[UR22][R170.64], P6 ;  /* 0x34e00000aafa7fae */ /* 0x000fe8000b1a1016 */
        /* <DEDUP_REMOVED lines=8> */
[----:B------:R-:W-:Y:S04]  /*1dcd0*/  LDGSTS.E [R250+0x36200], desc[UR22][R212.64], P6 ;  /* 0x36200000d4fa7fae */ /* 0x000fe8000b1a1016 */
[----:B------:R-:W3:Y:S04]  /*1dce0*/  LDL.64 R48, [R1+0x698] ;  /* 0x0006980001307983 */ /* 0x000ee80000100a00 */
[----:B------:R-:W3:Y:S04]  /*1dcf0*/  LDL.64 R208, [R1+0x678] ;  /* 0x0006780001d07983 */ /* 0x000ee80000100a00 */
[----:B------:R-:W-:Y:S04]  /*1dd00*/  LDGSTS.E [R250+0x36600], desc[UR22][R220.64], P6 ;  /* 0x36600000dcfa7fae */ /* 0x000fe8000b1a1016 */
[----:B------:R-:W3:Y:S04]  /*1dd10*/  LDL.LU.64 R78, [R1+0x658] ;  /* 0x00065800014e7983 */ /* 0x000ee80000300a00 */
[----:B------:R-:W-:Y:S04]  /*1dd20*/  LDGSTS.E [R250+0x36a00], desc[UR22][R228.64], P6 ;  /* 0x36a00000e4fa7fae */ /* 0x000fe8000b1a1016 */
[----:B------:R-:W3:Y:S04]  /*1dd30*/  LDL.LU.64 R184, [R1+0x638] ;  /* 0x0006380001b87983 */ /* 0x000ee80000300a00 */
[----:B------:R-:W-:Y:S04]  /*1dd40*/  LDGSTS.E [R250+0x36e00], desc[UR22][R236.64], P6 ;  /* 0x36e00000ecfa7fae */ /* 0x000fe8000b1a1016 */
[----:B------:R-:W3:Y:S04]  /*1dd50*/  LDL.LU.64 R118, [R1+0x618] ;  /* 0x0006180001767983 */ /* 0x000ee80000300a00 */
[----:B------:R-:W3:Y:S04]  /*1dd60*/  LDL.LU.64 R224, [R1+0x5f8] ;  /* 0x0005f80001e07983 */ /* 0x000ee80000300a00 */
[----:B------:R-:W3:Y:S04]  /*1dd70*/  LDL.LU.64 R54, [R1+0x5d8] ;  /* 0x0005d80001367983 */ /* 0x000ee80000300a00 */
[----:B--2---:R-:W-:Y:S04]  /*1dd80*/  LDGSTS.E [R250+0x37200], desc[UR22][R30.64], P6 ;  /* 0x372000001efa7fae */ /* 0x004fe8000b1a1016 */
        /* <DEDUP_REMOVED lines=9> */
[----:B------:R-:W2:Y:S04]  /*1de20*/  LDL.LU.64 R62, [R1+0x100] ;  /* 0x00010000013e7983 */ /* 0x000ea80000300a00 */
[----:B------:R-:W2:Y:S04]  /*1de30*/  LDL.LU.64 R30, [R1+0xd0] ;  /* 0x0000d000011e7983 */ /* 0x000ea80000300a00 */
[----:B------:R-:W2:Y:S04]  /*1de40*/  LDL.LU.64 R12, [R1+0x1660] ;  /* 0x00166000010c7983 */ /* 0x000ea80000300a00 */
[----:B------:R-:W2:Y:S04]  /*1de50*/  LDL.64 R240, [R1+0x90] ;  /* 0x0000900001f07983 */ /* 0x000ea80000100a00 */
[----:B------:R-:W2:Y:S04]  /*1de60*/  LDL.LU.64 R2, [R1+0x1658] ;  /* 0x0016580001027983 */ /* 0x000ea80000300a00 */
[----:B--2---:R-:W-:Y:S04]  /*1de70*/  LDGSTS.E [R2+0x20300], desc[UR22][R202.64], P6 ;  /* 0x20300000ca027fae */ /* 0x004fe8000b1a1016 */
[----:B---3--:R-:W-:Y:S04]  /*1de80*/  LDGSTS.E [R2+0x20700], desc[UR22][R186.64], P6 ;  /* 0x20700000ba027fae */ /* 0x008fe8000b1a1016 */
        /* <DEDUP_REMOVED lines=31> */
[----:B------:R-:W2:Y:S04]  /*1e080*/  LDL.LU.64 R12, [R1+0x1650] ;  /* 0x00165000010c7983 */ /* 0x000ea80000300a00 */
[----:B------:R-:W3:Y:S04]  /*1e090*/  LDL.64 R208, [R1+0x10] ;  /* 0x0000100001d07983 */ /* 0x000ee80000100a00 */
[----:B------:R-:W4:Y:S04]  /*1e0a0*/  LDL.64 R86, [R1+0x30] ;  /* 0x0000300001567983 */ /* 0x000f280000100a00 */
[----:B------:R-:W2:Y:S04]  /*1e0b0*/  LDL.LU.64 R240, [R1+0x990] ;  /* 0x0009900001f07983 */ /* 0x000ea80000300a00 */
        /* <DEDUP_REMOVED lines=16> */
[----:B------:R-:W-:Y:S01]  /*1e1c0*/  LDGSTS.E [R2+0x34700], desc[UR22][R156.64], P6 ;  /* 0x347000009c027fae */ /* 0x000fe2000b1a1016 */
[----:B------:R-:W-:-:S03]  /*1e1d0*/  IMAD.WIDE R232, R183, 0x4, R232 ;  /* 0x00000004b7e87825 */ /* 0x000fc600078e02e8 */
[----:B------:R-:W-:Y:S01]  /*1e1e0*/  LDGSTS.E [R2+0x34b00], desc[UR22][R164.64], P6 ;  /* 0x34b00000a4027fae */ /* 0x000fe2000b1a1016 */
[----:B------:R-:W-:-:S03]  /*1e1f0*/  IMAD.WIDE R238, R183, 0x4, R238 ;  /* 0x00000004b7ee7825 */ /* 0x000fc600078e02ee */
        /* <DEDUP_REMOVED lines=8> */
[----:B------:R-:W-:Y:S04]  /*1e280*/  LDGSTS.E [R2+0x36b00], desc[UR22][R232.64], P6 ;  /* 0x36b00000e8027fae */ /* 0x000fe8000b1a1016 */
[----:B------:R-:W2:Y:S04]  /*1e290*/  LDL.LU.64 R48, [R1+0x978] ;  /* 0x0009780001307983 */ /* 0x000ea80000300a00 */
[----:B------:R-:W-:Y:S04]  /*1e2a0*/  LDGSTS.E [R2+0x36f00], desc[UR22][R238.64], P6 ;  /* 0x36f00000ee027fae */ /* 0x000fe8000b1a1016 */
[----:B---3--:R-:W-:Y:S04]  /*1e2b0*/  LDGSTS.E [R2+0x37300], desc[UR22][R208.64], P6 ;  /* 0x37300000d0027fae */ /* 0x008fe8000b1a1016 */
[----:B----4-:R2:W-:Y:S04]  /*1e2c0*/  LDGSTS.E [R2+0x37700], desc[UR22][R86.64], P6 ;  /* 0x3770000056027fae */ /* 0x0105e8000b1a1016 */
[----:B------:R-:W-:Y:S04]  /*1e2d0*/  LDGSTS.E [R2+0x37b00], desc[UR22][R246.64], P6 ;  /* 0x37b00000f6027fae */ /* 0x000fe8000b1a1016 */
[----:B------:R-:W-:Y:S01]  /*1e2e0*/  LDGSTS.E [R2+0x37f00], desc[UR22][R6.64], P6 ;  /* 0x37f0000006027fae */ /* 0x000fe2000b1a1016 */
[----:B--2---:R-:W-:-:S03]  /*1e2f0*/  IMAD.WIDE R86, R251, 0x4, R240 ;  /* 0x00000004fb567825 */ /* 0x004fc600078e02f0 */
[----:B------:R-:W0:Y:S04]  /*1e300*/  LDGDEPBAR ;  /* 0x00000000000079af */ /* 0x000e280000000000 */
[----:B------:R-:W2:Y:S04]  /*1e310*/  LDL.LU.64 R246, [R1+0x1648] ;  /* 0x0016480001f67983 */ /* 0x000ea80000300a00 */
[----:B------:R-:W3:Y:S04]  /*1e320*/  LDL.LU.64 R6, [R1+0x1640] ;  /* 0x0016400001067983 */ /* 0x000ee80000300a00 */
[----:B------:R-:W4:Y:S04]  /*1e330*/  LDL.LU.64 R168, [R1+0x970] ;  /* 0x0009700001a87983 */ /* 0x000f280000300a00 */
[----:B------:R-:W2:Y:S04]  /*1e340*/  LDL.LU.64 R208, [R1+0x980] ;  /* 0x0009800001d07983 */ /* 0x000ea80000300a00 */
[----:B------:R1:W-:Y:S04]  /*1e350*/  STL.64 [R1+0x990], R86 ;  /* 0x0009905601007387 */ /* 0x0003e80000100a00 */
[----:B------:R-:W3:Y:S01]  /*1e360*/  LDL.LU.64 R240, [R1+0x968] ;  /* 0x0009680001f07983 */ /* 0x000ee20000300a00 */
[----:B------:R-:W-:Y:S06]  /*1e370*/  BAR.SYNC.DEFER_BLOCKING 0x0 ;  /* 0x0000000000007b1d */ /* 0x000fec0000010000 */
[----:B------:R-:W-:Y:S01]  /*1e380*/  @!PT LDS RZ, [RZ] ;  /* 0x00000000fffff984 */ /* 0x000fe20000000800 */
[----:B------:R-:W-:Y:S01]  /*1e390*/  @!PT LDS RZ, [RZ] ;  /* 0x00000000fffff984 */ /* 0x000fe20000000800 */
[----:B------:R-:W-:Y:S01]  /*1e3a0*/  @!PT LDS RZ, [RZ] ;  /* 0x00000000fffff984 */ /* 0x000fe20000000800 */
[----:B------:R-:W-:Y:S04]  /*1e3b0*/  LDGSTS.E [R13+-0x18000], desc[UR22][R86.64], P3 ;  /* 0xe8000000560d7fae */ /* 0x000fe800099a1016 */
[----:B-1----:R-:W3:Y:S01]  /*1e3c0*/  LDL.LU.64 R86, [R1+0x958] ;  /* 0x0009580001567983 */ /* 0x002ee20000300a00 */
[----:B------:R-:W-:-:S02]  /*1e3d0*/  SEL R182, R182, RZ, P2 ;  /* 0x000000ffb6b67207 */ /* 0x000fc40001000000 */
[----:B------:R-:W-:Y:S02]  /*1e3e0*/  LOP3.LUT R183, R12, 0x4, RZ, 0xfc, !PT ;  /* 0x000000040cb77812 */ /* 0x000fe400078efcff */
[----:B------:R-:W-:Y:S02]  /*1e3f0*/  ISETP.NE.U32.AND P6, PT, R182, RZ, PT ;  /* 0x000000ffb600720c */ /* 0x000fe40003fc5070 */
[----:B------:R-:W-:Y:S02]  /*1e400*/  SEL R182, RZ, 0x4, P4 ;  /* 0x00000004ffb67807 */ /* 0x000fe40002000000 */
[----:B------:R-:W-:Y:S02]  /*1e410*/  ISETP.GE.AND P4, PT, R183, UR4, PT ;  /* 0x00000004b7007c0c */ /* 0x000fe4000bf86270 */
[----:B------:R-:W-:Y:S02]  /*1e420*/  SEL R182, R182, RZ, P2 ;  /* 0x000000ffb6b67207 */ /* 0x000fe40001000000 */
[----:B------:R-:W-:-:S02]  /*1e430*/  LOP3.LUT R183, R12, 0x6, RZ, 0xfc, !PT ;  /* 0x000000060cb77812 */ /* 0x000fc400078efcff */
[----:B------:R-:W-:Y:S02]  /*1e440*/  ISETP.NE.U32.AND P3, PT, R182, RZ, PT ;  /* 0x000000ffb600720c */ /* 0x000fe40003f65070 */
[----:B------:R-:W-:Y:S02]  /*1e450*/  SEL R182, RZ, 0x4, P4 ;  /* 0x00000004ffb67807 */ /* 0x000fe40002000000 */
[----:B------:R-:W-:Y:S02]  /*1e460*/  ISETP.GE.AND P4, PT, R183, UR4, PT ;  /* 0x00000004b7007c0c */ /* 0x000fe4000bf86270 */
[----:B------:R-:W-:Y:S02]  /*1e470*/  SEL R182, R182, RZ, P2 ;  /* 0x000000ffb6b67207 */ /* 0x000fe40001000000 */
[----:B------:R-:W-:Y:S02]  /*1e480*/  SEL R176, RZ, 0x4, P4 ;  /* 0x00000004ffb07807 */ /* 0x000fe40002000000 */
[----:B------:R-:W-:Y:S01]  /*1e490*/  ISETP.NE.U32.AND P4, PT, R182, RZ, PT ;  /* 0x000000ffb600720c */ /* 0x000fe20003f85070 */
[----:B------:R-:W-:Y:S01]  /*1e4a0*/  IMAD.WIDE R88, R251, 0x4, R88 ;  /* 0x00000004fb587825 */ /* 0x000fe200078e0258 */
[----:B------:R-:W-:-:S03]  /*1e4b0*/  SEL R182, R176, RZ, P2 ;  /* 0x000000ffb0b67207 */ /* 0x000fc60001000000 */
[C---:B------:R-:W-:Y:S01]  /*1e4c0*/  IMAD.WIDE R48, R251.reuse, 0x4, R48 ;  /* 0x00000004fb307825 */ /* 0x040fe200078e0230 */
[----:B------:R1:W-:Y:S04]  /*1e4d0*/  STL.64 [R1+0x988], R88 ;  /* 0x0009885801007387 */ /* 0x0003e80000100a00 */
[----:B------:R-:W-:Y:S04]  /*1e4e0*/  LDGSTS.E [R13+-0x17ff8], desc[UR22][R88.64], P5 ;  /* 0xe8008000580d7fae */ /* 0x000fe8000a9a1016 */
[----:B------:R1:W-:Y:S04]  /*1e4f0*/  STL.64 [R1+0x98], R48 ;  /* 0x0000983001007387 */ /* 0x0003e80000100a00 */
[----:B------:R-:W-:Y:S04]  /*1e500*/  LDGSTS.E [R13+-0x16000], desc[UR22][R48.64], P6 ;  /* 0xea000000300d7fae */ /* 0x000fe8000b1a1016 */
[----:B-1----:R-:W3:Y:S04]  /*1e510*/  LDL.LU.64 R88, [R1+0x950] ;  /* 0x0009500001587983 */ /* 0x002ee80000300a00 */
[----:B------:R-:W3:Y:S01]  /*1e520*/  LDL.LU.64 R48, [R1+0x960] ;  /* 0x0009600001307983 */ /* 0x000ee20000300a00 */
[----:B----4-:R-:W-:-:S04]  /*1e530*/  IMAD.WIDE R176, R251, 0x4, R168 ;  /* 0x00000004fbb07825 */ /* 0x010fc800078e02a8 */
[C---:B--2---:R-:W-:Y:S01]  /*1e540*/  IMAD.WIDE R168, R251.reuse, 0x4, R208 ;  /* 0x00000004fba87825 */ /* 0x044fe200078e02d0 */
[----:B------:R-:W-:Y:S04]  /*1e550*/  STL.64 [R1+0xa0], R176 ;  /* 0x0000a0b001007387 */ /* 0x000fe80000100a00 */
[----:B------:R-:W-:Y:S04]  /*1e560*/  LDGSTS.E [R13+-0x15ff8], desc[UR22][R176.64], P3 ;  /* 0xea008000b00d7fae */ /* 0x000fe800099a1016 */
[----:B------:R3:W-:Y:S04]  /*1e570*/  STL.64 [R1+0x970], R168 ;  /* 0x000970a801007387 */ /* 0x0007e80000100a00 */
[----:B------:R3:W-:Y:S04]  /*1e580*/  LDGSTS.E [R3+-0x18000], desc[UR22][R168.64], P4 ;  /* 0xe8000000a8037fae */ /* 0x0007e8000a1a1016 */
[----:B------:R-:W2:Y:S01]  /*1e590*/  LDL.LU.64 R208, [R1+0x948] ;  /* 0x0009480001d07983 */ /* 0x000ea20000300a00 */
[----:B---3--:R-:W-:-:S03]  /*1e5a0*/  IMAD.WIDE R168, R251, 0x4, R240 ;  /* 0x00000004fba87825 */ /* 0x008fc600078e02f0 */
[----:B------:R-:W3:Y:S01]  /*1e5b0*/  LDL.LU.64 R240, [R1+0x938] ;  /* 0x0009380001f07983 */ /* 0x000ee20000300a00 */
[----:B------:R-:W-:-:S04]  /*1e5c0*/  LOP3.LUT R183, R12, 0x24, RZ, 0xfc, !PT ;  /* 0x000000240cb77812 */ /* 0x000fc800078efcff */
[----:B------:R-:W-:Y:S02]  /*1e5d0*/  ISETP.GE.AND P5, PT, R183, UR4, PT ;  /* 0x00000004b7007c0c */ /* 0x000fe4000bfa6270 */
[----:B------:R-:W-:Y:S02]  /*1e5e0*/  LOP3.LUT R183, R12, 0x26, RZ, 0xfc, !PT ;  /* 0x000000260cb77812 */ /* 0x000fe400078efcff */
[----:B------:R-:W-:Y:S02]  /*1e5f0*/  ISETP.NE.U32.AND P6, PT, R182, RZ, PT ;  /* 0x000000ffb600720c */ /* 0x000fe40003fc5070 */
[----:B------:R-:W-:Y:S02]  /*1e600*/  SEL R182, RZ, 0x4, P5 ;  /* 0x00000004ffb67807 */ /* 0x000fe40002800000 */
[----:B------:R-:W-:Y:S02]  /*1e610*/  ISETP.GE.AND P5, PT, R183, UR4, PT ;  /* 0x00000004b7007c0c */ /* 0x000fe4000bfa6270 */
[----:B------:R-:W-:-:S02]  /*1e620*/  SEL R182, R182, RZ, P2 ;  /* 0x000000ffb6b67207 */ /* 0x000fc40001000000 */
[----:B------:R-:W-:Y:S02]  /*1e630*/  SEL R202, RZ, 0x4, P5 ;  /* 0x00000004ffca7807 */ /* 0x000fe40002800000 */
[----:B------:R-:W-:Y:S01]  /*1e640*/  ISETP.NE.U32.AND P5, PT, R182, RZ, PT ;  /* 0x000000ffb600720c */ /* 0x000fe20003fa5070 */
[----:B------:R-:W-:Y:S01]  /*1e650*/  IMAD.WIDE R86, R251, 0x4, R86 ;  /* 0x00000004fb567825 */ /* 0x000fe200078e0256 */
[----:B------:R-:W-:Y:S04]  /*1e660*/  STL.64 [R1+0x968], R168 ;  /* 0x000968a801007387 */ /* 0x000fe80000100a00 */
[----:B------:R-:W-:Y:S04]  /*1e670*/  LDGSTS.E [R3+-0x17ff8], desc[UR22][R168.64], P6 ;  /* 0xe8008000a8037fae */ /* 0x000fe8000b1a1016 */
[----:B------:R1:W-:Y:S04]  /*1e680*/  STL.64 [R1+0xb8], R86 ;  /* 0x0000b85601007387 */ /* 0x0003e80000100a00 */
[----:B------:R-:W-:Y:S04]  /*1e690*/  LDGSTS.E [R3+-0x16000], desc[UR22][R86.64], P5 ;  /* 0xea00000056037fae */ /* 0x000fe8000a9a1016 */
[----:B-1----:R-:W4:Y:S04]  /*1e6a0*/  LDL.LU.64 R86, [R1+0x930] ;  /* 0x0009300001567983 */ /* 0x002f280000300a00 */
[----:B------:R-:W4:Y:S01]  /*1e6b0*/  LDL.LU.64 R168, [R1+0x940] ;  /* 0x0009400001a87983 */ /* 0x000f220000300a00 */
[----:B------:R-:W-:-:S02]  /*1e6c0*/  LOP3.LUT R183, R12, 0x8, RZ, 0xfc, !PT ;  /* 0x000000080cb77812 */ /* 0x000fc400078efcff */
[----:B------:R-:W-:Y:S02]  /*1e6d0*/  SEL R182, R202, RZ, P2 ;  /* 0x000000ffcab67207 */ /* 0x000fe40001000000 */
[----:B------:R-:W-:Y:S02]  /*1e6e0*/  ISETP.GE.AND P3, PT, R183, UR4, PT ;  /* 0x00000004b7007c0c */ /* 0x000fe4000bf66270 */
[----:B------:R-:W-:Y:S02]  /*1e6f0*/  LOP3.LUT R183, R12, 0xa, RZ, 0xfc, !PT ;  /* 0x0000000a0cb77812 */ /* 0x000fe400078efcff */
[----:B------:R-:W-:Y:S02]  /*1e700*/  ISETP.NE.U32.AND P4, PT, R182, RZ, PT ;  /* 0x000000ffb600720c */ /* 0x000fe40003f85070 */
[----:B------:R-:W-:Y:S02]  /*1e710*/  SEL R182, RZ, 0x4, P3 ;  /* 0x00000004ffb67807 */ /* 0x000fe40001800000 */
[----:B------:R-:W-:-:S02]  /*1e720*/  ISETP.GE.AND P3, PT, R183, UR4, PT ;  /* 0x00000004b7007c0c */ /* 0x000fc4000bf66270 */
[----:B------:R-:W-:Y:S02]  /*1e730*/  SEL R182, R182, RZ, P2 ;  /* 0x000000ffb6b67207 */ /* 0x000fe40001000000 */
[----:B------:R-:W-:Y:S02]  /*1e740*/  SEL R176, RZ, 0x4, P3 ;  /* 0x00000004ffb07807 */ /* 0x000fe40001800000 */
[----:B------:R-:W-:Y:S02]  /*1e750*/  LOP3.LUT R183, R12, 0x28, RZ, 0xfc, !PT ;  /* 0x000000280cb77812 */ /* 0x000fe400078efcff */
[----:B------:R-:W-:Y:S02]  /*1e760*/  ISETP.NE.U32.AND P3, PT, R182, RZ, PT ;  /* 0x000000ffb600720c */ /* 0x000fe40003f65070 */
[----:B------:R-:W-:Y:S02]  /*1e770*/  SEL R182, R176, RZ, P2 ;  /* 0x000000ffb0b67207 */ /* 0x000fe40001000000 */
[----:B------:R-:W-:-:S02]  /*1e780*/  ISETP.GE.AND P6, PT, R183, UR4, PT ;  /* 0x00000004b7007c0c */ /* 0x000fc4000bfc6270 */
[----:B------:R-:W-:Y:S02]  /*1e790*/  LOP3.LUT R183, R12, 0x2a, RZ, 0xfc, !PT ;  /* 0x0000002a0cb77812 */ /* 0x000fe400078efcff */
[----:B------:R-:W-:Y:S02]  /*1e7a0*/  ISETP.NE.U32.AND P5, PT, R182, RZ, PT ;  /* 0x000000ffb600720c */ /* 0x000fe40003fa5070 */
[----:B------:R-:W-:Y:S01]  /*1e7b0*/  SEL R182, RZ, 0x4, P6 ;  /* 0x00000004ffb67807 */ /* 0x000fe20003000000 */
[----:B------:R-:W-:Y:S01]  /*1e7c0*/  IMAD.WIDE R88, R251, 0x4, R88 ;  /* 0x00000004fb587825 */ /* 0x000fe200078e0258 */
[----:B------:R-:W-:Y:S02]  /*1e7d0*/  ISETP.GE.AND P6, PT, R183, UR4, PT ;  /* 0x00000004b7007c0c */ /* 0x000fe4000bfc6270 */
[----:B------:R-:W-:Y:S01]  /*1e7e0*/  SEL R182, R182, RZ, P2 ;  /* 0x000000ffb6b67207 */ /* 0x000fe20001000000 */
[----:B------:R-:W-:Y:S01]  /*1e7f0*/  IMAD.WIDE R48, R251, 0x4, R48 ;  /* 0x00000004fb307825 */ /* 0x000fe200078e0230 */
[----:B------:R-:W-:Y:S01]  /*1e800*/  SEL R176, RZ, 0x4, P6 ;  /* 0x00000004ffb07807 */ /* 0x000fe20003000000 */
[----:B------:R-:W-:Y:S01]  /*1e810*/  STL.64 [R1+0xc0], R88 ;  /* 0x0000c05801007387 */ /* 0x000fe20000100a00 */
[----:B------:R-:W-:-:S03]  /*1e820*/  ISETP.NE.U32.AND P6, PT, R182, RZ, PT ;  /* 0x000000ffb600720c */ /* 0x000fc60003fc5070 */
[----:B------:R2:W-:Y:S01]  /*1e830*/  LDGSTS.E [R3+-0x15ff8], desc[UR22][R88.64], P4 ;  /* 0xea00800058037fae */ /* 0x0005e2000a1a1016 */
[----:B------:R-:W-:-:S03]  /*1e840*/  SEL R182, R176, RZ, P2 ;  /* 0x000000ffb0b67207 */ /* 0x000fc60001000000 */
[----:B------:R-:W-:Y:S04]  /*1e850*/  STL.64 [R1+0x1308], R2 ;  /* 0x0013080201007387 */ /* 0x000fe80000100a00 */
[----:B------:R1:W-:Y:S04]  /*1e860*/  STL.64 [R1+0x950], R48 ;  /* 0x0009503001007387 */ /* 0x0003e80000100a00 */
[----:B------:R-:W-:Y:S04]  /*1e870*/  LDGSTS.E [R6+-0x18000], desc[UR22][R48.64], P3 ;  /* 0xe800000030067fae */ /* 0x000fe800099a1016 */
[----:B-1----:R-:W4:Y:S04]  /*1e880*/  LDL.LU.64 R48, [R1+0x928] ;  /* 0x0009280001307983 */ /* 0x002f280000300a00 */
[----:B------:R-:W4:Y:S01]  /*1e890*/  LDL.LU.64 R176, [R1+0x920] ;  /* 0x0009200001b07983 */ /* 0x000f220000300a00 */
[----:B--2---:R-:W-:-:S05]  /*1e8a0*/  IMAD.WIDE R88, R251, 0x4, R208 ;  /* 0x00000004fb587825 */ /* 0x004fca00078e02d0 */
[----:B------:R-:W-:Y:S01]  /*1e8b0*/  STL.64 [R1+0x948], R88 ;  /* 0x0009485801007387 */ /* 0x000fe20000100a00 */
[C---:B---3--:R-:W-:Y:S01]  /*1e8c0*/  IMAD.WIDE R2, R251.reuse, 0x4, R240 ;  /* 0x00000004fb027825 */ /* 0x048fe200078e02f0 */
[----:B------:R-:W-:Y:S02]  /*1e8d0*/  ISETP.NE.U32.AND P3, PT, R182, RZ, PT ;  /* 0x000000ffb600720c */ /* 0x000fe40003f65070 */
[----:B------:R-:W-:Y:S04]  /*1e8e0*/  LDGSTS.E [R6+-0x17ff8], desc[UR22][R88.64], P5 ;  /* 0xe800800058067fae */ /* 0x000fe8000a9a1016 */
[----:B------:R1:W-:Y:S04]  /*1e8f0*/  STL.64 [R1+0xe0], R2 ;  /* 0x0000e00201007387 */ /* 0x0003e80000100a00 */
[----:B------:R-:W2:Y:S04]  /*1e900*/  LDL.LU.64 R208, [R1+0x918] ;  /* 0x0009180001d07983 */ /* 0x000ea80000300a00 */
[----:B------:R-:W3:Y:S04]  /*1e910*/  LDL.LU.64 R240, [R1+0x910] ;  /* 0x0009100001f07983 */ /* 0x000ee80000300a00 */
[----:B------:R1:W-:Y:S01]  /*1e920*/  LDGSTS.E [R6+-0x16000], desc[UR22][R2.64], P6 ;  /* 0xea00000002067fae */ /* 0x0003e2000b1a1016 */
[----:B----4-:R-:W-:-:S04]  /*1e930*/  IMAD.WIDE R86, R251, 0x4, R86 ;  /* 0x00000004fb567825 */ /* 0x010fc800078e0256 */
[----:B-1----:R-:W-:Y:S01]  /*1e940*/  IMAD.WIDE R2, R251, 0x4, R168 ;  /* 0x00000004fb027825 */ /* 0x002fe200078e02a8 */
[----:B------:R1:W-:Y:S04]  /*1e950*/  STL.64 [R1+0xf0], R86 ;  /* 0x0000f05601007387 */ /* 0x0003e80000100a00 */
[----:B------:R-:W-:Y:S04]  /*1e960*/  LDGSTS.E [R6+-0x15ff8], desc[UR22][R86.64], P3 ;  /* 0xea00800056067fae */ /* 0x000fe800099a1016 */
[----:B------:R4:W-:Y:S04]  /*1e970*/  STL.64 [R1+0x930], R2 ;  /* 0x0009300201007387 */ /* 0x0009e80000100a00 */
[----:B-1----:R-:W3:Y:S04]  /*1e980*/  LDL.LU.64 R86, [R1+0x908] ;  /* 0x0009080001567983 */ /* 0x002ee80000300a00 */
[----:B------:R-:W3:Y:S01]  /*1e990*/  LDL.LU.64 R168, [R1+0x900] ;  /* 0x0009000001a87983 */ /* 0x000ee20000300a00 */
[----:B------:R-:W-:-:S04]  /*1e9a0*/  LOP3.LUT R183, R12, 0xc, RZ, 0xfc, !PT ;  /* 0x0000000c0cb77812 */ /* 0x000fc800078efcff */
[----:B------:R-:W-:Y:S02]  /*1e9b0*/  ISETP.GE.AND P4, PT, R183, UR4, PT ;  /* 0x00000004b7007c0c */ /* 0x000fe4000bf86270 */
[----:B------:R-:W-:Y:S02]  /*1e9c0*/  LOP3.LUT R183, R12, 0xe, RZ, 0xfc, !PT ;  /* 0x0000000e0cb77812 */ /* 0x000fe400078efcff */
[----:B------:R-:W-:Y:S02]  /*1e9d0*/  SEL R182, RZ, 0x4, P4 ;  /* 0x00000004ffb67807 */ /* 0x000fe40002000000 */
[----:B------:R-:W-:Y:S02]  /*1e9e0*/  ISETP.GE.AND P4, PT, R183, UR4, PT ;  /* 0x00000004b7007c0c */ /* 0x000fe4000bf86270 */
[----:B------:R-:W-:Y:S02]  /*1e9f0*/  SEL R182, R182, RZ, P2 ;  /* 0x000000ffb6b67207 */ /* 0x000fe40001000000 */
[----:B------:R-:W-:-:S02]  /*1ea00*/  SEL R202, RZ, 0x4, P4 ;  /* 0x00000004ffca7807 */ /* 0x000fc40002000000 */
[----:B------:R-:W-:Y:S02]  /*1ea10*/  LOP3.LUT R183, R12, 0x2c, RZ, 0xfc, !PT ;  /* 0x0000002c0cb77812 */ /* 0x000fe400078efcff */
[----:B------:R-:W-:Y:S02]  /*1ea20*/  ISETP.NE.U32.AND P4, PT, R182, RZ, PT ;  /* 0x000000ffb600720c */ /* 0x000fe40003f85070 */
[----:B------:R-:W-:Y:S02]  /*1ea30*/  SEL R182, R202, RZ, P2 ;  /* 0x000000ffcab67207 */ /* 0x000fe40001000000 */
[----:B------:R-:W-:Y:S02]  /*1ea40*/  ISETP.GE.AND P5, PT, R183, UR4, PT ;  /* 0x00000004b7007c0c */ /* 0x000fe4000bfa6270 */
[----:B------:R-:W-:Y:S02]  /*1ea50*/  LOP3.LUT R183, R12, 0x2e, RZ, 0xfc, !PT ;  /* 0x0000002e0cb77812 */ /* 0x000fe400078efcff */
[----:B------:R-:W-:-:S02]  /*1ea60*/  ISETP.NE.U32.AND P6, PT, R182, RZ, PT ;  /* 0x000000ffb600720c */ /* 0x000fc40003fc5070 */
[----:B------:R-:W-:Y:S02]  /*1ea70*/  SEL R182, RZ, 0x4, P5 ;  /* 0x00000004ffb67807 */ /* 0x000fe40002800000 */
[----:B------:R-:W-:Y:S01]  /*1ea80*/  ISETP.GE.AND P5, PT, R183, UR4, PT ;  /* 0x00000004b7007c0c */ /* 0x000fe2000bfa6270 */
[----:B------:R4:W-:Y:S01]  /*1ea90*/  LDGSTS.E [R7+-0x18000], desc[UR22][R2.64], P4 ;  /* 0xe800000002077fae */ /* 0x0009e2000a1a1016 */
[----:B------:R-:W-:Y:S02]  /*1eaa0*/  SEL R182, R182, RZ, P2 ;  /* 0x000000ffb6b67207 */ /* 0x000fe40001000000 */
[----:B------:R-:W-:Y:S02]  /*1eab0*/  SEL R88, RZ, 0x4, P5 ;  /* 0x00000004ff587807 */ /* 0x000fe40002800000 */
[----:B------:R-:W-:Y:S02]  /*1eac0*/  LOP3.LUT R183, R12, 0x10, RZ, 0xfc, !PT ;  /* 0x000000100cb77812 */ /* 0x000fe400078efcff */
[----:B------:R-:W-:-:S02]  /*1ead0*/  ISETP.NE.U32.AND P5, PT, R182, RZ, PT ;  /* 0x000000ffb600720c */ /* 0x000fc40003fa5070 */
[----:B------:R-:W-:Y:S02]  /*1eae0*/  SEL R182, R88, RZ, P2 ;  /* 0x000000ff58b67207 */ /* 0x000fe40001000000 */
[----:B------:R-:W-:Y:S02]  /*1eaf0*/  ISETP.GE.AND P3, PT, R183, UR4, PT ;  /* 0x00000004b7007c0c */ /* 0x000fe4000bf66270 */
[----:B------:R-:W-:Y:S02]  /*1eb00*/  LOP3.LUT R183, R12, 0x12, RZ, 0xfc, !PT ;  /* 0x000000120cb77812 */ /* 0x000fe400078efcff */
[----:B------:R-:W-:Y:S02]  /*1eb10*/  ISETP.NE.U32.AND P4, PT, R182, RZ, PT ;  /* 0x000000ffb600720c */ /* 0x000fe40003f85070 */
[----:B------:R-:W-:Y:S02]  /*1eb20*/  SEL R182, RZ, 0x4, P3 ;  /* 0x00000004ffb67807 */ /* 0x000fe40001800000 */
[----:B------:R-:W-:Y:S01]  /*1eb30*/  ISETP.GE.AND P3, PT, R183, UR4, PT ;  /* 0x00000004b7007c0c */ /* 0x000fe2000bf66270 */
[----:B------:R-:W-:Y:S01]  /*1eb40*/  IMAD.WIDE R48, R251, 0x4, R48 ;  /* 0x00000004fb307825 */ /* 0x000fe200078e0230 */
[----:B------:R-:W-:-:S02]  /*1eb50*/  SEL R182, R182, RZ, P2 ;  /* 0x000000ffb6b67207 */ /* 0x000fc40001000000 */
[----:B------:R-:W-:Y:S01]  /*1eb60*/  SEL R88, RZ, 0x4, P3 ;  /* 0x00000004ff587807 */ /* 0x000fe20001800000 */
[----:B----4-:R-:W-:Y:S01]  /*1eb70*/  IMAD.WIDE R2, R251, 0x4, R176 ;  /* 0x00000004fb027825 */ /* 0x010fe200078e02b0 */
[----:B------:R-:W-:Y:S01]  /*1eb80*/  ISETP.NE.U32.AND P3, PT, R182, RZ, PT ;  /* 0x000000ffb600720c */ /* 0x000fe20003f65070 */
[----:B------:R2:W-:Y:S01]  /*1eb90*/  STL.64 [R1+0x928], R48 ;  /* 0x0009283001007387 */ /* 0x0005e20000100a00 */
[----:B------:R-:W-:-:S03]  /*1eba0*/  SEL R182, R88, RZ, P2 ;  /* 0x000000ff58b67207 */ /* 0x000fc60001000000 */
[----:B------:R2:W-:Y:S04]  /*1ebb0*/  LDGSTS.E [R7+-0x17ff8], desc[UR22][R48.64], P6 ;  /* 0xe800800030077fae */ /* 0x0005e8000b1a1016 */
[----:B------:R3:W-:Y:S04]  /*1ebc0*/  STL.64 [R1+0x920], R2 ;  /* 0x0009200201007387 */ /* 0x0007e80000100a00 */
[----:B------:R3:W-:Y:S04]  /*1ebd0*/  LDGSTS.E [R7+-0x16000], desc[UR22][R2.64], P5 ;  /* 0xea00000002077fae */ /* 0x0007e8000a9a1016 */
[----:B------:R-:W4:Y:S01]  /*1ebe0*/  LDL.LU.64 R88, [R1+0x8f8] ;  /* 0x0008f80001587983 */ /* 0x000f220000300a00 */
[----:B--2---:R-:W-:-:S03]  /*1ebf0*/  IMAD.WIDE R48, R251, 0x4, R208 ;  /* 0x00000004fb307825 */ /* 0x004fc600078e02d0 */
[----:B------:R-:W2:Y:S01]  /*1ec00*/  LDL.LU.64 R208, [R1+0x8f0] ;  /* 0x0008f00001d07983 */ /* 0x000ea20000300a00 */
[----:B---3--:R-:W-:-:S03]  /*1ec10*/  IMAD.WIDE R2, R251, 0x4, R240 ;  /* 0x00000004fb027825 */ /* 0x008fc600078e02f0 */
[----:B------:R-:W-:Y:S04]  /*1ec20*/  STL.64 [R1+0x918], R48 ;  /* 0x0009183001007387 */ /* 0x000fe80000100a00 */
[----:B------:R1:W-:Y:S04]  /*1ec30*/  STL.64 [R1+0x1268], R6 ;  /* 0x0012680601007387 */ /* 0x0003e80000100a00 */
[----:B------:R3:W-:Y:S04]  /*1ec40*/  STL.64 [R1+0x910], R2 ;  /* 0x0009100201007387 */ /* 0x0007e80000100a00 */
[----:B------:R-:W2:Y:S01]  /*1ec50*/  LDL.LU.64 R240, [R1+0x8e8] ;  /* 0x0008e80001f07983 */ /* 0x000ea20000300a00 */
[----:B------:R-:W-:-:S03]  /*1ec60*/  LOP3.LUT R183, R12, 0x30, RZ, 0xfc, !PT ;  /* 0x000000300cb77812 */ /* 0x000fc600078efcff */
[----:B------:R1:W-:Y:S01]  /*1ec70*/  LDGSTS.E [R7+-0x15ff8], desc[UR22][R48.64], P4 ;  /* 0xea00800030077fae */ /* 0x0003e2000a1a1016 */
[----:B------:R-:W-:Y:S02]  /*1ec80*/  ISETP.GE.AND P6, PT, R183, UR4, PT ;  /* 0x00000004b7007c0c */ /* 0x000fe4000bfc6270 */
[----:B------:R-:W-:Y:S01]  /*1ec90*/  LOP3.LUT R183, R12, 0x32, RZ, 0xfc, !PT ;  /* 0x000000320cb77812 */ /* 0x000fe200078efcff */
[----:B------:R3:W-:Y:S01]  /*1eca0*/  LDGSTS.E [R246+-0x18000], desc[UR22][R2.64], P3 ;  /* 0xe800000002f67fae */ /* 0x0007e200099a1016 */
[----:B------:R-:W-:Y:S02]  /*1ecb0*/  ISETP.NE.U32.AND P5, PT, R182, RZ, PT ;  /* 0x000000ffb600720c */ /* 0x000fe40003fa5070 */
[----:B------:R-:W-:Y:S02]  /*1ecc0*/  SEL R182, RZ, 0x4, P6 ;  /* 0x00000004ffb67807 */ /* 0x000fe40003000000 */
[----:B------:R-:W-:Y:S02]  /*1ecd0*/  ISETP.GE.AND P6, PT, R183, UR4, PT ;  /* 0x00000004b7007c0c */ /* 0x000fe4000bfc6270 */
[----:B------:R-:W-:-:S02]  /*1ece0*/  SEL R182, R182, RZ, P2 ;  /* 0x000000ffb6b67207 */ /* 0x000fc40001000000 */
[----:B------:R-:W-:Y:S02]  /*1ecf0*/  SEL R176, RZ, 0x4, P6 ;  /* 0x00000004ffb07807 */ /* 0x000fe40003000000 */
[----:B------:R-:W-:Y:S02]  /*1ed00*/  ISETP.NE.U32.AND P6, PT, R182, RZ, PT ;  /* 0x000000ffb600720c */ /* 0x000fe40003fc5070 */
[----:B------:R-:W-:Y:S01]  /*1ed10*/  SEL R182, R176, RZ, P2 ;  /* 0x000000ffb0b67207 */ /* 0x000fe20001000000 */
[C---:B-1----:R-:W-:Y:S02]  /*1ed20*/  IMAD.WIDE R6, R251.reuse, 0x4, R86 ;  /* 0x00000004fb067825 */ /* 0x042fe400078e0256 */
[----:B------:R-:W2:Y:S02]  /*1ed30*/  LDL.LU.64 R86, [R1+0x8e0] ;  /* 0x0008e00001567983 */ /* 0x000ea40000300a00 */
[----:B---3--:R-:W-:Y:S02]  /*1ed40*/  IMAD.WIDE R2, R251, 0x4, R168 ;  /* 0x00000004fb027825 */ /* 0x008fe400078e02a8 */
[----:B------:R4:W-:Y:S04]  /*1ed50*/  STL.64 [R1+0x908], R6 ;  /* 0x0009080601007387 */ /* 0x0009e80000100a00 */
[----:B------:R2:W-:Y:S04]  /*1ed60*/  STL.64 [R1+0x900], R2 ;  /* 0x0009000201007387 */ /* 0x0005e80000100a00 */
[----:B------:R-:W3:Y:S04]  /*1ed70*/  LDL.LU.64 R176, [R1+0x8d8] ;  /* 0x0008d80001b07983 */ /* 0x000ee80000300a00 */
[----:B------:R-:W3:Y:S01]  /*1ed80*/  LDL.LU.64 R168, [R1+0x8d0] ;  /* 0x0008d00001a87983 */ /* 0x000ee20000300a00 */
[----:B------:R-:W-:-:S03]  /*1ed90*/  ISETP.NE.U32.AND P3, PT, R182, RZ, PT ;  /* 0x000000ffb600720c */ /* 0x000fc60003f65070 */
[----:B------:R4:W-:Y:S04]  /*1eda0*/  LDGSTS.E [R246+-0x17ff8], desc[UR22][R6.64], P5 ;  /* 0xe800800006f67fae */ /* 0x0009e8000a9a1016 */
[----:B------:R2:W-:Y:S01]  /*1edb0*/  LDGSTS.E [R246+-0x16000], desc[UR22][R2.64], P6 ;  /* 0xea00000002f67fae */ /* 0x0005e2000b1a1016 */
[----:B----4-:R-:W-:-:S05]  /*1edc0*/  IMAD.WIDE R6, R251, 0x4, R88 ;  /* 0x00000004fb067825 */ /* 0x010fca00078e0258 */
[----:B------:R1:W-:Y:S04]  /*1edd0*/  STL.64 [R1+0x8f8], R6 ;  /* 0x0008f80601007387 */ /* 0x0003e80000100a00 */
[----:B------:R1:W-:Y:S01]  /*1ede0*/  LDGSTS.E [R246+-0x15ff8], desc[UR22][R6.64], P3 ;  /* 0xea00800006f67fae */ /* 0x0003e200099a1016 */
[----:B--2---:R-:W-:-:S05]  /*1edf0*/  IMAD.WIDE R2, R251, 0x4, R208 ;  /* 0x00000004fb027825 */ /* 0x004fca00078e02d0 */
[----:B------:R2:W-:Y:S04]  /*1ee00*/  STL.64 [R1+0x8f0], R2 ;  /* 0x0008f00201007387 */ /* 0x0005e80000100a00 */
[----:B------:R-:W4:Y:S01]  /*1ee10*/  LDL.LU.64 R208, [R1+0x8c8] ;  /* 0x0008c80001d07983 */ /* 0x000f220000300a00 */
[----:B-1----:R-:W-:-:S03]  /*1ee20*/  IMAD.WIDE R6, R251, 0x4, R240 ;  /* 0x00000004fb067825 */ /* 0x002fc600078e02f0 */
[----:B------:R-:W4:Y:S01]  /*1ee30*/  LDL.LU.64 R240, [R1+0x8c0] ;  /* 0x0008c00001f07983 */ /* 0x000f220000300a00 */
        /* <DEDUP_REMOVED lines=19> */
[----:B------:R-:W-:Y:S01]  /*1ef70*/  ISETP.NE.U32.AND P5, PT, R182, RZ, PT ;  /* 0x000000ffb600720c */ /* 0x000fe20003fa5070 */
[----:B------:R3:W-:Y:S01]  /*1ef80*/  STL.64 [R1+0x8e8], R6 ;  /* 0x0008e80601007387 */ /* 0x0007e20000100a00 */
[----:B------:R-:W-:-:S02]  /*1ef90*/  SEL R182, R48, RZ, P2 ;  /* 0x000000ff30b67207 */ /* 0x000fc40001000000 */
[----:B------:R-:W-:Y:S01]  /*1efa0*/  ISETP.GE.AND P3, PT, R183, UR4, PT ;  /* 0x00000004b7007c0c */ /* 0x000fe2000bf66270 */
[----:B--2---:R-:W-:Y:S01]  /*1efb0*/  IMAD.WIDE R2, R251, 0x4, R86 ;  /* 0x00000004fb027825 */ /* 0x004fe200078e0256 */
[----:B------:R-:W-:Y:S01]  /*1efc0*/  LOP3.LUT R183, R12, 0x1a, RZ, 0xfc, !PT ;  /* 0x0000001a0cb77812 */ /* 0x000fe200078efcff */
[----:B------:R3:W-:Y:S01]  /*1efd0*/  LDGSTS.E [R247+-0x17ff8], desc[UR22][R6.64], P6 ;  /* 0xe800800006f77fae */ /* 0x0007e2000b1a1016 */
[----:B------:R-:W-:Y:S02]  /*1efe0*/  ISETP.NE.U32.AND P4, PT, R182, RZ, PT ;  /* 0x000000ffb600720c */ /* 0x000fe40003f85070 */
[----:B------:R-:W-:Y:S02]  /*1eff0*/  SEL R182, RZ, 0x4, P3 ;  /* 0x00000004ffb67807 */ /* 0x000fe40001800000 */
[----:B------:R-:W-:Y:S01]  /*1f000*/  ISETP.GE.AND P3, PT, R183, UR4, PT ;  /* 0x00000004b7007c0c */ /* 0x000fe2000bf66270 */
[----:B------:R1:W-:Y:S01]  /*1f010*/  STL.64 [R1+0x8e0], R2 ;  /* 0x0008e00201007387 */ /* 0x0003e20000100a00 */
[----:B------:R-:W-:-:S02]  /*1f020*/  SEL R182, R182, RZ, P2 ;  /* 0x000000ffb6b67207 */ /* 0x000fc40001000000 */
[----:B------:R-:W-:Y:S01]  /*1f030*/  SEL R48, RZ, 0x4, P3 ;  /* 0x00000004ff307807 */ /* 0x000fe20001800000 */
[----:B------:R-:W2:Y:S01]  /*1f040*/  LDL.LU.64 R88, [R1+0x8b8] ;  /* 0x0008b80001587983 */ /* 0x000ea20000300a00 */
[----:B------:R-:W-:Y:S02]  /*1f050*/  LOP3.LUT R183, R12, 0x38, RZ, 0xfc, !PT ;  /* 0x000000380cb77812 */ /* 0x000fe400078efcff */
[----:B------:R-:W-:Y:S01]  /*1f060*/  ISETP.NE.U32.AND P3, PT, R182, RZ, PT ;  /* 0x000000ffb600720c */ /* 0x000fe20003f65070 */
[----:B------:R1:W-:Y:S01]  /*1f070*/  LDGSTS.E [R247+-0x16000], desc[UR22][R2.64], P5 ;  /* 0xea00000002f77fae */ /* 0x0003e2000a9a1016 */
[----:B------:R-:W-:Y:S02]  /*1f080*/  SEL R182, R48, RZ, P2 ;  /* 0x000000ff30b67207 */ /* 0x000fe40001000000 */
[----:B------:R-:W-:Y:S01]  /*1f090*/  ISETP.GE.AND P6, PT, R183, UR4, PT ;  /* 0x00000004b7007c0c */ /* 0x000fe2000bfc6270 */
[----:B------:R-:W2:Y:S01]  /*1f0a0*/  LDL.LU.64 R48, [R1+0x8b0] ;  /* 0x0008b00001307983 */ /* 0x000ea20000300a00 */
[----:B------:R-:W-:-:S02]  /*1f0b0*/  LOP3.LUT R183, R12, 0x3a, RZ, 0xfc, !PT ;  /* 0x0000003a0cb77812 */ /* 0x000fc400078efcff */
[----:B------:R-:W-:Y:S02]  /*1f0c0*/  ISETP.NE.U32.AND P5, PT, R182, RZ, PT ;  /* 0x000000ffb600720c */ /* 0x000fe40003fa5070 */
[----:B------:R-:W-:Y:S02]  /*1f0d0*/  SEL R182, RZ, 0x4, P6 ;  /* 0x00000004ffb67807 */ /* 0x000fe40003000000 */
[----:B------:R-:W-:Y:S01]  /*1f0e0*/  ISETP.GE.AND P6, PT, R183, UR4, PT ;  /* 0x00000004b7007c0c */ /* 0x000fe2000bfc6270 */
[C---:B---3--:R-:W-:Y:S01]  /*1f0f0*/  IMAD.WIDE R6, R251.reuse, 0x4, R176 ;  /* 0x00000004fb067825 */ /* 0x048fe200078e02b0 */
[----:B------:R-:W-:Y:S02]  /*1f100*/  SEL R182, R182, RZ, P2 ;  /* 0x000000ffb6b67207 */ /* 0x000fe40001000000 */
[----:B------:R-:W-:Y:S01]  /*1f110*/  SEL R86, RZ, 0x4, P6 ;  /* 0x00000004ff567807 */ /* 0x000fe20003000000 */
[----:B-1----:R-:W-:Y:S01]  /*1f120*/  IMAD.WIDE R2, R251, 0x4, R168 ;  /* 0x00000004fb027825 */ /* 0x002fe200078e02a8 */
[----:B------:R4:W-:Y:S01]  /*1f130*/  STL.64 [R1+0x8d8], R6 ;  /* 0x0008d80601007387 */ /* 0x0009e20000100a00 */
[----:B------:R-:W-:-:S02]  /*1f140*/  ISETP.NE.U32.AND P6, PT, R182, RZ, PT ;  /* 0x000000ffb600720c */ /* 0x000fc40003fc5070 */
[----:B------:R-:W-:Y:S01]  /*1f150*/  SEL R182, R86, RZ, P2 ;  /* 0x000000ff56b67207 */ /* 0x000fe20001000000 */
[----:B------:R-:W-:Y:S04]  /*1f160*/  STL.64 [R1+0x1270], R246 ;  /* 0x001270f601007387 */ /* 0x000fe80000100a00 */
[----:B------:R1:W-:Y:S04]  /*1f170*/  STL.64 [R1+0x8d0], R2 ;  /* 0x0008d00201007387 */ /* 0x0003e80000100a00 */
[----:B------:R-:W3:Y:S04]  /*1f180*/  LDL.LU.64 R86, [R1+0x8a8] ;  /* 0x0008a80001567983 */ /* 0x000ee80000300a00 */
[----:B------:R4:W-:Y:S04]  /*1f190*/  LDGSTS.E [R247+-0x15ff8], desc[UR22][R6.64], P4 ;  /* 0xea00800006f77fae */ /* 0x0009e8000a1a1016 */
[----:B------:R1:W-:Y:S01]  /*1f1a0*/  LDGSTS.E [R252+-0x18000], desc[UR22][R2.64], P3 ;  /* 0xe800000002fc7fae */ /* 0x0003e200099a1016 */
[----:B------:R-:W-:-:S04]  /*1f1b0*/  LOP3.LUT R183, R12, 0x1c, RZ, 0xfc, !PT ;  /* 0x0000001c0cb77812 */ /* 0x000fc800078efcff */
[----:B------:R-:W-:Y:S02]  /*1f1c0*/  ISETP.GE.AND P4, PT, R183, UR4, PT ;  /* 0x00000004b7007c0c */ /* 0x000fe4000bf86270 */
[----:B------:R-:W-:Y:S02]  /*1f1d0*/  LOP3.LUT R183, R12, 0x1e, RZ, 0xfc, !PT ;  /* 0x0000001e0cb77812 */ /* 0x000fe400078efcff */
[----:B------:R-:W-:Y:S02]  /*1f1e0*/  ISETP.NE.U32.AND P3, PT, R182, RZ, PT ;  /* 0x000000ffb600720c */ /* 0x000fe40003f65070 */
[----:B------:R-:W-:Y:S02]  /*1f1f0*/  SEL R182, RZ, 0x4, P4 ;  /* 0x00000004ffb67807 */ /* 0x000fe40002000000 */
[----:B------:R-:W-:Y:S02]  /*1f200*/  ISETP.GE.AND P4, PT, R183, UR4, PT ;  /* 0x00000004b7007c0c */ /* 0x000fe4000bf86270 */
[----:B------:R-:W1:Y:S01]  /*1f210*/  LDC R183, c[0x0][0x3a0] ;  /* 0x0000e800ffb77b82 */ /* 0x000e620000000800 */
[----:B----4-:R-:W-:-:S05]  /*1f220*/  IMAD.WIDE R6, R251, 0x4, R208 ;  /* 0x00000004fb067825 */ /* 0x010fca00078e02d0 */
[----:B------:R4:W-:Y:S01]  /*1f230*/  STL.64 [R1+0x8c8], R6 ;  /* 0x0008c80601007387 */ /* 0x0009e20000100a00 */
[----:B-1----:R-:W-:-:S03]  /*1f240*/  IMAD.WIDE R2, R251, 0x4, R240 ;  /* 0x00000004fb027825 */ /* 0x002fc600078e02f0 */
[----:B------:R4:W-:Y:S04]  /*1f250*/  LDGSTS.E [R252+-0x17ff8], desc[UR22][R6.64], P5 ;  /* 0xe800800006fc7fae */ /* 0x0009e8000a9a1016 */
[----:B------:R-:W-:Y:S04]  /*1f260*/  STL.64 [R1+0x8c0], R2 ;  /* 0x0008c00201007387 */ /* 0x000fe80000100a00 */
[----:B------:R2:W-:Y:S04]  /*1f270*/  STL.64 [R1+0x1278], R12 ;  /* 0x0012780c01007387 */ /* 0x0005e80000100a00 */
[----:B------:R-:W3:Y:S04]  /*1f280*/  LDL.LU.64 R208, [R1+0x8a0] ;  /* 0x0008a00001d07983 */ /* 0x000ee80000300a00 */
[----:B------:R-:W3:Y:S01]  /*1f290*/  LDL.LU.64 R240, [R1+0x898] ;  /* 0x0008980001f07983 */ /* 0x000ee20000300a00 */
[----:B----4-:R-:W1:Y:S01]  /*1f2a0*/  S2R R6, SR_TID.X ;  /* 0x0000000000067919 */ /* 0x010e620000002100 */
[----:B------:R-:W-:Y:S01]  /*1f2b0*/  SEL R182, R182, RZ, P2 ;  /* 0x000000ffb6b67207 */ /* 0x000fe20001000000 */
[----:B------:R-:W-:Y:S01]  /*1f2c0*/  UIADD3 UR5, UPT, UPT, UR5, -0xc0, URZ ;  /* 0xffffff4005057890 */ /* 0x000fe2000fffe0ff */
[----:B------:R-:W-:Y:S01]  /*1f2d0*/  SEL R168, RZ, 0x4, P4 ;  /* 0x00000004ffa87807 */ /* 0x000fe20002000000 */
[----:B------:R-:W-:Y:S01]  /*1f2e0*/  VIADD R183, R183, 0x3f ;  /* 0x0000003fb7b77836 */ /* 0x000fe20000000000 */
[----:B------:R-:W-:Y:S01]  /*1f2f0*/  ISETP.NE.U32.AND P4, PT, R182, RZ, PT ;  /* 0x000000ffb600720c */ /* 0x000fe20003f85070 */
[----:B------:R4:W-:Y:S01]  /*1f300*/  LDGSTS.E [R252+-0x16000], desc[UR22][R2.64], P6 ;  /* 0xea00000002fc7fae */ /* 0x0009e2000b1a1016 */
[----:B------:R-:W-:-:S02]  /*1f310*/  SEL R182, R168, RZ, P2 ;  /* 0x000000ffa8b67207 */ /* 0x000fc40001000000 */
[----:B------:R-:W-:Y:S02]  /*1f320*/  ISETP.GE.AND P5, PT, R12, UR5, PT ;  /* 0x000000050c007c0c */ /* 0x000fe4000bfa6270 */
[----:B------:R-:W-:Y:S02]  /*1f330*/  ISETP.NE.U32.AND P6, PT, R182, RZ, PT ;  /* 0x000000ffb600720c */ /* 0x000fe40003fc5070 */
[----:B------:R-:W-:Y:S02]  /*1f340*/  SEL R182, RZ, 0x4, P5 ;  /* 0x00000004ffb67807 */ /* 0x000fe40002800000 */
[----:B------:R-:W-:Y:S02]  /*1f350*/  ISETP.GT.AND P5, PT, R183, 0xff, PT ;  /* 0x000000ffb700780c */ /* 0x000fe40003fa4270 */
[----:B-1----:R-:W-:-:S04]  /*1f360*/  SHF.R.U32.HI R183, RZ, 0x6, R6 ;  /* 0x00000006ffb77819 */ /* 0x002fc80000011606 */
[----:B------:R-:W-:Y:S01]  /*1f370*/  SGXT.U32 R183, R183, 0x1 ;  /* 0x00000001b7b7781a */ /* 0x000fe20000000000 */
[----:B--2---:R-:W-:-:S03]  /*1f380*/  IMAD.WIDE R12, R251, 0x4, R88 ;  /* 0x00000004fb0c7825 */ /* 0x004fc600078e0258 */
[----:B------:R-:W-:Y:S02]  /*1f390*/  LOP3.LUT R183, R183, 0x3c, RZ, 0xfc, !PT ;  /* 0x0000003cb7b77812 */ /* 0x000fe400078efcff */
[----:B------:R-:W-:Y:S02]  /*1f3a0*/  LDGSTS.E [R252+-0x15ff8], desc[UR22][R12.64], P3 ;  /* 0xea0080000cfc7fae */ /* 0x000fe400099a1016 */
[----:B------:R-:W-:Y:S02]  /*1f3b0*/  ISETP.GE.AND P3, PT, R183, UR4, PT ;  /* 0x00000004b7007c0c */ /* 0x000fe4000bf66270 */
[----:B------:R-:W-:Y:S01]  /*1f3c0*/  SHF.R.U32.HI R183, RZ, 0x6, R6 ;  /* 0x00000006ffb77819 */ /* 0x000fe20000011606 */
[----:B----4-:R-:W-:-:S03]  /*1f3d0*/  IMAD.WIDE R2, R251, 0x4, R48 ;  /* 0x00000004fb027825 */ /* 0x010fc600078e0230 */
[----:B------:R-:W-:Y:S02]  /*1f3e0*/  SGXT.U32 R183, R183, 0x1 ;  /* 0x00000001b7b7781a */ /* 0x000fe40000000000 */
[----:B------:R-:W-:Y:S01]  /*1f3f0*/  SEL R182, R182, RZ, P5 ;  /* 0x000000ffb6b67207 */ /* 0x000fe20002800000 */
[----:B------:R3:W-:Y:S01]  /*1f400*/  LDGSTS.E [R0+-0x18000], desc[UR22][R2.64], P4 ;  /* 0xe800000002007fae */ /* 0x0007e2000a1a1016 */
[----:B------:R-:W-:Y:S02]  /*1f410*/  LOP3.LUT R183, R183, 0x3e, RZ, 0xfc, !PT ;  /* 0x0000003eb7b77812 */ /* 0x000fe400078efcff */
[----:B------:R-:W-:Y:S01]  /*1f420*/  ISETP.NE.U32.AND P4, PT, R182, RZ, PT ;  /* 0x000000ffb600720c */ /* 0x000fe20003f85070 */
[----:B------:R-:W-:Y:S01]  /*1f430*/  STL.64 [R1+0x8b8], R12 ;  /* 0x0008b80c01007387 */ /* 0x000fe20000100a00 */
[----:B------:R-:W-:Y:S02]  /*1f440*/  SEL R182, RZ, 0x4, P3 ;  /* 0x00000004ffb67807 */ /* 0x000fe40001800000 */
[----:B------:R-:W-:Y:S01]  /*1f450*/  ISETP.GE.AND P3, PT, R183, UR4, PT ;  /* 0x00000004b7007c0c */ /* 0x000fe2000bf66270 */
[----:B------:R3:W-:Y:S01]  /*1f460*/  STL.64 [R1+0x8b0], R2 ;  /* 0x0008b00201007387 */ /* 0x0007e20000100a00 */
[----:B------:R-:W-:Y:S01]  /*1f470*/  SEL R6, R182, RZ, P2 ;  /* 0x000000ffb6067207 */ /* 0x000fe20001000000 */
[----:B------:R-:W1:Y:S01]  /*1f480*/  LDCU UR4, c[0x0][0x3a0] ;  /* 0x00007400ff0477ac */ /* 0x000e620008000800 */
[----:B------:R-:W2:Y:S01]  /*1f490*/  S2R R183, SR_TID.X ;  /* 0x0000000000b77919 */ /* 0x000ea20000002100 */
[----:B---3--:R-:W-:-:S02]  /*1f4a0*/  IMAD.WIDE R2, R251, 0x4, R86 ;  /* 0x00000004fb027825 */ /* 0x008fc400078e0256 */
[----:B------:R-:W3:Y:S04]  /*1f4b0*/  LDL.LU.64 R86, [R1+0x890] ;  /* 0x0008900001567983 */ /* 0x000ee80000300a00 */
[----:B------:R4:W-:Y:S04]  /*1f4c0*/  STL.64 [R1+0x8a8], R2 ;  /* 0x0008a80201007387 */ /* 0x0009e80000100a00 */
[----:B------:R4:W-:Y:S01]  /*1f4d0*/  LDGSTS.E [R0+-0x17ff8], desc[UR22][R2.64], P6 ;  /* 0xe800800002007fae */ /* 0x0009e2000b1a1016 */
[----:B------:R-:W-:-:S03]  /*1f4e0*/  SEL R182, RZ, 0x4, P3 ;  /* 0x00000004ffb67807 */ /* 0x000fc60001800000 */
[----:B------:R-:W3:Y:S01]  /*1f4f0*/  LDL.LU.64 R12, [R1+0x880] ;  /* 0x00088000010c7983 */ /* 0x000ee20000300a00 */
[----:B----4-:R-:W4:Y:S01]  /*1f500*/  S2R R2, SR_TID.X ;  /* 0x0000000000027919 */ /* 0x010f220000002100 */
[----:B--2---:R-:W-:Y:S02]  /*1f510*/  LOP3.LUT R183, R183, 0x3f, RZ, 0xc0, !PT ;  /* 0x0000003fb7b77812 */ /* 0x004fe400078ec0ff */
[----:B------:R-:W-:Y:S01]  /*1f520*/  SEL R182, R182, RZ, P2 ;  /* 0x000000ffb6b67207 */ /* 0x000fe20001000000 */
[----:B------:R-:W2:Y:S01]  /*1f530*/  LDL.LU.64 R246, [R1+0x878] ;  /* 0x0008780001f67983 */ /* 0x000ea20000300a00 */
[----:B------:R-:W-:Y:S02]  /*1f540*/  ISETP.GE.AND P2, PT, R183, UR5, PT ;  /* 0x00000005b7007c0c */ /* 0x000fe4000bf46270 */
[----:B------:R-:W-:Y:S02]  /*1f550*/  ISETP.NE.U32.AND P6, PT, R182, RZ, PT ;  /* 0x000000ffb600720c */ /* 0x000fe40003fc5070 */
[----:B------:R-:W-:-:S02]  /*1f560*/  SEL R182, RZ, 0x4, P2 ;  /* 0x00000004ffb67807 */ /* 0x000fc40001000000 */
[----:B----4-:R-:W-:-:S04]  /*1f570*/  SHF.R.U32.HI R183, RZ, 0x6, R2 ;  /* 0x00000006ffb77819 */ /* 0x010fc80000011602 */
[----:B------:R-:W-:-:S04]  /*1f580*/  SGXT.U32 R183, R183, 0x1 ;  /* 0x00000001b7b7781a */ /* 0x000fc80000000000 */
[----:B------:R-:W-:-:S04]  /*1f590*/  LOP3.LUT R183, R183, 0x2, RZ, 0xfc, !PT ;  /* 0x00000002b7b77812 */ /* 0x000fc800078efcff */
[----:B------:R-:W-:Y:S02]  /*1f5a0*/  ISETP.GE.AND P2, PT, R183, UR5, PT ;  /* 0x00000005b7007c0c */ /* 0x000fe4000bf46270 */
[----:B------:R-:W4:Y:S01]  /*1f5b0*/  S2R R183, SR_TID.X ;  /* 0x0000000000b77919 */ /* 0x000f220000002100 */
[----:B------:R-:W-:Y:S02]  /*1f5c0*/  ISETP.NE.U32.AND P3, PT, R6, RZ, PT ;  /* 0x000000ff0600720c */ /* 0x000fe40003f65070 */
[----:B------:R-:W-:Y:S01]  /*1f5d0*/  SEL R182, R182, RZ, P5 ;  /* 0x000000ffb6b67207 */ /* 0x000fe20002800000 */
[----:B------:R-:W2:Y:S01]  /*1f5e0*/  LDL.LU.64 R6, [R1+0x870] ;  /* 0x0008700001067983 */ /* 0x000ea20000300a00 */
[----:B------:R-:W-:-:S03]  /*1f5f0*/  SEL R48, RZ, 0x4, P2 ;  /* 0x00000004ff307807 */ /* 0x000fc60001000000 */
[----:B------:R-:W2:Y:S01]  /*1f600*/  LDL.LU.64 R2, [R1+0x868] ;  /* 0x0008680001027983 */ /* 0x000ea20000300a00 */
[----:B------:R-:W-:-:S03]  /*1f610*/  ISETP.NE.U32.AND P2, PT, R182, RZ, PT ;  /* 0x000000ffb600720c */ /* 0x000fc60003f45070 */
[----:B------:R-:W2:Y:S01]  /*1f620*/  LDL.LU.64 R176, [R1+0x850] ;  /* 0x0008500001b07983 */ /* 0x000ea20000300a00 */
[----:B------:R-:W-:-:S03]  /*1f630*/  SEL R182, R48, RZ, P5 ;  /* 0x000000ff30b67207 */ /* 0x000fc60002800000 */
[----:B------:R-:W2:Y:S04]  /*1f640*/  LDL.LU.64 R168, [R1+0x848] ;  /* 0x0008480001a87983 */ /* 0x000ea80000300a00 */
[----:B------:R1:W-:Y:S01]  /*1f650*/  STL.64 [R1+0x1378], R250 ;  /* 0x001378fa01007387 */ /* 0x0003e20000100a00 */
[----:B------:R-:W-:Y:S01]  /*1f660*/  IMAD.WIDE R88, R251, 0x4, R240 ;  /* 0x00000004fb587825 */ /* 0x000fe200078e02f0 */
[--C-:B----4-:R-:W-:Y:S02]  /*1f670*/  SHF.R.U32.HI R241, RZ, 0x6, R183.reuse ;  /* 0x00000006fff17819 */ /* 0x110fe400000116b7 */
[----:B------:R-:W-:Y:S02]  /*1f680*/  SHF.R.U32.HI R183, RZ, 0x6, R183 ;  /* 0x00000006ffb77819 */ /* 0x000fe400000116b7 */
[----:B------:R-:W-:Y:S01]  /*1f690*/  SGXT.U32 R241, R241, 0x1 ;  /* 0x00000001f1f1781a */ /* 0x000fe20000000000 */
[----:B------:R-:W-:Y:S01]  /*1f6a0*/  IMAD.WIDE R202, R251, 0x4, R208 ;  /* 0x00000004fbca7825 */ /* 0x000fe200078e02d0 */
[----:B------:R-:W-:Y:S01]  /*1f6b0*/  SGXT.U32 R183, R183, 0x1 ;  /* 0x00000001b7b7781a */ /* 0x000fe20000000000 */
[----:B-1----:R-:W4:Y:S01]  /*1f6c0*/  LDL.LU.64 R250, [R1+0x888] ;  /* 0x0008880001fa7983 */ /* 0x002f220000300a00 */
[----:B------:R-:W-:-:S02]  /*1f6d0*/  LOP3.LUT R241, R241, 0x20, RZ, 0xfc, !PT ;  /* 0x00000020f1f17812 */ /* 0x000fc400078efcff */
[----:B------:R-:W-:Y:S01]  /*1f6e0*/  LOP3.LUT R183, R183, 0x22, RZ, 0xfc, !PT ;  /* 0x00000022b7b77812 */ /* 0x000fe200078efcff */
[----:B------:R1:W-:Y:S04]  /*1f6f0*/  STL.64 [R1+0x8a0], R202 ;  /* 0x0008a0ca01007387 */ /* 0x0003e80000100a00 */
[----:B------:R-:W-:Y:S01]  /*1f700*/  LDGSTS.E [R0+-0x16000], desc[UR22][R202.64], P3 ;  /* 0xea000000ca007fae */ /* 0x000fe200099a1016 */
[----:B------:R-:W-:-:S03]  /*1f710*/  ISETP.GE.AND P3, PT, R241, UR5, PT ;  /* 0x00000005f1007c0c */ /* 0x000fc6000bf66270 */
[----:B------:R1:W-:Y:S04]  /*1f720*/  STL.64 [R1+0x898], R88 ;  /* 0x0008985801007387 */ /* 0x0003e80000100a00 */
[----:B------:R-:W2:Y:S04]  /*1f730*/  LDL.LU.64 R48, [R1+0x830] ;  /* 0x0008300001307983 */ /* 0x000ea80000300a00 */
[----:B------:R-:W2:Y:S04]  /*1f740*/  LDL.LU.64 R208, [R1+0x828] ;  /* 0x0008280001d07983 */ /* 0x000ea80000300a00 */
[----:B------:R2:W-:Y:S01]  /*1f750*/  LDGSTS.E [R0+-0x15ff8], desc[UR22][R88.64], P6 ;  /* 0xea00800058007fae */ /* 0x0005e2000b1a1016 */
[----:B------:R-:W-:-:S02]  /*1f760*/  ISETP.NE.U32.AND P6, PT, R182, RZ, PT ;  /* 0x000000ffb600720c */ /* 0x000fc40003fc5070 */
[----:B------:R-:W-:Y:S01]  /*1f770*/  SEL R182, RZ, 0x4, P3 ;  /* 0x00000004ffb67807 */ /* 0x000fe20001800000 */
[----:B-1----:R-:W2:Y:S01]  /*1f780*/  LDL.LU.64 R202, [R1+0x1638] ;  /* 0x0016380001ca7983 */ /* 0x002ea20000300a00 */
[----:B------:R-:W-:-:S03]  /*1f790*/  ISETP.GE.AND P3, PT, R183, UR5, PT ;  /* 0x00000005b7007c0c */ /* 0x000fc6000bf66270 */
[----:B------:R-:W0:Y:S04]  /*1f7a0*/  LDGDEPBAR ;  /* 0x00000000000079af */ /* 0x000e280000000000 */
[----:B------:R-:W2:Y:S04]  /*1f7b0*/  LDL.LU.64 R88, [R1+0x810] ;  /* 0x0008100001587983 */ /* 0x000ea80000300a00 */
[----:B------:R-:W2:Y:S04]  /*1f7c0*/  LDL.LU.64 R240, [R1+0x808] ;  /* 0x0008080001f07983 */ /* 0x000ea80000300a00 */
[----:B------:R-:W3:Y:S02]  /*1f7d0*/  LDL.LU R183, [R1+0x1630] ;  /* 0x0016300001b77983 */ /* 0x000ee40000300800 */
[----:B---3--:R-:W-:-:S04]  /*1f7e0*/  IMAD.WIDE R86, R183, 0x4, R86 ;  /* 0x00000004b7567825 */ /* 0x008fc800078e0256 */
[C---:B----4-:R-:W-:Y:S01]  /*1f7f0*/  IMAD.WIDE R250, R183.reuse, 0x4, R250 ;  /* 0x00000004b7fa7825 */ /* 0x050fe200078e02fa */
[----:B------:R1:W-:Y:S03]  /*1f800*/  STL.64 [R1+0x890], R86 ;  /* 0x0008905601007387 */ /* 0x0003e60000100a00 */
[----:B------:R-:W-:-:S04]  /*1f810*/  IMAD.WIDE R12, R183, 0x4, R12 ;  /* 0x00000004b70c7825 */ /* 0x000fc800078e020c */
[C---:B--2---:R-:W-:Y:S01]  /*1f820*/  IMAD.WIDE R246, R183.reuse, 0x4, R246 ;  /* 0x00000004b7f67825 */ /* 0x044fe200078e02f6 */
[----:B-1----:R-:W2:Y:S03]  /*1f830*/  LDL.LU.64 R86, [R1+0x7f0] ;  /* 0x0007f00001567983 */ /* 0x002ea60000300a00 */
[C---:B------:R-:W-:Y:S01]  /*1f840*/  IMAD.WIDE R6, R183.reuse, 0x4, R6 ;  /* 0x00000004b7067825 */ /* 0x040fe200078e0206 */
[----:B------:R1:W-:Y:S03]  /*1f850*/  STL.64 [R1+0x888], R250 ;  /* 0x000888fa01007387 */ /* 0x0003e60000100a00 */
[----:B------:R-:W-:-:S04]  /*1f860*/  IMAD.WIDE R2, R183, 0x4, R2 ;  /* 0x00000004b7027825 */ /* 0x000fc800078e0202 */
[C---:B------:R-:W-:Y:S01]  /*1f870*/  IMAD.WIDE R194, R183.reuse, 0x4, R194 ;  /* 0x00000004b7c27825 */ /* 0x040fe200078e02c2 */
[----:B-1----:R-:W3:Y:S04]  /*1f880*/  LDL.LU.64 R250, [R1+0x7e8] ;  /* 0x0007e80001fa7983 */ /* 0x002ee80000300a00 */
[----:B------:R1:W-:Y:S01]  /*1f890*/  STL.64 [R1+0x880], R12 ;  /* 0x0008800c01007387 */ /* 0x0003e20000100a00 */
[----:B------:R-:W-:-:S04]  /*1f8a0*/  IMAD.WIDE R186, R183, 0x4, R186 ;  /* 0x00000004b7ba7825 */ /* 0x000fc800078e02ba */
[C---:B------:R-:W-:Y:S01]  /*1f8b0*/  IMAD.WIDE R176, R183.reuse, 0x4, R176 ;  /* 0x00000004b7b07825 */ /* 0x040fe200078e02b0 */
[----:B-1----:R-:W4:Y:S04]  /*1f8c0*/  LDL.LU.64 R12, [R1+0x7e0] ;  /* 0x0007e000010c7983 */ /* 0x002f280000300a00 */
[----:B------:R1:W-:Y:S01]  /*1f8d0*/  STL.64 [R1+0x878], R246 ;  /* 0x000878f601007387 */ /* 0x0003e20000100a00 */
[----:B------:R-:W-:-:S03]  /*1f8e0*/  IMAD.WIDE R168, R183, 0x4, R168 ;  /* 0x00000004b7a87825 */ /* 0x000fc600078e02a8 */
        /* <DEDUP_REMOVED lines=25> */
[----:B------:R1:W-:Y:S04]  /*1fa80*/  STL.64 [R1+0x830], R48 ;  /* 0x0008303001007387 */ /* 0x0003e80000100a00 */
        /* <DEDUP_REMOVED lines=10> */
[----:B-1----:R-:W4:Y:S01]  /*1fb30*/  LDL.LU.64 R240, [R1+0x768] ;  /* 0x0007680001f07983 */ /* 0x002f220000300a00 */
[----:B------:R-:W-:-:S04]  /*1fb40*/  IMAD.WIDE R144, R183, 0x4, R144 ;  /* 0x00000004b7907825 */ /* 0x000fc800078e0290 */
[C---:B------:R-:W-:Y:S01]  /*1fb50*/  IMAD.WIDE R64, R183.reuse, 0x4, R64 ;  /* 0x00000004b7407825 */ /* 0x040fe200078e0240 */
[----:B------:R1:W-:Y:S04]  /*1fb60*/  STL.64 [R1+0x800], R144 ;  /* 0x0008009001007387 */ /* 0x0003e80000100a00 */
[----:B-1----:R-:W4:Y:S04]  /*1fb70*/  LDL.LU.64 R144, [R1+0x15f8] ;  /* 0x0015f80001907983 */ /* 0x002f280000300a00 */
[----:B------:R1:W-:Y:S01]  /*1fb80*/  STL.64 [R1+0x7f8], R64 ;  /* 0x0007f84001007387 */ /* 0x0003e20000100a00 */
[----:B--2---:R-:W-:-:S03]  /*1fb90*/  IMAD.WIDE R86, R183, 0x4, R86 ;  /* 0x00000004b7567825 */ /* 0x004fc600078e0256 */
[----:B-1----:R-:W2:Y:S04]  /*1fba0*/  LDL.LU.64 R64, [R1+0x750] ;  /* 0x0007500001407983 */ /* 0x002ea80000300a00 */
[----:B------:R1:W-:Y:S01]  /*1fbb0*/  STL.64 [R1+0x7f0], R86 ;  /* 0x0007f05601007387 */ /* 0x0003e20000100a00 */
[----:B---3--:R-:W-:-:S03]  /*1fbc0*/  IMAD.WIDE R250, R183, 0x4, R250 ;  /* 0x00000004b7fa7825 */ /* 0x008fc600078e02fa */
[----:B-1----:R-:W3:Y:S04]  /*1fbd0*/  LDL.LU.64 R86, [R1+0x748] ;  /* 0x0007480001567983 */ /* 0x002ee80000300a00 */
[----:B------:R1:W-:Y:S01]  /*1fbe0*/  STL.64 [R1+0x7e8], R250 ;  /* 0x0007e8fa01007387 */ /* 0x0003e20000100a00 */
[----:B----4-:R-:W-:-:S03]  /*1fbf0*/  IMAD.WIDE R12, R183, 0x4, R12 ;  /* 0x00000004b70c7825 */ /* 0x010fc600078e020c */
[----:B-1----:R-:W4:Y:S01]  /*1fc00*/  LDL.LU.64 R250, [R1+0x738] ;  /* 0x0007380001fa7983 */ /* 0x002f220000300a00 */
[----:B------:R-:W-:-:S03]  /*1fc10*/  IMAD.WIDE R234, R183, 0x4, R234 ;  /* 0x00000004b7ea7825 */ /* 0x000fc600078e02ea */
[----:B------:R1:W-:Y:S01]  /*1fc20*/  STL.64 [R1+0x7e0], R12 ;  /* 0x0007e00c01007387 */ /* 0x0003e20000100a00 */
[----:B------:R-:W-:-:S03]  /*1fc30*/  IMAD.WIDE R246, R183, 0x4, R246 ;  /* 0x00000004b7f67825 */ /* 0x000fc600078e02f6 */
[----:B-1----:R-:W4:Y:S01]  /*1fc40*/  LDL.LU.64 R12, [R1+0x730] ;  /* 0x00073000010c7983 */ /* 0x002f220000300a00 */
[----:B------:R-:W-:-:S03]  /*1fc50*/  IMAD.WIDE R14, R183, 0x4, R14 ;  /* 0x00000004b70e7825 */ /* 0x000fc600078e020e */
[----:B------:R1:W-:Y:S01]  /*1fc60*/  STL.64 [R1+0x7d8], R246 ;  /* 0x0007d8f601007387 */ /* 0x0003e20000100a00 */
[----:B------:R-:W-:-:S03]  /*1fc70*/  IMAD.WIDE R6, R183, 0x4, R6 ;  /* 0x00000004b7067825 */ /* 0x000fc600078e0206 */
[----:B-1----:R-:W4:Y:S04]  /*1fc80*/  LDL.LU.64 R246, [R1+0x728] ;  /* 0x0007280001f67983 */ /* 0x002f280000300a00 */
[----:B------:R1:W-:Y:S01]  /*1fc90*/  STL.64 [R1+0x7d0], R6 ;  /* 0x0007d00601007387 */ /* 0x0003e20000100a00 */
[----:B------:R-:W-:-:S03]  /*1fca0*/  IMAD.WIDE R2, R183, 0x4, R2 ;  /* 0x00000004b7027825 */ /* 0x000fc600078e0202 */
[----:B-1----:R-:W4:Y:S04]  /*1fcb0*/  LDL.LU.64 R6, [R1+0x720] ;  /* 0x0007200001067983 */ /* 0x002f280000300a00 */
        /* <DEDUP_REMOVED lines=9> */
[----:B-1----:R-:W4:Y:S01]  /*1fd50*/  LDL.LU.64 R14, [R1+0x708] ;  /* 0x00070800010e7983 */ /* 0x002f220000300a00 */
[----:B------:R-:W-:-:S05]  /*1fd60*/  IMAD.WIDE R136, R183, 0x4, R136 ;  /* 0x00000004b7887825 */ /* 0x000fca00078e0288 */
        /* <DEDUP_REMOVED lines=27> */
[----:B------:R1:W-:Y:S03]  /*1ff20*/  STL.64 [R1+0x760], R80 ;  /* 0x0007605001007387 */ /* 0x0003e60000100a00 */
[----:B--2---:R-:W-:-:S04]  /*1ff30*/  IMAD.WIDE R64, R183, 0x4, R64 ;  /* 0x00000004b7407825 */ /* 0x004fc800078e0240 */
[C---:B---3--:R-:W-:Y:S01]  /*1ff40*/  IMAD.WIDE R86, R183.reuse, 0x4, R86 ;  /* 0x00000004b7567825 */ /* 0x048fe200078e0256 */
[----:B-1----:R-:W2:Y:S03]  /*1ff50*/  LDL.LU.64 R80, [R1+0x15b8] ;  /* 0x0015b80001507983 */ /* 0x002ea60000300a00 */
[C---:B------:R-:W-:Y:S01]  /*1ff60*/  IMAD.WIDE R56, R183.reuse, 0x4, R56 ;  /* 0x00000004b7387825 */ /* 0x040fe200078e0238 */
[----:B------:R1:W-:Y:S03]  /*1ff70*/  STL.64 [R1+0x758], R72 ;  /* 0x0007584801007387 */ /* 0x0003e60000100a00 */
[C---:B----4-:R-:W-:Y:S01]  /*1ff80*/  IMAD.WIDE R250, R183.reuse, 0x4, R250 ;  /* 0x00000004b7fa7825 */ /* 0x050fe200078e02fa */
[----:B-1----:R-:W3:Y:S03]  /*1ff90*/  LDL.LU.64 R72, [R1+0x15b0] ;  /* 0x0015b00001487983 */ /* 0x002ee60000300a00 */
[C---:B------:R-:W-:Y:S01]  /*1ffa0*/  IMAD.WIDE R12, R183.reuse, 0x4, R12 ;  /* 0x00000004b70c7825 */ /* 0x040fe200078e020c */
[----:B------:R1:W-:Y:S04]  /*1ffb0*/  STL.64 [R1+0x750], R64 ;  /* 0x0007504001007387 */ /* 0x0003e80000100a00 */
[----:B-1----:R-:W4:Y:S01]  /*1ffc0*/  LDL.LU.64 R64, [R1+0x15a8] ;  /* 0x0015a80001407983 */ /* 0x002f220000300a00 */
[----:B------:R-:W-:-:S03]  /*1ffd0*/  IMAD.WIDE R246, R183, 0x4, R246 ;  /* 0x00000004b7f67825 */ /* 0x000fc600078e02f6 */
[----:B------:R1:W-:Y:S04]  /*1ffe0*/  STL.64 [R1+0x748], R86 ;  /* 0x0007485601007387 */ /* 0x0003e80000100a00 */
[----:B-1----:R-:W2:Y:S01]  /*1fff0*/  LDL.LU.64 R86, [R1+0x6b0] ;  /* 0x0006b00001567983 */ /* 0x002ea20000300a00 */
[----:B------:R-:W-:-:S03]  /*20000*/  IMAD.WIDE R6, R183, 0x4, R6 ;  /* 0x00000004b7067825 */ /* 0x000fc600078e0206 */
[----:B------:R1:W-:Y:S01]  /*20010*/  STL.64 [R1+0x740], R56 ;  /* 0x0007403801007387 */ /* 0x0003e20000100a00 */
[----:B------:R-:W-:-:S03]  /*20020*/  IMAD.WIDE R110, R183, 0x4, R110 ;  /* 0x00000004b76e7825 */ /* 0x000fc600078e026e */
[----:B-1----:R-:W3:Y:S01]  /*20030*/  LDL.LU.64 R56, [R1+0x15a0] ;  /* 0x0015a00001387983 */ /* 0x002ee20000300a00 */
[----:B------:R-:W-:-:S03]  /*20040*/  IMAD.WIDE R2, R183, 0x4, R2 ;  /* 0x00000004b7027825 */ /* 0x000fc600078e0202 */
[----:B------:R1:W-:Y:S01]  /*20050*/  STL.64 [R1+0x738], R250 ;  /* 0x000738fa01007387 */ /* 0x0003e20000100a00 */
[----:B------:R-:W-:-:S03]  /*20060*/  IMAD.WIDE R142, R183, 0x4, R142 ;  /* 0x00000004b78e7825 */ /* 0x000fc600078e028e */
[----:B-1----:R-:W3:Y:S01]  /*20070*/  LDL.LU.64 R250, [R1+0x698] ;  /* 0x0006980001fa7983 */ /* 0x002ee20000300a00 */
[----:B------:R-:W-:-:S03]  /*20080*/  IMAD.WIDE R234, R183, 0x4, R234 ;  /* 0x00000004b7ea7825 */ /* 0x000fc600078e02ea */
[----:B------:R1:W-:Y:S04]  /*20090*/  STL.64 [R1+0x730], R12 ;  /* 0x0007300c01007387 */ /* 0x0003e80000100a00 */
[----:B-1----:R-:W3:Y:S01]  /*200a0*/  LDL.LU.64 R12, [R1+0x690] ;  /* 0x00069000010c7983 */ /* 0x002ee20000300a00 */
[----:B------:R-:W-:-:S03]  /*200b0*/  IMAD.WIDE R14, R183, 0x4, R14 ;  /* 0x00000004b70e7825 */ /* 0x000fc600078e020e */
[----:B------:R1:W-:Y:S04]  /*200c0*/  STL.64 [R1+0x728], R246 ;  /* 0x000728f601007387 */ /* 0x0003e80000100a00 */
[----:B-1----:R-:W3:Y:S04]  /*200d0*/  LDL.LU.64 R246, [R1+0x688] ;  /* 0x0006880001f67983 */ /* 0x002ee80000300a00 */
[----:B------:R1:W-:Y:S01]  /*200e0*/  STL.64 [R1+0x720], R6 ;  /* 0x0007200601007387 */ /* 0x0003e20000100a00 */
[----:B------:R-:W-:-:S03]  /*200f0*/  IMAD.WIDE R216, R183, 0x4, R216 ;  /* 0x00000004b7d87825 */ /* 0x000fc600078e02d8 */
[----:B-1----:R-:W3:Y:S04]  /*20100*/  LDL.LU.64 R6, [R1+0x680] ;  /* 0x0006800001067983 */ /* 0x002ee80000300a00 */
[----:B------:R1:W-:Y:S01]  /*20110*/  STL.64 [R1+0x718], R2 ;  /* 0x0007180201007387 */ /* 0x0003e20000100a00 */
[----:B------:R-:W-:-:S03]  /*20120*/  IMAD.WIDE R40, R183, 0x4, R40 ;  /* 0x00000004b7287825 */ /* 0x000fc600078e0228 */
[----:B-1----:R-:W3:Y:S04]  /*20130*/  LDL.LU.64 R2, [R1+0x678] ;  /* 0x0006780001027983 */ /* 0x002ee80000300a00 */
[----:B------:R1:W-:Y:S04]  /*20140*/  STL.64 [R1+0x710], R234 ;  /* 0x000710ea01007387 */ /* 0x0003e80000100a00 */
[----:B-1----:R-:W3:Y:S04]  /*20150*/  LDL.LU.64 R234, [R1+0x670] ;  /* 0x0006700001ea7983 */ /* 0x002ee80000300a00 */
[----:B------:R1:W-:Y:S04]  /*20160*/  STL.64 [R1+0x708], R14 ;  /* 0x0007080e01007387 */ /* 0x0003e80000100a00 */
[----:B-1----:R-:W3:Y:S04]  /*20170*/  LDL.LU.64 R14, [R1+0x668] ;  /* 0x00066800010e7983 */ /* 0x002ee80000300a00 */
        /* <DEDUP_REMOVED lines=13> */
[----:B-1----:R-:W3:Y:S01]  /*20250*/  LDL.LU.64 R40, [R1+0x1590] ;  /* 0x0015900001287983 */ /* 0x002ee20000300a00 */
[----:B------:R-:W-:-:S05]  /*20260*/  IMAD.WIDE R240, R183, 0x4, R240 ;  /* 0x00000004b7f07825 */ /* 0x000fca00078e02f0 */
[----:B------:R1:W-:Y:S04]  /*20270*/  STL.64 [R1+0x6d0], R240 ;  /* 0x0006d0f001007387 */ /* 0x0003e80000100a00 */
[----:B-1----:R-:W3:Y:S01]  /*20280*/  LDL.LU.64 R240, [R1+0x1588] ;  /* 0x0015880001f07983 */ /* 0x002ee20000300a00 */
[----:B------:R-:W-:-:S04]  /*20290*/  IMAD.WIDE R32, R183, 0x4, R32 ;  /* 0x00000004b7207825 */ /* 0x000fc800078e0220 */
[----:B------:R-:W-:-:S04]  /*202a0*/  IMAD.WIDE R24, R183, 0x4, R24 ;  /* 0x00000004b7187825 */ /* 0x000fc800078e0218 */
[----:B--2---:R-:W-:-:S04]  /*202b0*/  IMAD.WIDE R86, R183, 0x4, R86 ;  /* 0x00000004b7567825 */ /* 0x004fc800078e0256 */
[----:B---3--:R-:W-:-:S05]  /*202c0*/  IMAD.WIDE R240, R183, 0x4, R240 ;  /* 0x00000004b7f07825 */ /* 0x008fca00078e02f0 */
[----:B------:R1:W-:Y:S04]  /*202d0*/  STL.64 [R1+0x6c8], R240 ;  /* 0x0006c8f001007387 */ /* 0x0003e80000100a00 */
[----:B-1----:R-:W2:Y:S04]  /*202e0*/  LDL.LU.64 R240, [R1+0x610] ;  /* 0x0006100001f07983 */ /* 0x002ea80000300a00 */
[----:B------:R1:W-:Y:S04]  /*202f0*/  STL.64 [R1+0x6c0], R32 ;  /* 0x0006c02001007387 */ /* 0x0003e80000100a00 */
[----:B-1----:R-:W3:Y:S04]  /*20300*/  LDL.LU.64 R32, [R1+0x1580] ;  /* 0x0015800001207983 */ /* 0x002ee80000300a00 */
[----:B------:R1:W-:Y:S04]  /*20310*/  STL.64 [R1+0x6b8], R24 ;  /* 0x0006b81801007387 */ /* 0x0003e80000100a00 */
[----:B-1----:R-:W2:Y:S04]  /*20320*/  LDL.LU.64 R24, [R1+0x1578] ;  /* 0x0015780001187983 */ /* 0x002ea80000300a00 */
[----:B------:R1:W-:Y:S04]  /*20330*/  STL.64 [R1+0x6b0], R86 ;  /* 0x0006b05601007387 */ /* 0x0003e80000100a00 */
[----:B-1----:R-:W2:Y:S01]  /*20340*/  LDL.LU.64 R86, [R1+0x1570] ;  /* 0x0015700001567983 */ /* 0x002ea20000300a00 */
[----:B------:R-:W-:-:S04]  /*20350*/  IMAD.WIDE R16, R183, 0x4, R16 ;  /* 0x00000004b7107825 */ /* 0x000fc800078e0210 */
        /* <DEDUP_REMOVED lines=17> */
[----:B--2---:R-:W-:-:S05]  /*20470*/  IMAD.WIDE R86, R183, 0x4, R86 ;  /* 0x00000004b7567825 */ /* 0x004fca00078e0256 */
[----:B------:R1:W-:Y:S04]  /*20480*/  STL.64 [R1+0x6a8], R86 ;  /* 0x0006a85601007387 */ /* 0x0003e80000100a00 */
[----:B-1----:R-:W2:Y:S04]  /*20490*/  LDL.LU.64 R86, [R1+0x5f0] ;  /* 0x0005f00001567983 */ /* 0x002ea80000300a00 */
[----:B------:R1:W-:Y:S04]  /*204a0*/  STL.64 [R1+0x6a0], R16 ;  /* 0x0006a01001007387 */ /* 0x0003e80000100a00 */
[----:B-1----:R-:W3:Y:S04]  /*204b0*/  LDL.LU.64 R16, [R1+0x1568] ;  /* 0x0015680001107983 */ /* 0x002ee80000300a00 */
[----:B------:R1:W-:Y:S04]  /*204c0*/  STL.64 [R1+0x698], R250 ;  /* 0x000698fa01007387 */ /* 0x0003e80000100a00 */
[----:B-1----:R-:W3:Y:S04]  /*204d0*/  LDL.LU.64 R250, [R1+0x5e0] ;  /* 0x0005e00001fa7983 */ /* 0x002ee80000300a00 */
        /* <DEDUP_REMOVED lines=35> */
[----:B------:R-:W-:-:S04]  /*20710*/  IMAD.WIDE R224, R183, 0x4, R224 ;  /* 0x00000004b7e07825 */ /* 0x000fc800078e02e0 */
[C---:B--2---:R-:W-:Y:S01]  /*20720*/  IMAD.WIDE R86, R183.reuse, 0x4, R86 ;  /* 0x00000004b7567825 */ /* 0x044fe200078e0256 */
[----:B-1----:R-:W2:Y:S03]  /*20730*/  LDL.LU.64 R240, [R1+0x1510] ;  /* 0x0015100001f07983 */ /* 0x002ea60000300a00 */
[----:B---3--:R-:W-:-:S04]  /*20740*/  IMAD.WIDE R250, R183, 0x4, R250 ;  /* 0x00000004b7fa7825 */ /* 0x008fc800078e02fa */
[----:B----4-:R-:W-:-:S04]  /*20750*/  IMAD.WIDE R216, R183, 0x4, R216 ;  /* 0x00000004b7d87825 */ /* 0x010fc800078e02d8 */
[----:B------:R-:W-:-:S05]  /*20760*/  IMAD.WIDE R118, R183, 0x4, R118 ;  /* 0x00000004b7767825 */ /* 0x000fca00078e0276 */
[----:B------:R1:W-:Y:S04]  /*20770*/  STL.64 [R1+0x590], R118 ;  /* 0x0005907601007387 */ /* 0x0003e80000100a00 */
[----:B-1----:R-:W3:Y:S04]  /*20780*/  LDL.LU.64 R118, [R1+0x140] ;  /* 0x0001400001767983 */ /* 0x002ee80000300a00 */
[----:B------:R1:W-:Y:S04]  /*20790*/  STL.64 [R1+0x588], R4 ;  /* 0x0005880401007387 */ /* 0x0003e80000100a00 */
[----:B-1----:R-:W4:Y:S04]  /*207a0*/  LDL.LU.64 R4, [R1+0x1508] ;  /* 0x0015080001047983 */ /* 0x002f280000300a00 */
[----:B------:R1:W-:Y:S04]  /*207b0*/  STL.64 [R1+0x580], R224 ;  /* 0x000580e001007387 */ /* 0x0003e80000100a00 */
[----:B-1----:R-:W2:Y:S04]  /*207c0*/  LDL.LU.64 R224, [R1+0x1500] ;  /* 0x0015000001e07983 */ /* 0x002ea80000300a00 */
[----:B------:R1:W-:Y:S04]  /*207d0*/  STL.64 [R1+0x578], R86 ;  /* 0x0005785601007387 */ /* 0x0003e80000100a00 */
[----:B-1----:R-:W2:Y:S04]  /*207e0*/  LDL.LU.64 R86, [R1+0x118] ;  /* 0x0001180001567983 */ /* 0x002ea80000300a00 */
[----:B------:R1:W-:Y:S04]  /*207f0*/  STL.64 [R1+0x568], R216 ;  /* 0x000568d801007387 */ /* 0x0003e80000100a00 */
[----:B-1----:R-:W4:Y:S04]  /*20800*/  LDL.LU.64 R216, [R1+0x14f8] ;  /* 0x0014f80001d87983 */ /* 0x002f280000300a00 */
[----:B------:R1:W-:Y:S02]  /*20810*/  STL.64 [R1+0x560], R250 ;  /* 0x000560fa01007387 */ /* 0x0003e40000100a00 */
[----:B-1----:R-:W-:-:S02]  /*20820*/  IMAD.WIDE R250, R183, 0x4, R54 ;  /* 0x00000004b7fa7825 */ /* 0x002fc400078e0236 */
[----:B------:R-:W4:Y:S04]  /*20830*/  LDL.LU.64 R54, [R1+0xf8] ;  /* 0x0000f80001367983 */ /* 0x000f280000300a00 */
[----:B------:R1:W-:Y:S02]  /*20840*/  STL.64 [R1+0x550], R250 ;  /* 0x000550fa01007387 */ /* 0x0003e40000100a00 */
[----:B-1----:R-:W-:-:S04]  /*20850*/  IMAD.WIDE R250, R183, 0x4, R12 ;  /* 0x00000004b7fa7825 */ /* 0x002fc800078e020c */
[C---:B------:R-:W-:Y:S01]  /*20860*/  IMAD.WIDE R12, R183.reuse, 0x4, R22 ;  /* 0x00000004b70c7825 */ /* 0x040fe200078e0216 */
[----:B------:R1:W-:Y:S04]  /*20870*/  STL.64 [R1+0x548], R250 ;  /* 0x000548fa01007387 */ /* 0x0003e80000100a00 */
[----:B------:R-:W4:Y:S01]  /*20880*/  LDL.LU.64 R22, [R1+0xc8] ;  /* 0x0000c80001167983 */ /* 0x000f220000300a00 */
[----:B------:R-:W-:-:S04]  /*20890*/  IMAD.WIDE R246, R183, 0x4, R246 ;  /* 0x00000004b7f67825 */ /* 0x000fc800078e02f6 */
[C---:B------:R-:W-:Y:S01]  /*208a0*/  IMAD.WIDE R6, R183.reuse, 0x4, R6 ;  /* 0x00000004b7067825 */ /* 0x040fe200078e0206 */
[----:B------:R-:W-:Y:S03]  /*208b0*/  STL.64 [R1+0x538], R246 ;  /* 0x000538f601007387 */ /* 0x000fe60000100a00 */
[C---:B------:R-:W-:Y:S01]  /*208c0*/  IMAD.WIDE R2, R183.reuse, 0x4, R2 ;  /* 0x00000004b7027825 */ /* 0x040fe200078e0202 */
[----:B------:R1:W-:Y:S04]  /*208d0*/  STL.64 [R1+0x530], R12 ;  /* 0x0005300c01007387 */ /* 0x0003e80000100a00 */
[----:B-1----:R-:W4:Y:S01]  /*208e0*/  LDL.LU.64 R250, [R1+0x90] ;  /* 0x0000900001fa7983 */ /* 0x002f220000300a00 */
[----:B------:R-:W-:-:S03]  /*208f0*/  IMAD.WIDE R208, R183, 0x4, R208 ;  /* 0x00000004b7d07825 */ /* 0x000fc600078e02d0 */
[----:B------:R1:W-:Y:S01]  /*20900*/  STL.64 [R1+0x518], R6 ;  /* 0x0005180601007387 */ /* 0x0003e20000100a00 */
[----:B------:R-:W-:-:S03]  /*20910*/  IMAD.WIDE R200, R183, 0x4, R200 ;  /* 0x00000004b7c87825 */ /* 0x000fc600078e02c8 */
[----:B------:R-:W4:Y:S01]  /*20920*/  LDL.LU.64 R12, [R1+0x88] ;  /* 0x00008800010c7983 */ /* 0x000f220000300a00 */
[----:B------:R-:W-:-:S03]  /*20930*/  IMAD.WIDE R192, R183, 0x4, R192 ;  /* 0x00000004b7c07825 */ /* 0x000fc600078e02c0 */
[----:B------:R1:W-:Y:S04]  /*20940*/  STL.64 [R1+0x510], R2 ;  /* 0x0005100201007387 */ /* 0x0003e80000100a00 */
[----:B------:R-:W4:Y:S01]  /*20950*/  LDL.LU.64 R246, [R1+0x78] ;  /* 0x0000780001f67983 */ /* 0x000f220000300a00 */
[----:B------:R-:W-:-:S03]  /*20960*/  IMAD.WIDE R184, R183, 0x4, R184 ;  /* 0x00000004b7b87825 */ /* 0x000fc600078e02b8 */
[----:B-1----:R-:W4:Y:S04]  /*20970*/  LDL.LU.64 R6, [R1+0x40] ;  /* 0x0000400001067983 */ /* 0x002f280000300a00 */
[----:B------:R-:W4:Y:S01]  /*20980*/  LDL.LU.64 R2, [R1] ;  /* 0x0000000001027983 */ /* 0x000f220000300a00 */
[----:B------:R-:W-:-:S03]  /*20990*/  IMAD.WIDE R174, R183, 0x4, R174 ;  /* 0x00000004b7ae7825 */ /* 0x000fc600078e02ae */
        /* <DEDUP_REMOVED lines=29> */
[----:B---3--:R-:W-:-:S03]  /*20b70*/  IMAD.WIDE R118, R183, 0x4, R118 ;  /* 0x00000004b7767825 */ /* 0x008fc600078e0276 */
[----:B-1----:R-:W3:Y:S04]  /*20b80*/  LDL.LU.64 R134, [R1+0x14a8] ;  /* 0x0014a80001867983 */ /* 0x002ee80000300a00 */
[----:B------:R1:W-:Y:S01]  /*20b90*/  STL.64 [R1+0x4b0], R126 ;  /* 0x0004b07e01007387 */ /* 0x0003e20000100a00 */
[----:B------:R-:W-:-:S03]  /*20ba0*/  IMAD.WIDE R70, R183, 0x4, R70 ;  /* 0x00000004b7467825 */ /* 0x000fc600078e0246 */
[----:B-1----:R-:W3:Y:S04]  /*20bb0*/  LDL.LU.64 R126, [R1+0x14a0] ;  /* 0x0014a000017e7983 */ /* 0x002ee80000300a00 */
[----:B------:R1:W-:Y:S01]  /*20bc0*/  STL.64 [R1+0x4a8], R118 ;  /* 0x0004a87601007387 */ /* 0x0003e20000100a00 */
[----:B------:R-:W-:-:S03]  /*20bd0*/  IMAD.WIDE R62, R183, 0x4, R62 ;  /* 0x00000004b73e7825 */ /* 0x000fc600078e023e */
[----:B-1----:R-:W3:Y:S04]  /*20be0*/  LDL.LU.64 R118, [R1+0x1498] ;  /* 0x0014980001767983 */ /* 0x002ee80000300a00 */
[----:B------:R1:W-:Y:S01]  /*20bf0*/  STL.64 [R1+0x4a0], R110 ;  /* 0x0004a06e01007387 */ /* 0x0003e20000100a00 */
[----:B--2---:R-:W-:-:S03]  /*20c00*/  IMAD.WIDE R86, R183, 0x4, R86 ;  /* 0x00000004b7567825 */ /* 0x004fc600078e0256 */
[----:B-1----:R-:W2:Y:S04]  /*20c10*/  LDL.LU.64 R110, [R1+0x1490] ;  /* 0x00149000016e7983 */ /* 0x002ea80000300a00 */
[----:B------:R1:W-:Y:S01]  /*20c20*/  STL.64 [R1+0x498], R102 ;  /* 0x0004986601007387 */ /* 0x0003e20000100a00 */
[----:B------:R-:W-:-:S03]  /*20c30*/  IMAD.WIDE R46, R183, 0x4, R46 ;  /* 0x00000004b72e7825 */ /* 0x000fc600078e022e */
[----:B-1----:R-:W2:Y:S04]  /*20c40*/  LDL.LU.64 R102, [R1+0x1488] ;  /* 0x0014880001667983 */ /* 0x002ea80000300a00 */
[----:B------:R1:W-:Y:S01]  /*20c50*/  STL.64 [R1+0x490], R94 ;  /* 0x0004905e01007387 */ /* 0x0003e20000100a00 */
[----:B------:R-:W-:-:S03]  /*20c60*/  IMAD.WIDE R38, R183, 0x4, R38 ;  /* 0x00000004b7267825 */ /* 0x000fc600078e0226 */
[----:B-1----:R-:W2:Y:S01]  /*20c70*/  LDL.LU.64 R94, [R1+0x1480] ;  /* 0x00148000015e7983 */ /* 0x002ea20000300a00 */
[----:B----4-:R-:W-:-:S03]  /*20c80*/  IMAD.WIDE R54, R183, 0x4, R54 ;  /* 0x00000004b7367825 */ /* 0x010fc600078e0236 */
[----:B------:R1:W-:Y:S01]  /*20c90*/  STL.64 [R1+0x488], R86 ;  /* 0x0004885601007387 */ /* 0x0003e20000100a00 */
[----:B------:R-:W-:-:S03]  /*20ca0*/  IMAD.WIDE R30, R183, 0x4, R30 ;  /* 0x00000004b71e7825 */ /* 0x000fc600078e021e */
[----:B-1----:R-:W4:Y:S04]  /*20cb0*/  LDL.LU.64 R86, [R1+0x1478] ;  /* 0x0014780001567983 */ /* 0x002f280000300a00 */
[----:B------:R1:W-:Y:S01]  /*20cc0*/  STL.64 [R1+0x480], R78 ;  /* 0x0004804e01007387 */ /* 0x0003e20000100a00 */
[----:B------:R-:W-:-:S03]  /*20cd0*/  IMAD.WIDE R22, R183, 0x4, R22 ;  /* 0x00000004b7167825 */ /* 0x000fc600078e0216 */
[----:B-1----:R-:W2:Y:S04]  /*20ce0*/  LDL.LU.64 R78, [R1+0x1470] ;  /* 0x00147000014e7983 */ /* 0x002ea80000300a00 */
[----:B------:R1:W-:Y:S01]  /*20cf0*/  STL.64 [R1+0x478], R70 ;  /* 0x0004784601007387 */ /* 0x0003e20000100a00 */
[----:B------:R-:W-:-:S03]  /*20d00*/  IMAD.WIDE R14, R183, 0x4, R14 ;  /* 0x00000004b70e7825 */ /* 0x000fc600078e020e */
[----:B-1----:R-:W2:Y:S04]  /*20d10*/  LDL.LU.64 R70, [R1+0x1468] ;  /* 0x0014680001467983 */ /* 0x002ea80000300a00 */
[----:B------:R1:W-:Y:S01]  /*20d20*/  STL.64 [R1+0x470], R62 ;  /* 0x0004703e01007387 */ /* 0x0003e20000100a00 */
[----:B------:R-:W-:-:S03]  /*20d30*/  IMAD.WIDE R244, R183, 0x4, R244 ;  /* 0x00000004b7f47825 */ /* 0x000fc600078e02f4 */
[----:B-1----:R-:W2:Y:S04]  /*20d40*/  LDL.LU.64 R62, [R1+0x1460] ;  /* 0x00146000013e7983 */ /* 0x002ea80000300a00 */
[----:B------:R1:W-:Y:S04]  /*20d50*/  STL.64 [R1+0x468], R54 ;  /* 0x0004683601007387 */ /* 0x0003e80000100a00 */
        /* <DEDUP_REMOVED lines=12> */
[----:B-1----:R-:W2:Y:S01]  /*20e20*/  LDL.LU.64 R244, [R1+0x1428] ;  /* 0x0014280001f47983 */ /* 0x002ea20000300a00 */
[----:B------:R-:W-:-:S04]  /*20e30*/  IMAD.WIDE R250, R183, 0x4, R250 ;  /* 0x00000004b7fa7825 */ /* 0x000fc800078e02fa */
[C---:B------:R-:W-:Y:S01]  /*20e40*/  IMAD.WIDE R12, R183.reuse, 0x4, R12 ;  /* 0x00000004b70c7825 */ /* 0x040fe200078e020c */
[----:B------:R1:W-:Y:S04]  /*20e50*/  STL.64 [R1+0x440], R250 ;  /* 0x000440fa01007387 */ /* 0x0003e80000100a00 */
[----:B------:R1:W-:Y:S01]  /*20e60*/  STL.64 [R1+0x438], R12 ;  /* 0x0004380c01007387 */ /* 0x0003e20000100a00 */
[----:B------:R-:W-:-:S04]  /*20e70*/  IMAD.WIDE R8, R183, 0x4, R8 ;  /* 0x00000004b7087825 */ /* 0x000fc800078e0208 */
[----:B-1----:R-:W-:-:S04]  /*20e80*/  IMAD.WIDE R250, R183, 0x4, R246 ;  /* 0x00000004b7fa7825 */ /* 0x002fc800078e02f6 */
[C---:B------:R-:W-:Y:S01]  /*20e90*/  IMAD.WIDE R246, R183.reuse, 0x4, R6 ;  /* 0x00000004b7f67825 */ /* 0x040fe200078e0206 */
[----:B------:R-:W-:Y:S03]  /*20ea0*/  STL.64 [R1+0x148], R250 ;  /* 0x000148fa01007387 */ /* 0x000fe60000100a00 */
[C---:B------:R-:W-:Y:S01]  /*20eb0*/  IMAD.WIDE R12, R183.reuse, 0x4, R2 ;  /* 0x00000004b70c7825 */ /* 0x040fe200078e0202 */
[----:B------:R-:W-:Y:S03]  /*20ec0*/  STL.64 [R1+0x430], R246 ;  /* 0x000430f601007387 */ /* 0x000fe60000100a00 */
[C---:B------:R-:W-:Y:S01]  /*20ed0*/  IMAD.WIDE R2, R183.reuse, 0x4, R234 ;  /* 0x00000004b7027825 */ /* 0x040fe200078e02ea */
[----:B------:R1:W-:Y:S03]  /*20ee0*/  STL.64 [R1+0x428], R12 ;  /* 0x0004280c01007387 */ /* 0x0003e60000100a00 */
[----:B-1----:R-:W-:-:S04]  /*20ef0*/  IMAD.WIDE R12, R183, 0x4, R52 ;  /* 0x00000004b70c7825 */ /* 0x002fc800078e0234 */
        /* <DEDUP_REMOVED lines=53> */
[----:B-1----:R-:W-:-:S03]  /*21250*/  IMAD.WIDE R6, R183, 0x4, R56 ;  /* 0x00000004b7067825 */ /* 0x002fc600078e0238 */
[----:B------:R-:W-:Y:S01]  /*21260*/  STL.64 [R1+0x398], R12 ;  /* 0x0003980c01007387 */ /* 0x000fe20000100a00 */
[----:B--2---:R-:W-:-:S03]  /*21270*/  IMAD.WIDE R2, R183, 0x4, R58 ;  /* 0x00000004b7027825 */ /* 0x004fc600078e023a */
[----:B------:R1:W-:Y:S01]  /*21280*/  STL.64 [R1+0x378], R6 ;  /* 0x0003780601007387 */ /* 0x0003e20000100a00 */
[----:B---3--:R-:W-:-:S03]  /*21290*/  IMAD.WIDE R8, R183, 0x4, R62 ;  /* 0x00000004b7087825 */ /* 0x008fc600078e023e */
[----:B------:R-:W-:Y:S04]  /*212a0*/  STL.64 [R1+0x1280], R12 ;  /* 0x0012800c01007387 */ /* 0x000fe80000100a00 */
[----:B------:R2:W-:Y:S01]  /*212b0*/  STL.64 [R1+0x388], R2 ;  /* 0x0003880201007387 */ /* 0x0005e20000100a00 */
[----:B-1----:R-:W-:-:S03]  /*212c0*/  IMAD.WIDE R6, R183, 0x4, R64 ;  /* 0x00000004b7067825 */ /* 0x002fc600078e0240 */
[----:B------:R1:W-:Y:S04]  /*212d0*/  STL.64 [R1+0x370], R8 ;  /* 0x0003700801007387 */ /* 0x0003e80000100a00 */
[----:B------:R-:W-:Y:S01]  /*212e0*/  STL.64 [R1+0x380], R246 ;  /* 0x000380f601007387 */ /* 0x000fe20000100a00 */
[----:B--2---:R-:W-:-:S03]  /*212f0*/  IMAD.WIDE R2, R183, 0x4, R66 ;  /* 0x00000004b7027825 */ /* 0x004fc600078e0242 */
[----:B------:R2:W-:Y:S01]  /*21300*/  STL.64 [R1+0x368], R6 ;  /* 0x0003680601007387 */ /* 0x0005e20000100a00 */
[----:B-1----:R-:W-:-:S03]  /*21310*/  IMAD.WIDE R8, R183, 0x4, R70 ;  /* 0x00000004b7087825 */ /* 0x002fc600078e0246 */
[----:B------:R-:W-:Y:S04]  /*21320*/  STL.64 [R1+0x1288], R246 ;  /* 0x001288f601007387 */ /* 0x000fe80000100a00 */
[----:B------:R1:W-:Y:S01]  /*21330*/  STL.64 [R1+0x360], R2 ;  /* 0x0003600201007387 */ /* 0x0003e20000100a00 */
[----:B--2---:R-:W-:-:S03]  /*21340*/  IMAD.WIDE R6, R183, 0x4, R68 ;  /* 0x00000004b7067825 */ /* 0x004fc600078e0244 */
[----:B------:R-:W-:Y:S04]  /*21350*/  STL.64 [R1+0x350], R8 ;  /* 0x0003500801007387 */ /* 0x000fe80000100a00 */
[----:B------:R-:W-:Y:S01]  /*21360*/  STL.64 [R1+0x358], R6 ;  /* 0x0003580601007387 */ /* 0x000fe20000100a00 */
[----:B-1----:R-:W-:-:S03]  /*21370*/  IMAD.WIDE R2, R183, 0x4, R74 ;  /* 0x00000004b7027825 */ /* 0x002fc600078e024a */
[----:B------:R1:W-:Y:S01]  /*21380*/  STL.64 [R1+0x1290], R6 ;  /* 0x0012900601007387 */ /* 0x0003e20000100a00 */
[----:B------:R-:W-:-:S03]  /*21390*/  IMAD.WIDE R48, R183, 0x4, R76 ;  /* 0x00000004b7307825 */ /* 0x000fc600078e024c */
[----:B------:R2:W-:Y:S01]  /*213a0*/  STL.64 [R1+0x338], R2 ;  /* 0x0003380201007387 */ /* 0x0005e20000100a00 */
[----:B------:R-:W-:-:S03]  /*213b0*/  IMAD.WIDE R246, R183, 0x4, R80 ;  /* 0x00000004b7f67825 */ /* 0x000fc600078e0250 */
[----:B------:R-:W-:Y:S01]  /*213c0*/  STL.64 [R1+0x348], R250 ;  /* 0x000348fa01007387 */ /* 0x000fe20000100a00 */
[----:B-1----:R-:W-:-:S03]  /*213d0*/  IMAD.WIDE R6, R183, 0x4, R78 ;  /* 0x00000004b7067825 */ /* 0x002fc600078e024e */
[----:B------:R-:W-:Y:S01]  /*213e0*/  STL.64 [R1+0x1380], R250 ;  /* 0x001380fa01007387 */ /* 0x000fe20000100a00 */
[----:B--2---:R-:W-:-:S03]  /*213f0*/  IMAD.WIDE R2, R183, 0x4, R82 ;  /* 0x00000004b7027825 */ /* 0x004fc600078e0252 */
[----:B------:R4:W-:Y:S04]  /*21400*/  STL.64 [R1+0x328], R6 ;  /* 0x0003280601007387 */ /* 0x0009e80000100a00 */
[----:B------:R-:W-:Y:S04]  /*21410*/  STL.64 [R1+0x330], R48 ;  /* 0x0003303001007387 */ /* 0x000fe80000100a00 */
[----:B------:R1:W-:Y:S01]  /*21420*/  STL.64 [R1+0x1298], R48 ;  /* 0x0012983001007387 */ /* 0x0003e20000100a00 */
[----:B----4-:R-:W-:-:S03]  /*21430*/  IMAD.WIDE R6, R183, 0x4, R86 ;  /* 0x00000004b7067825 */ /* 0x010fc600078e0256 */
[----:B------:R2:W-:Y:S04]  /*21440*/  STL.64 [R1+0x318], R2 ;  /* 0x0003180201007387 */ /* 0x0005e80000100a00 */
[----:B------:R-:W-:Y:S01]  /*21450*/  STL.64 [R1+0x320], R246 ;  /* 0x000320f601007387 */ /* 0x000fe20000100a00 */
[----:B-1----:R-:W-:-:S03]  /*21460*/  IMAD.WIDE R48, R183, 0x4, R88 ;  /* 0x00000004b7307825 */ /* 0x002fc600078e0258 */
[----:B------:R-:W-:Y:S01]  /*21470*/  STL.64 [R1+0x1388], R246 ;  /* 0x001388f601007387 */ /* 0x000fe20000100a00 */
[----:B--2---:R-:W-:-:S03]  /*21480*/  IMAD.WIDE R2, R183, 0x4, R90 ;  /* 0x00000004b7027825 */ /* 0x004fc600078e025a */
[----:B------:R1:W-:Y:S04]  /*21490*/  STL.64 [R1+0x308], R6 ;  /* 0x0003080601007387 */ /* 0x0003e80000100a00 */
[----:B------:R-:W-:Y:S01]  /*214a0*/  STL.64 [R1+0x310], R84 ;  /* 0x0003105401007387 */ /* 0x000fe20000100a00 */
[----:B------:R-:W-:-:S03]  /*214b0*/  IMAD.WIDE R82, R183, 0x4, R92 ;  /* 0x00000004b7527825 */ /* 0x000fc600078e025c */
[----:B------:R-:W-:Y:S04]  /*214c0*/  STL.64 [R1+0x12a0], R84 ;  /* 0x0012a05401007387 */ /* 0x000fe80000100a00 */
[----:B------:R-:W-:Y:S01]  /*214d0*/  STL.64 [R1+0x300], R48 ;  /* 0x0003003001007387 */ /* 0x000fe20000100a00 */
[----:B-1----:R-:W-:-:S03]  /*214e0*/  IMAD.WIDE R6, R183, 0x4, R94 ;  /* 0x00000004b7067825 */ /* 0x002fc600078e025e */
[----:B------:R-:W-:Y:S04]  /*214f0*/  STL.64 [R1+0x1390], R48 ;  /* 0x0013903001007387 */ /* 0x000fe80000100a00 */
[----:B------:R-:W-:Y:S04]  /*21500*/  STL.64 [R1+0x2f8], R2 ;  /* 0x0002f80201007387 */ /* 0x000fe80000100a00 */
[----:B------:R1:W-:Y:S01]  /*21510*/  STL.64 [R1+0x1310], R2 ;  /* 0x0013100201007387 */ /* 0x0003e20000100a00 */
[----:B------:R-:W-:-:S03]  /*21520*/  IMAD.WIDE R92, R183, 0x4, R98 ;  /* 0x00000004b75c7825 */ /* 0x000fc600078e0262 */
[----:B------:R-:W-:Y:S04]  /*21530*/  STL.64 [R1+0x2e0], R6 ;  /* 0x0002e00601007387 */ /* 0x000fe80000100a00 */
[----:B------:R-:W-:Y:S01]  /*21540*/  STL.64 [R1+0x2f0], R82 ;  /* 0x0002f05201007387 */ /* 0x000fe20000100a00 */
[----:B-1----:R-:W-:-:S03]  /*21550*/  IMAD.WIDE R2, R183, 0x4, R96 ;  /* 0x00000004b7027825 */ /* 0x002fc600078e0260 */
[----:B------:R-:W-:Y:S04]  /*21560*/  STL.64 [R1+0x12a8], R82 ;  /* 0x0012a85201007387 */ /* 0x000fe80000100a00 */
[----:B------:R-:W-:Y:S01]  /*21570*/  STL.64 [R1+0x2d8], R2 ;  /* 0x0002d80201007387 */ /* 0x000fe20000100a00 */
[----:B------:R-:W-:-:S03]  /*21580*/  IMAD.WIDE R80, R183, 0x4, R100 ;  /* 0x00000004b7507825 */ /* 0x000fc600078e0264 */
[----:B------:R1:W-:Y:S01]  /*21590*/  STL.64 [R1+0x1398], R2 ;  /* 0x0013980201007387 */ /* 0x0003e20000100a00 */
[----:B------:R-:W-:-:S03]  /*215a0*/  IMAD.WIDE R90, R183, 0x4, R106 ;  /* 0x00000004b75a7825 */ /* 0x000fc600078e026a */
[----:B------:R-:W-:Y:S04]  /*215b0*/  STL.64 [R1+0x2d0], R92 ;  /* 0x0002d05c01007387 */ /* 0x000fe80000100a00 */
[----:B------:R2:W-:Y:S01]  /*215c0*/  STL.64 [R1+0x1318], R92 ;  /* 0x0013185c01007387 */ /* 0x0005e20000100a00 */
[----:B-1----:R-:W-:-:S05]  /*215d0*/  IMAD.WIDE R2, R183, 0x4, R102 ;  /* 0x00000004b7027825 */ /* 0x002fca00078e0266 */
[----:B------:R1:W-:Y:S01]  /*215e0*/  STL.64 [R1+0x2b8], R2 ;  /* 0x0002b80201007387 */ /* 0x0003e20000100a00 */
[----:B------:R-:W-:-:S03]  /*215f0*/  IMAD.WIDE R78, R183, 0x4, R108 ;  /* 0x00000004b74e7825 */ /* 0x000fc600078e026c */
[----:B------:R-:W-:Y:S01]  /*21600*/  STL.64 [R1+0x2c8], R80 ;  /* 0x0002c85001007387 */ /* 0x000fe20000100a00 */
[----:B--2---:R-:W-:-:S03]  /*21610*/  IMAD.WIDE R92, R183, 0x4, R112 ;  /* 0x00000004b75c7825 */ /* 0x004fc600078e0270 */
[----:B------:R-:W-:Y:S01]  /*21620*/  STL.64 [R1+0x12b0], R80 ;  /* 0x0012b05001007387 */ /* 0x000fe20000100a00 */
[----:B-1----:R-:W-:-:S03]  /*21630*/  IMAD.WIDE R2, R183, 0x4, R110 ;  /* 0x00000004b7027825 */ /* 0x002fc600078e026e */
[----:B------:R-:W-:Y:S04]  /*21640*/  STL.64 [R1+0x2b0], R104 ;  /* 0x0002b06801007387 */ /* 0x000fe80000100a00 */
[----:B------:R-:W-:Y:S01]  /*21650*/  STL.64 [R1+0x13a0], R104 ;  /* 0x0013a06801007387 */ /* 0x000fe20000100a00 */
[----:B------:R-:W-:-:S03]  /*21660*/  IMAD.WIDE R88, R183, 0x4, R114 ;  /* 0x00000004b7587825 */ /* 0x000fc600078e0272 */
[----:B------:R-:W-:Y:S04]  /*21670*/  STL.64 [R1+0x2a8], R90 ;  /* 0x0002a85a01007387 */ /* 0x000fe80000100a00 */
[----:B------:R1:W-:Y:S01]  /*21680*/  STL.64 [R1+0x1320], R90 ;  /* 0x0013205a01007387 */ /* 0x0003e20000100a00 */
[----:B------:R-:W-:-:S03]  /*21690*/  IMAD.WIDE R76, R183, 0x4, R116 ;  /* 0x00000004b74c7825 */ /* 0x000fc600078e0274 */
[----:B------:R2:W-:Y:S04]  /*216a0*/  STL.64 [R1+0x298], R2 ;  /* 0x0002980201007387 */ /* 0x0005e80000100a00 */
[----:B------:R-:W-:Y:S04]  /*216b0*/  STL.64 [R1+0x2a0], R78 ;  /* 0x0002a04e01007387 */ /* 0x000fe80000100a00 */
[----:B------:R-:W-:Y:S01]  /*216c0*/  STL.64 [R1+0x12b8], R78 ;  /* 0x0012b84e01007387 */ /* 0x000fe20000100a00 */
[----:B-1----:R-:W-:-:S03]  /*216d0*/  IMAD.WIDE R90, R183, 0x4, R120 ;  /* 0x00000004b75a7825 */ /* 0x002fc600078e0278 */
[----:B------:R-:W-:Y:S01]  /*216e0*/  STL.64 [R1+0x290], R92 ;  /* 0x0002905c01007387 */ /* 0x000fe20000100a00 */
[----:B--2---:R-:W-:-:S03]  /*216f0*/  IMAD.WIDE R2, R183, 0x4, R118 ;  /* 0x00000004b7027825 */ /* 0x004fc600078e0276 */
[----:B------:R-:W-:Y:S01]  /*21700*/  STL.64 [R1+0x13a8], R92 ;  /* 0x0013a85c01007387 */ /* 0x000fe20000100a00 */
[----:B------:R-:W-:-:S03]  /*21710*/  IMAD.WIDE R84, R183, 0x4, R122 ;  /* 0x00000004b7547825 */ /* 0x000fc600078e027a */
[----:B------:R-:W-:Y:S04]  /*21720*/  STL.64 [R1+0x288], R88 ;  /* 0x0002885801007387 */ /* 0x000fe80000100a00 */
[----:B------:R-:W-:Y:S01]  /*21730*/  STL.64 [R1+0x1328], R88 ;  /* 0x0013285801007387 */ /* 0x000fe20000100a00 */
[----:B------:R-:W-:-:S03]  /*21740*/  IMAD.WIDE R74, R183, 0x4, R124 ;  /* 0x00000004b74a7825 */ /* 0x000fc600078e027c */
[----:B------:R1:W-:Y:S04]  /*21750*/  STL.64 [R1+0x278], R2 ;  /* 0x0002780201007387 */ /* 0x0003e80000100a00 */
[----:B------:R-:W-:Y:S01]  /*21760*/  STL.64 [R1+0x280], R76 ;  /* 0x0002804c01007387 */ /* 0x000fe20000100a00 */
[----:B------:R-:W-:-:S03]  /*21770*/  IMAD.WIDE R12, R183, 0x4, R128 ;  /* 0x00000004b70c7825 */ /* 0x000fc600078e0280 */
[----:B------:R-:W-:Y:S01]  /*21780*/  STL.64 [R1+0x12c0], R76 ;  /* 0x0012c04c01007387 */ /* 0x000fe20000100a00 */
[----:B-1----:R-:W-:-:S03]  /*21790*/  IMAD.WIDE R2, R183, 0x4, R126 ;  /* 0x00000004b7027825 */ /* 0x002fc600078e027e */
[----:B------:R-:W-:Y:S04]  /*217a0*/  STL.64 [R1+0x270], R90 ;  /* 0x0002705a01007387 */ /* 0x000fe80000100a00 */
[----:B------:R-:W-:Y:S01]  /*217b0*/  STL.64 [R1+0x13b0], R90 ;  /* 0x0013b05a01007387 */ /* 0x000fe20000100a00 */
[----:B------:R-:W-:-:S03]  /*217c0*/  IMAD.WIDE R82, R183, 0x4, R130 ;  /* 0x00000004b7527825 */ /* 0x000fc600078e0282 */
[----:B------:R-:W-:Y:S04]  /*217d0*/  STL.64 [R1+0x268], R84 ;  /* 0x0002685401007387 */ /* 0x000fe80000100a00 */
[----:B------:R-:W-:Y:S04]  /*217e0*/  STL.64 [R1+0x1330], R84 ;  /* 0x0013305401007387 */ /* 0x000fe80000100a00 */
        /* <DEDUP_REMOVED lines=96> */
[----:B------:R1:W-:Y:S01]  /*21df0*/  STL.64 [R1+0x100], R2 ;  /* 0x0001000201007387 */ /* 0x0003e20000100a00 */
[----:B------:R-:W-:-:S03]  /*21e00*/  IMAD.WIDE R56, R183, 0x4, R206 ;  /* 0x00000004b7387825 */ /* 0x000fc600078e02ce */
[----:B------:R-:W-:Y:S01]  /*21e10*/  STL.64 [R1+0x108], R52 ;  /* 0x0001083401007387 */ /* 0x000fe20000100a00 */
[----:B------:R-:W-:-:S03]  /*21e20*/  IMAD.WIDE R70, R183, 0x4, R210 ;  /* 0x00000004b7467825 */ /* 0x000fc600078e02d2 */
[----:B------:R-:W-:Y:S01]  /*21e30*/  STL.64 [R1+0x1410], R52 ;  /* 0x0014103401007387 */ /* 0x000fe20000100a00 */
[----:B-1----:R-:W-:-:S03]  /*21e40*/  IMAD.WIDE R2, R183, 0x4, R208 ;  /* 0x00000004b7027825 */ /* 0x002fc600078e02d0 */
[----:B------:R-:W-:Y:S04]  /*21e50*/  STL.64 [R1+0xf8], R72 ;  /* 0x0000f84801007387 */ /* 0x000fe80000100a00 */
[----:B------:R-:W-:Y:S04]  /*21e60*/  STL.64 [R1+0x1418], R72 ;  /* 0x0014184801007387 */ /* 0x000fe80000100a00 */
[----:B------:R-:W-:Y:S04]  /*21e70*/  STL.64 [R1+0xe8], R64 ;  /* 0x0000e84001007387 */ /* 0x000fe80000100a00 */
[----:B------:R-:W-:Y:S04]  /*21e80*/  STL.64 [R1+0x1420], R64 ;  /* 0x0014204001007387 */ /* 0x000fe80000100a00 */
[----:B------:R1:W-:Y:S04]  /*21e90*/  STL.64 [R1+0xd0], R2 ;  /* 0x0000d00201007387 */ /* 0x0003e80000100a00 */
[----:B------:R-:W-:Y:S04]  /*21ea0*/  STL.64 [R1+0xd8], R56 ;  /* 0x0000d83801007387 */ /* 0x000fe80000100a00 */
[----:B------:R-:W-:Y:S01]  /*21eb0*/  STL.64 [R1+0xc8], R70 ;  /* 0x0000c84601007387 */ /* 0x000fe20000100a00 */
[----:B-1----:R-:W-:-:S03]  /*21ec0*/  IMAD.WIDE R2, R183, 0x4, R216 ;  /* 0x00000004b7027825 */ /* 0x002fc600078e02d8 */
[----:B------:R-:W2:Y:S04]  /*21ed0*/  LDL.LU.64 R20, [R1+0x8] ;  /* 0x0000080001147983 */ /* 0x000ea80000300a00 */
[----:B------:R-:W3:Y:S04]  /*21ee0*/  LDL.LU.64 R22, [R1+0x10] ;  /* 0x0000100001167983 */ /* 0x000ee80000300a00 */
[----:B------:R1:W-:Y:S04]  /*21ef0*/  STL.64 [R1+0x90], R2 ;  /* 0x0000900201007387 */ /* 0x0003e80000100a00 */
[----:B------:R-:W4:Y:S04]  /*21f00*/  LDL.LU.64 R24, [R1+0x18] ;  /* 0x0000180001187983 */ /* 0x000f280000300a00 */
[----:B------:R-:W2:Y:S04]  /*21f10*/  LDL.LU.64 R26, [R1+0x20] ;  /* 0x00002000011a7983 */ /* 0x000ea80000300a00 */
        /* <DEDUP_REMOVED lines=10> */
[----:B-1----:R-:W-:-:S03]  /*21fc0*/  IMAD.WIDE R2, R183, 0x4, R224 ;  /* 0x00000004b7027825 */ /* 0x002fc600078e02e0 */
[----:B------:R-:W2:Y:S01]  /*21fd0*/  LDL.LU.64 R40, [R1+0x60] ;  /* 0x0000600001287983 */ /* 0x000ea20000300a00 */
[----:B------:R-:W-:-:S03]  /*21fe0*/  IMAD.WIDE R50, R183, 0x4, R222 ;  /* 0x00000004b7327825 */ /* 0x000fc600078e02de */
[----:B------:R-:W2:Y:S04]  /*21ff0*/  LDL.LU.64 R42, [R1+0x68] ;  /* 0x00006800012a7983 */ /* 0x000ea80000300a00 */
[----:B------:R-:W2:Y:S04]  /*22000*/  LDL.LU.64 R44, [R1+0x70] ;  /* 0x00007000012c7983 */ /* 0x000ea80000300a00 */
[----:B------:R-:W2:Y:S04]  /*22010*/  LDL.LU.64 R46, [R1+0x80] ;  /* 0x00008000012e7983 */ /* 0x000ea80000300a00 */
[----:B------:R-:W-:Y:S04]  /*22020*/  STL.64 [R1+0xb0], R62 ;  /* 0x0000b03e01007387 */ /* 0x000fe80000100a00 */
[----:B------:R-:W-:Y:S04]  /*22030*/  STL.64 [R1+0xa8], R54 ;  /* 0x0000a83601007387 */ /* 0x000fe80000100a00 */
[----:B------:R-:W-:Y:S04]  /*22040*/  STL.64 [R1+0x88], R68 ;  /* 0x0000884401007387 */ /* 0x000fe80000100a00 */
[----:B------:R-:W-:Y:S04]  /*22050*/  STL.64 [R1+0x78], R58 ;  /* 0x0000783a01007387 */ /* 0x000fe80000100a00 */
[----:B------:R1:W-:Y:S04]  /*22060*/  STL.64 [R1], R2 ;  /* 0x0000000201007387 */ /* 0x0003e80000100a00 */
[----:B------:R1:W-:Y:S04]  /*22070*/  STL.64 [R1+0x40], R50 ;  /* 0x0000403201007387 */ /* 0x0003e80000100a00 */
[----:B------:R-:W3:Y:S01]  /*22080*/  LDL.64 R250, [R1+0x890] ;  /* 0x0008900001fa7983 */ /* 0x000ee20000100a00 */
[----:B------:R-:W-:-:S03]  /*22090*/  IMAD.WIDE R10, R183, 0x4, R236 ;  /* 0x00000004b70a7825 */ /* 0x000fc600078e02ec */
[----:B------:R-:W3:Y:S04]  /*220a0*/  LDL.LU.64 R114, [R1+0x870] ;  /* 0x0008700001727983 */ /* 0x000ee80000300a00 */
[----:B------:R-:W3:Y:S01]  /*220b0*/  LDL.LU.64 R116, [R1+0x850] ;  /* 0x0008500001747983 */ /* 0x000ee20000300a00 */
        /* <DEDUP_REMOVED lines=56> */
[----:B------:R-:W-:-:S03]  /*22440*/  IMAD.WIDE R244, R183, 0x4, R226 ;  /* 0x00000004b7f47825 */ /* 0x000fc600078e02e2 */
[----:B------:R-:W3:Y:S01]  /*22450*/  LDL.LU.64 R218, [R1+0x190] ;  /* 0x0001900001da7983 */ /* 0x000ee20000300a00 */
[----:B------:R-:W-:-:S03]  /*22460*/  IMAD.WIDE R234, R183, 0x4, R228 ;  /* 0x00000004b7ea7825 */ /* 0x000fc600078e02e4 */
[----:B------:R-:W3:Y:S01]  /*22470*/  LDL.LU.64 R220, [R1+0x160] ;  /* 0x0001600001dc7983 */ /* 0x000ee20000300a00 */
[----:B------:R-:W-:-:S03]  /*22480*/  IMAD.WIDE R8, R183, 0x4, R230 ;  /* 0x00000004b7087825 */ /* 0x000fc600078e02e6 */
[----:B------:R-:W3:Y:S04]  /*22490*/  LDL.LU.64 R222, [R1+0x130] ;  /* 0x0001300001de7983 */ /* 0x000ee80000300a00 */
[----:B------:R-:W3:Y:S04]  /*224a0*/  LDL.LU.64 R224, [R1+0x100] ;  /* 0x0001000001e07983 */ /* 0x000ee80000300a00 */
[----:B------:R-:W3:Y:S04]  /*224b0*/  LDL.LU.64 R226, [R1+0xd0] ;  /* 0x0000d00001e27983 */ /* 0x000ee80000300a00 */
[----:B------:R-:W3:Y:S04]  /*224c0*/  LDL.LU.64 R228, [R1+0x90] ;  /* 0x0000900001e47983 */ /* 0x000ee80000300a00 */
[----:B------:R-:W3:Y:S04]  /*224d0*/  LDL.LU.64 R230, [R1] ;  /* 0x0000000001e67983 */ /* 0x000ee80000300a00 */
[----:B------:R-:W3:Y:S04]  /*224e0*/  LDL.64 R48, [R1+0x888] ;  /* 0x0008880001307983 */ /* 0x000ee80000100a00 */
[----:B------:R-:W3:Y:S04]  /*224f0*/  LDL.64 R86, [R1+0x868] ;  /* 0x0008680001567983 */ /* 0x000ee80000100a00 */
[----:B------:R-:W3:Y:S04]  /*22500*/  LDL.64 R246, [R1+0x848] ;  /* 0x0008480001f67983 */ /* 0x000ee80000100a00 */
[----:B------:R-:W3:Y:S04]  /*22510*/  LDL.64 R64, [R1+0x788] ;  /* 0x0007880001407983 */ /* 0x000ee80000100a00 */
[----:B------:R-:W3:Y:S04]  /*22520*/  LDL.64 R72, [R1+0x768] ;  /* 0x0007680001487983 */ /* 0x000ee80000100a00 */
[----:B------:R-:W3:Y:S01]  /*22530*/  LDL.64 R52, [R1+0x748] ;  /* 0x0007480001347983 */ /* 0x000ee20000100a00 */
[----:B------:R-:W-:-:S03]  /*22540*/  IMAD.WIDE R4, R183, 0x4, R4 ;  /* 0x00000004b7047825 */ /* 0x000fc600078e0204 */
[----:B------:R-:W3:Y:S04]  /*22550*/  LDL.64 R66, [R1+0x728] ;  /* 0x0007280001427983 */ /* 0x000ee80000100a00 */
[----:B------:R-:W3:Y:S01]  /*22560*/  LDL.64 R74, [R1+0x708] ;  /* 0x00070800014a7983 */ /* 0x000ee20000100a00 */
[----:B----4-:R-:W-:-:S03]  /*22570*/  IMAD.WIDE R24, R183, 0x4, R24 ;  /* 0x00000004b7187825 */ /* 0x010fc600078e0218 */
[----:B------:R-:W4:Y:S01]  /*22580*/  LDL.64 R60, [R1+0x6e8] ;  /* 0x0006e800013c7983 */ /* 0x000f220000100a00 */
[----:B--2---:R-:W-:-:S03]  /*22590*/  IMAD.WIDE R32, R183, 0x4, R32 ;  /* 0x00000004b7207825 */ /* 0x004fc600078e0220 */
[----:B------:R-:W2:Y:S01]  /*225a0*/  LDL.64 R76, [R1+0x6c8] ;  /* 0x0006c800014c7983 */ /* 0x000ea20000100a00 */
[----:B------:R-:W-:-:S03]  /*225b0*/  IMAD.WIDE R40, R183, 0x4, R40 ;  /* 0x00000004b7287825 */ /* 0x000fc600078e0228 */
[----:B------:R-:W2:Y:S04]  /*225c0*/  LDL.64 R78, [R1+0x6a8] ;  /* 0x0006a800014e7983 */ /* 0x000ea80000100a00 */
[----:B------:R-:W2:Y:S04]  /*225d0*/  LDL.64 R80, [R1+0x688] ;  /* 0x0006880001507983 */ /* 0x000ea80000100a00 */
[----:B---3--:R-:W-:Y:S04]  /*225e0*/  LDGSTS.E [R248+0x40000], desc[UR22][R250.64], P1 ;  /* 0x40000000faf87fae */ /* 0x008fe800089a1016 */
[----:B------:R-:W-:Y:S04]  /*225f0*/  LDGSTS.E [R248+0x40400], desc[UR22][R114.64], P1 ;  /* 0x4040000072f87fae */ /* 0x000fe800089a1016 */
[----:B------:R-:W-:Y:S04]  /*22600*/  LDGSTS.E [R248+0x40800], desc[UR22][R116.64], P1 ;  /* 0x4080000074f87fae */ /* 0x000fe800089a1016 */
[----:B------:R-:W3:Y:S04]  /*22610*/  LDL.64 R250, [R1+0x828] ;  /* 0x0008280001fa7983 */ /* 0x000ee80000100a00 */
[----:B------:R-:W-:Y:S04]  /*22620*/  LDGSTS.E [R248+0x40c00], desc[UR22][R118.64], P1 ;  /* 0x40c0000076f87fae */ /* 0x000fe800089a1016 */
[----:B------:R-:W-:Y:S04]  /*22630*/  LDGSTS.E [R248+0x41000], desc[UR22][R120.64], P1 ;  /* 0x4100000078f87fae */ /* 0x000fe800089a1016 */
[----:B------:R-:W-:Y:S04]  /*22640*/  LDGSTS.E [R248+0x41400], desc[UR22][R122.64], P1 ;  /* 0x414000007af87fae */ /* 0x000fe800089a1016 */
[----:B------:R-:W2:Y:S04]  /*22650*/  LDL.64 R82, [R1+0x668] ;  /* 0x0006680001527983 */ /* 0x000ea80000100a00 */
[----:B------:R-:W-:Y:S04]  /*22660*/  LDGSTS.E [R248+0x41800], desc[UR22][R124.64], P1 ;  /* 0x418000007cf87fae */ /* 0x000fe800089a1016 */
[----:B------:R-:W2:Y:S04]  /*22670*/  LDL.64 R84, [R1+0x648] ;  /* 0x0006480001547983 */ /* 0x000ea80000100a00 */
        /* <DEDUP_REMOVED lines=65> */
[----:B-1----:R-:W2:Y:S04]  /*22a90*/  LDL.64 R2, [R1+0x4c0] ;  /* 0x0004c00001027983 */ /* 0x002ea80000100a00 */
[----:B------:R-:W-:Y:S04]  /*22aa0*/  LDGSTS.E [R249+0x40900], desc[UR22][R246.64], P1 ;  /* 0x40900000f6f97fae */ /* 0x000fe800089a1016 */
[----:B------:R-:W2:Y:S04]  /*22ab0*/  LDL.64 R48, [R1+0x4a0] ;  /* 0x0004a00001307983 */ /* 0x000ea80000100a00 */
[----:B---3--:R-:W-:Y:S04]  /*22ac0*/  LDGSTS.E [R249+0x40d00], desc[UR22][R250.64], P1 ;  /* 0x40d00000faf97fae */ /* 0x008fe800089a1016 */
[----:B------:R-:W3:Y:S04]  /*22ad0*/  LDL.64 R246, [R1+0x480] ;  /* 0x0004800001f67983 */ /* 0x000ee80000100a00 */
[----:B------:R-:W-:Y:S04]  /*22ae0*/  LDGSTS.E [R249+0x41100], desc[UR22][R236.64], P1 ;  /* 0x41100000ecf97fae */ /* 0x000fe800089a1016 */
[----:B------:R-:W3:Y:S04]  /*22af0*/  LDL.64 R250, [R1+0x110] ;  /* 0x0001100001fa7983 */ /* 0x000ee80000100a00 */
[----:B------:R-:W-:Y:S04]  /*22b00*/  LDGSTS.E [R249+0x41500], desc[UR22][R238.64], P1 ;  /* 0x41500000eef97fae */ /* 0x000fe800089a1016 */
[----:B------:R-:W-:Y:S04]  /*22b10*/  LDGSTS.E [R249+0x41900], desc[UR22][R240.64], P1 ;  /* 0x41900000f0f97fae */ /* 0x000fe800089a1016 */
[----:B------:R-:W-:Y:S04]  /*22b20*/  LDGSTS.E [R249+0x41d00], desc[UR22][R242.64], P1 ;  /* 0x41d00000f2f97fae */ /* 0x000fe800089a1016 */
[----:B------:R-:W3:Y:S04]  /*22b30*/  LDL.64 R112, [R1+0x138] ;  /* 0x0001380001707983 */ /* 0x000ee80000100a00 */
        /* <DEDUP_REMOVED lines=9> */
[----:B------:R-:W-:Y:S04]  /*22bd0*/  LDGSTS.E [R249+0x42100], desc[UR22][R64.64], P1 ;  /* 0x4210000040f97fae */ /* 0x000fe800089a1016 */
[----:B------:R-:W-:Y:S04]  /*22be0*/  LDGSTS.E [R249+0x42500], desc[UR22][R72.64], P1 ;  /* 0x4250000048f97fae */ /* 0x000fe800089a1016 */
[----:B------:R-:W-:Y:S04]  /*22bf0*/  LDGSTS.E [R249+0x42900], desc[UR22][R52.64], P1 ;  /* 0x4290000034f97fae */ /* 0x000fe800089a1016 */
[----:B------:R-:W3:Y:S04]  /*22c00*/  LDL.LU.64 R64, [R1+0x1420] ;  /* 0x0014200001407983 */ /* 0x000ee80000300a00 */
[----:B------:R-:W3:Y:S04]  /*22c10*/  LDL.LU.64 R72, [R1+0x1418] ;  /* 0x0014180001487983 */ /* 0x000ee80000300a00 */
[----:B------:R-:W3:Y:S04]  /*22c20*/  LDL.LU.64 R52, [R1+0x1410] ;  /* 0x0014100001347983 */ /* 0x000ee80000300a00 */
[----:B------:R-:W-:Y:S04]  /*22c30*/  LDGSTS.E [R249+0x42d00], desc[UR22][R66.64], P1 ;  /* 0x42d0000042f97fae */ /* 0x000fe800089a1016 */
[----:B------:R-:W-:Y:S04]  /*22c40*/  LDGSTS.E [R249+0x43100], desc[UR22][R74.64], P1 ;  /* 0x431000004af97fae */ /* 0x000fe800089a1016 */
[----:B----4-:R-:W-:Y:S04]  /*22c50*/  LDGSTS.E [R249+0x43500], desc[UR22][R60.64], P1 ;  /* 0x435000003cf97fae */ /* 0x010fe800089a1016 */
[----:B------:R-:W4:Y:S04]  /*22c60*/  LDL.LU.64 R66, [R1+0x1408] ;  /* 0x0014080001427983 */ /* 0x000f280000300a00 */
[----:B------:R-:W4:Y:S04]  /*22c70*/  LDL.LU.64 R74, [R1+0x1400] ;  /* 0x00140000014a7983 */ /* 0x000f280000300a00 */
[----:B------:R-:W4:Y:S04]  /*22c80*/  LDL.LU.64 R60, [R1+0x13f8] ;  /* 0x0013f800013c7983 */ /* 0x000f280000300a00 */
        /* <DEDUP_REMOVED lines=14> */
[----:B------:R-:W2:Y:S04]  /*22d70*/  LDL.LU.64 R6, [R1+0x13c0] ;  /* 0x0013c00001067983 */ /* 0x000ea80000300a00 */
        /* <DEDUP_REMOVED lines=10> */
[----:B---3--:R-:W-:Y:S04]  /*22e20*/  LDGSTS.E [R249+0x46d00], desc[UR22][R246.64], P1 ;  /* 0x46d00000f6f97fae */ /* 0x008fe800089a1016 */
[----:B------:R-:W3:Y:S04]  /*22e30*/  LDL.LU.64 R48, [R1+0x1390] ;  /* 0x0013900001307983 */ /* 0x000ee80000300a00 */
[----:B------:R-:W-:Y:S04]  /*22e40*/  LDGSTS.E [R249+0x47100], desc[UR22][R250.64], P1 ;  /* 0x47100000faf97fae */ /* 0x000fe800089a1016 */
[----:B------:R-:W2:Y:S04]  /*22e50*/  LDL.LU.64 R246, [R1+0x1388] ;  /* 0x0013880001f67983 */ /* 0x000ea80000300a00 */
        /* <DEDUP_REMOVED lines=11> */
[----:B--2---:R-:W-:Y:S04]  /*22f10*/  LDGSTS.E [R249+0x51d00], desc[UR22][R250.64], P1 ;  /* 0x51d00000faf97fae */ /* 0x004fe800089a1016 */
[----:B------:R-:W-:Y:S04]  /*22f20*/  LDGSTS.E [R249+0x52100], desc[UR22][R246.64], P1 ;  /* 0x52100000f6f97fae */ /* 0x000fe800089a1016 */
[----:B---3--:R-:W-:Y:S04]  /*22f30*/  LDGSTS.E [R249+0x52500], desc[UR22][R48.64], P1 ;  /* 0x5250000030f97fae */ /* 0x008fe800089a1016 */
[----:B------:R-:W2:Y:S04]  /*22f40*/  LDL.LU.64 R250, [R1+0x1378] ;  /* 0x0013780001fa7983 */ /* 0x000ea80000300a00 */
[----:B------:R-:W2:Y:S04]  /*22f50*/  LDL.64 R100, [R1+0x880] ;  /* 0x0008800001647983 */ /* 0x000ea80000100a00 */
[----:B------:R-:W3:Y:S04]  /*22f60*/  LDL.64 R98, [R1+0x860] ;  /* 0x0008600001627983 */ /* 0x000ee80000100a00 */
[----:B------:R-:W3:Y:S04]  /*22f70*/  LDL.64 R96, [R1+0x840] ;  /* 0x0008400001607983 */ /* 0x000ee80000100a00 */
[----:B------:R-:W3:Y:S04]  /*22f80*/  LDL.64 R94, [R1+0x820] ;  /* 0x00082000015e7983 */ /* 0x000ee80000100a00 */
[----:B------:R-:W-:Y:S04]  /*22f90*/  LDGSTS.E [R249+0x52900], desc[UR22][R2.64], P1 ;  /* 0x5290000002f97fae */ /* 0x000fe800089a1016 */
[----:B------:R-:W-:Y:S04]  /*22fa0*/  LDGSTS.E [R249+0x52d00], desc[UR22][R104.64], P1 ;  /* 0x52d0000068f97fae */ /* 0x000fe800089a1016 */
        /* <DEDUP_REMOVED lines=13> */
[----:B----4-:R-:W-:Y:S01]  /*23080*/  LDGSTS.E [R249+0x55900], desc[UR22][R74.64], P1 ;  /* 0x559000004af97fae */ /* 0x010fe200089a1016 */
[----:B------:R-:W-:-:S03]  /*23090*/  IMAD.WIDE R42, R183, 0x4, R42 ;  /* 0x00000004b72a7825 */ /* 0x000fc600078e022a */
[----:B------:R-:W-:Y:S04]  /*230a0*/  LDGSTS.E [R249+0x55d00], desc[UR22][R72.64], P1 ;  /* 0x55d0000048f97fae */ /* 0x000fe800089a1016 */
[----:B------:R-:W-:Y:S04]  /*230b0*/  LDGSTS.E [R249+0x56100], desc[UR22][R70.64], P1 ;  /* 0x5610000046f97fae */ /* 0x000fe800089a1016 */
[----:B------:R-:W-:Y:S04]  /*230c0*/  LDGSTS.E [R249+0x56500], desc[UR22][R68.64], P1 ;  /* 0x5650000044f97fae */ /* 0x000fe800089a1016 */
        /* <DEDUP_REMOVED lines=29> */
[----:B--2---:R-:W-:Y:S04]  /*232a0*/  LDGSTS.E [R250+0x40200], desc[UR22][R100.64], P1 ;  /* 0x4020000064fa7fae */ /* 0x004fe800089a1016 */
[----:B---3--:R-:W-:Y:S04]  /*232b0*/  LDGSTS.E [R250+0x40600], desc[UR22][R98.64], P1 ;  /* 0x4060000062fa7fae */ /* 0x008fe800089a1016 */
[----:B------:R-:W-:Y:S04]  /*232c0*/  LDGSTS.E [R250+0x40a00], desc[UR22][R96.64], P1 ;  /* 0x40a0000060fa7fae */ /* 0x000fe800089a1016 */
[----:B------:R-:W-:Y:S04]  /*232d0*/  LDGSTS.E [R250+0x40e00], desc[UR22][R94.64], P1 ;  /* 0x40e000005efa7fae */ /* 0x000fe800089a1016 */
[----:B------:R-:W2:Y:S04]  /*232e0*/  LDL.64 R98, [R1+0x700] ;  /* 0x0007000001627983 */ /* 0x000ea80000100a00 */
[----:B------:R-:W3:Y:S04]  /*232f0*/  LDL.64 R96, [R1+0x6e0] ;  /* 0x0006e00001607983 */ /* 0x000ee80000100a00 */
        /* <DEDUP_REMOVED lines=14> */
[----:B------:R-:W-:Y:S04]  /*233e0*/  LDGSTS.E [R250+0x42e00], desc[UR22][R70.64], P1 ;  /* 0x42e0000046fa7fae */ /* 0x000fe800089a1016 */
[----:B------:R-:W4:Y:S04]  /*233f0*/  LDL.64 R12, [R1+0x388] ;  /* 0x00038800010c7983 */ /* 0x000f280000100a00 */
[----:B------:R-:W4:Y:S04]  /*23400*/  LDL.LU.64 R68, [R1+0x1370] ;  /* 0x0013700001447983 */ /* 0x000f280000300a00 */
[----:B------:R-:W4:Y:S04]  /*23410*/  LDL.LU.64 R70, [R1+0x1368] ;  /* 0x0013680001467983 */ /* 0x000f280000300a00 */
[----:B--2---:R-:W-:Y:S04]  /*23420*/  LDGSTS.E [R250+0x43200], desc[UR22][R98.64], P1 ;  /* 0x4320000062fa7fae */ /* 0x004fe800089a1016 */
[----:B---3--:R-:W-:Y:S04]  /*23430*/  LDGSTS.E [R250+0x43600], desc[UR22][R96.64], P1 ;  /* 0x4360000060fa7fae */ /* 0x008fe800089a1016 */
[----:B------:R-:W-:Y:S04]  /*23440*/  LDGSTS.E [R250+0x43a00], desc[UR22][R94.64], P1 ;  /* 0x43a000005efa7fae */ /* 0x000fe800089a1016 */
[----:B------:R-:W2:Y:S04]  /*23450*/  LDL.64 R98, [R1+0x360] ;  /* 0x0003600001627983 */ /* 0x000ea80000100a00 */
        /* <DEDUP_REMOVED lines=45> */
[----:B------:R-:W-:Y:S04]  /*23730*/  LDGSTS.E [R250+0x52a00], desc[UR22][R92.64], P1 ;  /* 0x52a000005cfa7fae */ /* 0x000fe800089a1016 */
[----:B------:R-:W-:Y:S04]  /*23740*/  LDGSTS.E [R250+0x52e00], desc[UR22][R90.64], P1 ;  /* 0x52e000005afa7fae */ /* 0x000fe800089a1016 */
[----:B------:R-:W4:Y:S04]  /*23750*/  LDL.LU.64 R2, [R1+0x1308] ;  /* 0x0013080001027983 */ /* 0x000f280000300a00 */
        /* <DEDUP_REMOVED lines=16> */
[----:B------:R-:W2:Y:S01]  /*23860*/  LDL.64 R64, [R1+0x798] ;  /* 0x0007980001407983 */ /* 0x000ea20000100a00 */
[----:B------:R-:W-:-:S03]  /*23870*/  IMAD.WIDE R36, R183, 0x4, R36 ;  /* 0x00000004b7247825 */ /* 0x000fc600078e0224 */
[----:B------:R-:W3:Y:S04]  /*23880*/  LDL.64 R62, [R1+0x7b8] ;  /* 0x0007b800013e7983 */ /* 0x000ee80000100a00 */
[----:B------:R-:W2:Y:S01]  /*23890*/  LDL.64 R58, [R1+0x7d8] ;  /* 0x0007d800013a7983 */ /* 0x000ea20000100a00 */
[----:B------:R-:W-:-:S03]  /*238a0*/  IMAD.WIDE R44, R183, 0x4, R44 ;  /* 0x00000004b72c7825 */ /* 0x000fc600078e022c */
[----:B------:R-:W3:Y:S04]  /*238b0*/  LDL.64 R66, [R1+0x778] ;  /* 0x0007780001427983 */ /* 0x000ee80000100a00 */
        /* <DEDUP_REMOVED lines=28> */
[----:B----4-:R-:W-:Y:S04]  /*23a80*/  LDGSTS.E [R2+0x40300], desc[UR22][R86.64], P1 ;  /* 0x4030000056027fae */ /* 0x010fe800089a1016 */
[----:B------:R-:W-:Y:S04]  /*23a90*/  LDGSTS.E [R2+0x40700], desc[UR22][R48.64], P1 ;  /* 0x4070000030027fae */ /* 0x000fe800089a1016 */
[----:B------:R-:W-:Y:S04]  /*23aa0*/  LDGSTS.E [R2+0x40b00], desc[UR22][R6.64], P1 ;  /* 0x40b0000006027fae */ /* 0x000fe800089a1016 */
[----:B------:R-:W-:Y:S04]  /*23ab0*/  LDGSTS.E [R2+0x40f00], desc[UR22][R246.64], P1 ;  /* 0x40f00000f6027fae */ /* 0x000fe800089a1016 */
[----:B------:R-:W4:Y:S04]  /*23ac0*/  LDL.64 R48, [R1+0x638] ;  /* 0x0006380001307983 */ /* 0x000f280000100a00 */
[----:B------:R-:W4:Y:S04]  /*23ad0*/  LDL.64 R6, [R1+0x5a8] ;  /* 0x0005a80001067983 */ /* 0x000f280000100a00 */
[----:B------:R-:W-:Y:S04]  /*23ae0*/  LDGSTS.E [R2+0x41300], desc[UR22][R12.64], P1 ;  /* 0x413000000c027fae */ /* 0x000fe800089a1016 */
[----:B------:R-:W4:Y:S04]  /*23af0*/  LDL.64 R246, [R1+0x580] ;  /* 0x0005800001f67983 */ /* 0x000f280000100a00 */
[----:B------:R-:W4:Y:S04]  /*23b00*/  LDL.64 R86, [R1+0x3b0] ;  /* 0x0003b00001567983 */ /* 0x000f280000100a00 */
[----:B------:R-:W4:Y:S04]  /*23b10*/  LDL.64 R12, [R1+0x550] ;  /* 0x00055000010c7983 */ /* 0x000f280000100a00 */
[----:B--2---:R-:W-:Y:S04]  /*23b20*/  LDGSTS.E [R2+0x41700], desc[UR22][R58.64], P1 ;  /* 0x417000003a027fae */ /* 0x004fe800089a1016 */
[----:B---3--:R-:W-:Y:S04]  /*23b30*/  LDGSTS.E [R2+0x41b00], desc[UR22][R62.64], P1 ;  /* 0x41b000003e027fae */ /* 0x008fe800089a1016 */
[----:B------:R-:W-:Y:S04]  /*23b40*/  LDGSTS.E [R2+0x41f00], desc[UR22][R64.64], P1 ;  /* 0x41f0000040027fae */ /* 0x000fe800089a1016 */
[----:B------:R-:W2:Y:S04]  /*23b50*/  LDL.LU.64 R58, [R1+0x1300] ;  /* 0x00130000013a7983 */ /* 0x000ea80000300a00 */
[----:B------:R-:W3:Y:S04]  /*23b60*/  LDL.LU.64 R62, [R1+0x12f8] ;  /* 0x0012f800013e7983 */ /* 0x000ee80000300a00 */
        /* <DEDUP_REMOVED lines=20> */
[----:B------:R-:W2:Y:S04]  /*23cb0*/  LDL.LU.64 R84, [R1+0x12a0] ;  /* 0x0012a00001547983 */ /* 0x000ea80000300a00 */
[----:B----4-:R-:W-:Y:S04]  /*23cc0*/  LDGSTS.E [R2+0x44b00], desc[UR22][R48.64], P1 ;  /* 0x44b0000030027fae */ /* 0x010fe800089a1016 */
[----:B------:R-:W-:Y:S04]  /*23cd0*/  LDGSTS.E [R2+0x44f00], desc[UR22][R6.64], P1 ;  /* 0x44f0000006027fae */ /* 0x000fe800089a1016 */
[----:B------:R-:W4:Y:S04]  /*23ce0*/  LDL.LU.64 R48, [R1+0x1298] ;  /* 0x0012980001307983 */ /* 0x000f280000300a00 */
[----:B------:R-:W2:Y:S04]  /*23cf0*/  LDL.LU.64 R6, [R1+0x1290] ;  /* 0x0012900001067983 */ /* 0x000ea80000300a00 */
[----:B------:R-:W-:Y:S04]  /*23d00*/  LDGSTS.E [R2+0x45300], desc[UR22][R246.64], P1 ;  /* 0x45300000f6027fae */ /* 0x000fe800089a1016 */
[----:B------:R-:W-:Y:S04]  /*23d10*/  LDGSTS.E [R2+0x45700], desc[UR22][R12.64], P1 ;  /* 0x457000000c027fae */ /* 0x000fe800089a1016 */
        /* <DEDUP_REMOVED lines=18> */
[----:B------:R-:W-:Y:S04]  /*23e40*/  LDGSTS.E [R2+0x51b00], desc[UR22][R6.64], P1 ;  /* 0x51b0000006027fae */ /* 0x000fe800089a1016 */
[----:B------:R-:W2:Y:S04]  /*23e50*/  LDL.LU.64 R12, [R1+0x1278] ;  /* 0x00127800010c7983 */ /* 0x000ea80000300a00 */
[----:B------:R-:W2:Y:S04]  /*23e60*/  LDL.LU.64 R246, [R1+0x1270] ;  /* 0x0012700001f67983 */ /* 0x000ea80000300a00 */
[----:B------:R-:W2:Y:S04]  /*23e70*/  LDL.LU.64 R6, [R1+0x1268] ;  /* 0x0012680001067983 */ /* 0x000ea80000300a00 */
[----:B----4-:R1:W-:Y:S04]  /*23e80*/  LDGSTS.E [R2+0x51f00], desc[UR22][R48.64], P1 ;  /* 0x51f0000030027fae */ /* 0x0103e800089a1016 */
[----:B------:R-:W-:Y:S04]  /*23e90*/  LDGSTS.E [R2+0x52300], desc[UR22][R84.64], P1 ;  /* 0x5230000054027fae */ /* 0x000fe800089a1016 */
[----:B------:R-:W-:Y:S04]  /*23ea0*/  LDGSTS.E [R2+0x52700], desc[UR22][R82.64], P1 ;  /* 0x5270000052027fae */ /* 0x000fe800089a1016 */
[----:B------:R-:W1:Y:S04]  /*23eb0*/  LDL.LU.64 R48, [R1+0x990] ;  /* 0x0009900001307983 */ /* 0x000e680000300a00 */
        /* <DEDUP_REMOVED lines=9> */
[----:B---3--:R-:W-:Y:S04]  /*23f50*/  LDGSTS.E [R2+0x54f00], desc[UR22][R62.64], P1 ;  /* 0x54f000003e027fae */ /* 0x008fe800089a1016 */
[----:B------:R-:W-:Y:S04]  /*23f60*/  LDGSTS.E [R2+0x55300], desc[UR22][R58.64], P1 ;  /* 0x553000003a027fae */ /* 0x000fe800089a1016 */
[----:B------:R-:W-:Y:S04]  /*23f70*/  LDGSTS.E [R2+0x55700], desc[UR22][R60.64], P1 ;  /* 0x557000003c027fae */ /* 0x000fe800089a1016 */
[----:B------:R-:W-:Y:S04]  /*23f80*/  LDGSTS.E [R2+0x55b00], desc[UR22][R52.64], P1 ;  /* 0x55b0000034027fae */ /* 0x000fe800089a1016 */
[----:B------:R-:W3:Y:S04]  /*23f90*/  LDL.LU.64 R58, [R1+0x988] ;  /* 0x00098800013a7983 */ /* 0x000ee80000300a00 */
[----:B------:R-:W-:Y:S04]  /*23fa0*/  LDGSTS.E [R2+0x55f00], desc[UR22][R56.64], P1 ;  /* 0x55f0000038027fae */ /* 0x000fe800089a1016 */
[----:B------:R-:W4:Y:S04]  /*23fb0*/  LDL.LU.64 R52, [R1+0x98] ;  /* 0x0000980001347983 */ /* 0x000f280000300a00 */
[----:B------:R-:W4:Y:S04]  /*23fc0*/  LDL.LU.64 R62, [R1+0xa0] ;  /* 0x0000a000013e7983 */ /* 0x000f280000300a00 */
[----:B------:R-:W4:Y:S01]  /*23fd0*/  LDL.LU.64 R56, [R1+0x970] ;  /* 0x0009700001387983 */ /* 0x000f220000300a00 */
[----:B------:R-:W-:-:S03]  /*23fe0*/  IMAD.WIDE R232, R183, 0x4, R232 ;  /* 0x00000004b7e87825 */ /* 0x000fc600078e02e8 */
[----:B------:R-:W-:Y:S01]  /*23ff0*/  LDGSTS.E [R2+0x56300], desc[UR22][R54.64], P1 ;  /* 0x5630000036027fae */ /* 0x000fe200089a1016 */
[----:B------:R-:W-:-:S03]  /*24000*/  IMAD.WIDE R22, R183, 0x4, R22 ;  /* 0x00000004b7167825 */ /* 0x000fc600078e0216 */
[----:B------:R1:W-:Y:S01]  /*24010*/  LDGSTS.E [R2+0x56700], desc[UR22][R50.64], P1 ;  /* 0x5670000032027fae */ /* 0x0003e200089a1016 */
[----:B------:R-:W-:-:S03]  /*24020*/  IMAD.WIDE R30, R183, 0x4, R30 ;  /* 0x00000004b71e7825 */ /* 0x000fc600078e021e */
[----:B------:R-:W-:Y:S01]  /*24030*/  LDGSTS.E [R2+0x56b00], desc[UR22][R232.64], P1 ;  /* 0x56b00000e8027fae */ /* 0x000fe200089a1016 */
[----:B------:R-:W-:-:S03]  /*24040*/  IMAD.WIDE R38, R183, 0x4, R38 ;  /* 0x00000004b7267825 */ /* 0x000fc600078e0226 */
[----:B------:R-:W-:Y:S01]  /*24050*/  LDGSTS.E [R2+0x56f00], desc[UR22][R14.64], P1 ;  /* 0x56f000000e027fae */ /* 0x000fe200089a1016 */
[----:B------:R-:W-:-:S03]  /*24060*/  IMAD.WIDE R46, R183, 0x4, R46 ;  /* 0x00000004b72e7825 */ /* 0x000fc600078e022e */
[----:B------:R-:W-:Y:S04]  /*24070*/  LDGSTS.E [R2+0x57300], desc[UR22][R22.64], P1 ;  /* 0x5730000016027fae */ /* 0x000fe800089a1016 */
[----:B------:R-:W-:Y:S04]  /*24080*/  LDGSTS.E [R2+0x57700], desc[UR22][R30.64], P1 ;  /* 0x577000001e027fae */ /* 0x000fe800089a1016 */
[----:B------:R-:W-:Y:S04]  /*24090*/  LDGSTS.E [R2+0x57b00], desc[UR22][R38.64], P1 ;  /* 0x57b0000026027fae */ /* 0x000fe800089a1016 */
[----:B------:R1:W-:Y:S04]  /*240a0*/  LDGSTS.E [R2+0x57f00], desc[UR22][R46.64], P1 ;  /* 0x57f000002e027fae */ /* 0x0003e800089a1016 */
[----:B------:R-:W0:Y:S01]  /*240b0*/  LDGDEPBAR ;  /* 0x00000000000079af */ /* 0x000e220000000000 */
[----:B-1----:R-:W-:Y:S01]  /*240c0*/  IMAD.WIDE R48, R251, 0x4, R48 ;  /* 0x00000004fb307825 */ /* 0x002fe200078e0230 */
[----:B------:R-:W-:Y:S06]  /*240d0*/  BAR.SYNC.DEFER_BLOCKING 0x0 ;  /* 0x0000000000007b1d */ /* 0x000fec0000010000 */
[----:B------:R1:W-:Y:S04]  /*240e0*/  STL.64 [R1+0xf10], R48 ;  /* 0x000f103001007387 */ /* 0x0003e80000100a00 */
[----:B------:R-:W4:Y:S04]  /*240f0*/  LDL.LU.64 R66, [R1+0x968] ;  /* 0x0009680001427983 */ /* 0x000f280000300a00 */
[----:B------:R-:W4:Y:S01]  /*24100*/  LDL.LU.64 R60, [R1+0xb8] ;  /* 0x0000b800013c7983 */ /* 0x000f220000300a00 */
[----:B------:R-:W-:-:S02]  /*24110*/  SEL R50, RZ, 0x4, P3 ;  /* 0x00000004ff327807 */ /* 0x000fc40001800000 */
[----:B--2---:R-:W-:Y:S02]  /*24120*/  LOP3.LUT R113, R12, 0x4, RZ, 0xfc, !PT ;  /* 0x000000040c717812 */ /* 0x004fe400078efcff */
[----:B------:R-:W-:Y:S02]  /*24130*/  SEL R50, R50, RZ, P5 ;  /* 0x000000ff32327207 */ /* 0x000fe40002800000 */
[----:B------:R-:W-:Y:S01]  /*24140*/  ISETP.GE.AND P3, PT, R113, UR5, PT ;  /* 0x0000000571007c0c */ /* 0x000fe2000bf66270 */
[----:B------:R-:W-:Y:S01]  /*24150*/  @!PT LDS RZ, [RZ] ;  /* 0x00000000fffff984 */ /* 0x000fe20000000800 */
[----:B------:R-:W-:Y:S01]  /*24160*/  @!PT LDS RZ, [RZ] ;  /* 0x00000000fffff984 */ /* 0x000fe20000000800 */
[----:B------:R-:W-:Y:S01]  /*24170*/  @!PT LDS RZ, [RZ] ;  /* 0x00000000fffff984 */ /* 0x000fe20000000800 */
[----:B------:R-:W-:Y:S01]  /*24180*/  LDGSTS.E [R13+-0x14000], desc[UR22][R48.64], P4 ;  /* 0xec000000300d7fae */ /* 0x000fe2000a1a1016 */
[----:B------:R-:W-:Y:S02]  /*24190*/  LOP3.LUT R51, R12, 0x6, RZ, 0xfc, !PT ;  /* 0x000000060c337812 */ /* 0x000fe400078efcff */
[----:B------:R-:W-:Y:S02]  /*241a0*/  ISETP.NE.U32.AND P4, PT, R50, RZ, PT ;  /* 0x000000ff3200720c */ /* 0x000fe40003f85070 */
[----:B------:R-:W-:-:S02]  /*241b0*/  SEL R182, R182, RZ, P5 ;  /* 0x000000ffb6b67207 */ /* 0x000fc40002800000 */
[----:B------:R-:W-:Y:S02]  /*241c0*/  SEL R50, RZ, 0x4, P3 ;  /* 0x00000004ff327807 */ /* 0x000fe40001800000 */
[----:B------:R-:W-:Y:S02]  /*241d0*/  ISETP.GE.AND P3, PT, R51, UR5, PT ;  /* 0x0000000533007c0c */ /* 0x000fe4000bf66270 */
[----:B------:R-:W-:Y:S02]  /*241e0*/  ISETP.NE.U32.AND P1, PT, R182, RZ, PT ;  /* 0x000000ffb600720c */ /* 0x000fe40003f25070 */
[----:B------:R-:W-:Y:S02]  /*241f0*/  SEL R50, R50, RZ, P5 ;  /* 0x000000ff32327207 */ /* 0x000fe40002800000 */
[----:B------:R-:W-:Y:S02]  /*24200*/  SEL R54, RZ, 0x4, P3 ;  /* 0x00000004ff367807 */ /* 0x000fe40001800000 */
[----:B------:R-:W-:-:S02]  /*24210*/  ISETP.NE.U32.AND P3, PT, R50, RZ, PT ;  /* 0x000000ff3200720c */ /* 0x000fc40003f65070 */
[----:B------:R-:W-:Y:S02]  /*24220*/  LOP3.LUT R55, R12, 0x24, RZ, 0xfc, !PT ;  /* 0x000000240c377812 */ /* 0x000fe400078efcff */
[----:B------:R-:W-:Y:S01]  /*24230*/  SEL R54, R54, RZ, P5 ;  /* 0x000000ff36367207 */ /* 0x000fe20002800000 */
[----:B---3--:R-:W-:-:S05]  /*24240*/  IMAD.WIDE R50, R251, 0x4, R58 ;  /* 0x00000004fb327825 */ /* 0x008fca00078e023a */
[----:B------:R-:W-:Y:S01]  /*24250*/  LDGSTS.E [R13+-0x13ff8], desc[UR22][R50.64], P6 ;  /* 0xec008000320d7fae */ /* 0x000fe2000b1a1016 */
[----:B----4-:R-:W-:-:S03]  /*24260*/  IMAD.WIDE R52, R251, 0x4, R52 ;  /* 0x00000004fb347825 */ /* 0x010fc600078e0234 */
[----:B------:R-:W-:Y:S01]  /*24270*/  STL.64 [R1+0xf08], R50 ;  /* 0x000f083201007387 */ /* 0x000fe20000100a00 */
[----:B------:R-:W-:-:S03]  /*24280*/  ISETP.GE.AND P6, PT, R55, UR5, PT ;  /* 0x0000000537007c0c */ /* 0x000fc6000bfc6270 */
[----:B------:R-:W-:Y:S01]  /*24290*/  STL.64 [R1+0xf18], R52 ;  /* 0x000f183401007387 */ /* 0x000fe20000100a00 */
[----:B------:R-:W-:-:S03]  /*242a0*/  LOP3.LUT R55, R12, 0x26, RZ, 0xfc, !PT ;  /* 0x000000260c377812 */ /* 0x000fc600078efcff */
[----:B------:R-:W2:Y:S04]  /*242b0*/  LDL.LU.64 R70, [R1+0xc0] ;  /* 0x0000c00001467983 */ /* 0x000ea80000300a00 */
[----:B------:R-:W-:Y:S01]  /*242c0*/  LDGSTS.E [R13+-0x12000], desc[UR22][R52.64], P1 ;  /* 0xee000000340d7fae */ /* 0x000fe200089a1016 */
[----:B------:R-:W-:-:S03]  /*242d0*/  ISETP.NE.U32.AND P1, PT, R54, RZ, PT ;  /* 0x000000ff3600720c */ /* 0x000fc60003f25070 */
[----:B------:R-:W3:Y:S01]  /*242e0*/  LDL.LU.64 R64, [R1+0x950] ;  /* 0x0009500001407983 */ /* 0x000ee20000300a00 */
[----:B------:R-:W-:Y:S02]  /*242f0*/  SEL R54, RZ, 0x4, P6 ;  /* 0x00000004ff367807 */ /* 0x000fe40003000000 */
[----:B------:R-:W-:Y:S02]  /*24300*/  ISETP.GE.AND P6, PT, R55, UR5, PT ;  /* 0x0000000537007c0c */ /* 0x000fe4000bfc6270 */
[----:B------:R-:W-:Y:S02]  /*24310*/  SEL R54, R54, RZ, P5 ;  /* 0x000000ff36367207 */ /* 0x000fe40002800000 */
[----:B------:R-:W-:Y:S02]  /*24320*/  SEL R58, RZ, 0x4, P6 ;  /* 0x00000004ff3a7807 */ /* 0x000fe40003000000 */
[----:B------:R-:W-:Y:S01]  /*24330*/  ISETP.NE.U32.AND P6, PT, R54, RZ, PT ;  /* 0x000000ff3600720c */ /* 0x000fe20003fc5070 */
[----:B------:R-:W-:Y:S01]  /*24340*/  IMAD.WIDE R54, R251, 0x4, R62 ;  /* 0x00000004fb367825 */ /* 0x000fe200078e023e */
[----:B------:R-:W-:-:S03]  /*24350*/  LOP3.LUT R59, R12, 0x8, RZ, 0xfc, !PT ;  /* 0x000000080c3b7812 */ /* 0x000fc600078efcff */
[----:B------:R-:W-:Y:S01]  /*24360*/  IMAD.WIDE R56, R251, 0x4, R56 ;  /* 0x00000004fb387825 */ /* 0x000fe200078e0238 */
[----:B------:R-:W-:Y:S01]  /*24370*/  LDGSTS.E [R13+-0x11ff8], desc[UR22][R54.64], P4 ;  /* 0xee008000360d7fae */ /* 0x000fe2000a1a1016 */
[----:B------:R-:W-:Y:S02]  /*24380*/  SEL R58, R58, RZ, P5 ;  /* 0x000000ff3a3a7207 */ /* 0x000fe40002800000 */
[----:B------:R-:W-:Y:S01]  /*24390*/  ISETP.GE.AND P4, PT, R59, UR5, PT ;  /* 0x000000053b007c0c */ /* 0x000fe2000bf86270 */
[----:B------:R-:W-:Y:S01]  /*243a0*/  LDGSTS.E [R3+-0x14000], desc[UR22][R56.64], P3 ;  /* 0xec00000038037fae */ /* 0x000fe200099a1016 */
[----:B------:R-:W-:-:S03]  /*243b0*/  LOP3.LUT R59, R12, 0xa, RZ, 0xfc, !PT ;  /* 0x0000000a0c3b7812 */ /* 0x000fc600078efcff */
[----:B------:R-:W4:Y:S04]  /*243c0*/  LDL.LU R13, [R1+0x1260] ;  /* 0x00126000010d7983 */ /* 0x000f280000300800 */
[----:B------:R-:W-:Y:S04]  /*243d0*/  STL.64 [R1+0xf20], R54 ;  /* 0x000f203601007387 */ /* 0x000fe80000100a00 */
[----:B------:R-:W-:Y:S01]  /*243e0*/  STL.64 [R1+0xf28], R56 ;  /* 0x000f283801007387 */ /* 0x000fe20000100a00 */
[----:B------:R-:W-:-:S03]  /*243f0*/  ISETP.NE.U32.AND P3, PT, R58, RZ, PT ;  /* 0x000000ff3a00720c */ /* 0x000fc60003f65070 */
[----:B------:R-:W4:Y:S01]  /*24400*/  LDL.LU.64 R74, [R1+0x948] ;  /* 0x00094800014a7983 */ /* 0x000f220000300a00 */
[----:B------:R-:W-:-:S03]  /*24410*/  SEL R58, RZ, 0x4, P4 ;  /* 0x00000004ff3a7807 */ /* 0x000fc60002000000 */
[----:B------:R-:W4:Y:S01]  /*24420*/  LDL.LU.64 R68, [R1+0xe0] ;  /* 0x0000e00001447983 */ /* 0x000f220000300a00 */
[----:B------:R-:W-:Y:S02]  /*24430*/  ISETP.GE.AND P4, PT, R59, UR5, PT ;  /* 0x000000053b007c0c */ /* 0x000fe4000bf86270 */
[----:B------:R-:W-:Y:S02]  /*24440*/  SEL R58, R58, RZ, P5 ;  /* 0x000000ff3a3a7207 */ /* 0x000fe40002800000 */
[----:B------:R-:W-:Y:S02]  /*24450*/  SEL R62, RZ, 0x4, P4 ;  /* 0x00000004ff3e7807 */ /* 0x000fe40002000000 */
[----:B------:R-:W-:Y:S01]  /*24460*/  ISETP.NE.U32.AND P4, PT, R58, RZ, PT ;  /* 0x000000ff3a00720c */ /* 0x000fe20003f85070 */
[----:B------:R-:W-:-:S04]  /*24470*/  IMAD.WIDE R58, R251, 0x4, R66 ;  /* 0x00000004fb3a7825 */ /* 0x000fc800078e0242 */
[----:B------:R-:W-:Y:S01]  /*24480*/  IMAD.WIDE R60, R251, 0x4, R60 ;  /* 0x00000004fb3c7825 */ /* 0x000fe200078e023c */
[----:B------:R-:W-:Y:S04]  /*24490*/  STL.64 [R1+0xf30], R58 ;  /* 0x000f303a01007387 */ /* 0x000fe80000100a00 */
[----:B------:R-:W-:Y:S04]  /*244a0*/  STL.64 [R1+0xf38], R60 ;  /* 0x000f383c01007387 */ /* 0x000fe80000100a00 */
[----:B------:R-:W4:Y:S04]  /*244b0*/  LDL.LU.64 R78, [R1+0xf0] ;  /* 0x0000f000014e7983 */ /* 0x000f280000300a00 */
[----:B------:R-:W4:Y:S01]  /*244c0*/  LDL.LU.64 R72, [R1+0x930] ;  /* 0x0009300001487983 */ /* 0x000f220000300a00 */
[----:B------:R-:W-:-:S02]  /*244d0*/  LOP3.LUT R63, R12, 0x28, RZ, 0xfc, !PT ;  /* 0x000000280c3f7812 */ /* 0x000fc400078efcff */
[----:B------:R-:W-:Y:S01]  /*244e0*/  SEL R62, R62, RZ, P5 ;  /* 0x000000ff3e3e7207 */ /* 0x000fe20002800000 */
[----:B------:R-:W-:Y:S01]  /*244f0*/  LDGSTS.E [R3+-0x13ff8], desc[UR22][R58.64], P1 ;  /* 0xec0080003a037fae */ /* 0x000fe200089a1016 */
[----:B------:R-:W-:Y:S02]  /*24500*/  ISETP.GE.AND P1, PT, R63, UR5, PT ;  /* 0x000000053f007c0c */ /* 0x000fe4000bf26270 */
[----:B------:R-:W-:Y:S01]  /*24510*/  LOP3.LUT R63, R12, 0x2a, RZ, 0xfc, !PT ;  /* 0x0000002a0c3f7812 */ /* 0x000fe200078efcff */
[----:B------:R-:W-:Y:S01]  /*24520*/  LDGSTS.E [R3+-0x12000], desc[UR22][R60.64], P6 ;  /* 0xee0000003c037fae */ /* 0x000fe2000b1a1016 */
[----:B------:R-:W-:Y:S02]  /*24530*/  ISETP.NE.U32.AND P6, PT, R62, RZ, PT ;  /* 0x000000ff3e00720c */ /* 0x000fe40003fc5070 */
[----:B------:R-:W-:Y:S02]  /*24540*/  SEL R62, RZ, 0x4, P1 ;  /* 0x00000004ff3e7807 */ /* 0x000fe40000800000 */
[----:B------:R-:W-:-:S02]  /*24550*/  ISETP.GE.AND P1, PT, R63, UR5, PT ;  /* 0x000000053f007c0c */ /* 0x000fc4000bf26270 */
[----:B------:R-:W-:Y:S02]  /*24560*/  SEL R62, R62, RZ, P5 ;  /* 0x000000ff3e3e7207 */ /* 0x000fe40002800000 */
[----:B------:R-:W-:Y:S02]  /*24570*/  SEL R66, RZ, 0x4, P1 ;  /* 0x00000004ff427807 */ /* 0x000fe40000800000 */
[----:B------:R-:W-:Y:S01]  /*24580*/  ISETP.NE.U32.AND P1, PT, R62, RZ, PT ;  /* 0x000000ff3e00720c */ /* 0x000fe20003f25070 */
[----:B------:R1:W-:Y:S01]  /*24590*/  STL.64 [R1+0x10f0], R2 ;  /* 0x0010f00201007387 */ /* 0x0003e20000100a00 */
[----:B------:R-:W-:Y:S02]  /*245a0*/  LOP3.LUT R67, R12, 0xc, RZ, 0xfc, !PT ;  /* 0x0000000c0c437812 */ /* 0x000fe400078efcff */
[----:B------:R-:W-:Y:S01]  /*245b0*/  SEL R66, R66, RZ, P5 ;  /* 0x000000ff42427207 */ /* 0x000fe20002800000 */
[----:B--2---:R-:W-:-:S04]  /*245c0*/  IMAD.WIDE R62, R251, 0x4, R70 ;  /* 0x00000004fb3e7825 */ /* 0x004fc800078e0246 */
[----:B---3--:R-:W-:Y:S01]  /*245d0*/  IMAD.WIDE R64, R251, 0x4, R64 ;  /* 0x00000004fb407825 */ /* 0x008fe200078e0240 */
[----:B------:R-:W-:Y:S04]  /*245e0*/  STL.64 [R1+0xf40], R62 ;  /* 0x000f403e01007387 */ /* 0x000fe80000100a00 */
[----:B------:R-:W-:Y:S04]  /*245f0*/  STL.64 [R1+0xf48], R64 ;  /* 0x000f484001007387 */ /* 0x000fe80000100a00 */
[----:B------:R-:W-:Y:S01]  /*24600*/  LDGSTS.E [R3+-0x11ff8], desc[UR22][R62.64], P3 ;  /* 0xee0080003e037fae */ /* 0x000fe200099a1016 */
[----:B------:R-:W-:-:S03]  /*24610*/  ISETP.GE.AND P3, PT, R67, UR5, PT ;  /* 0x0000000543007c0c */ /* 0x000fc6000bf66270 */
[----:B------:R-:W2:Y:S01]  /*24620*/  LDL.LU.64 R82, [R1+0x928] ;  /* 0x0009280001527983 */ /* 0x000ea20000300a00 */
[----:B------:R-:W-:-:S03]  /*24630*/  LOP3.LUT R67, R12, 0xe, RZ, 0xfc, !PT ;  /* 0x0000000e0c437812 */ /* 0x000fc600078efcff */
[----:B------:R-:W3:Y:S04]  /*24640*/  LDL.LU.64 R76, [R1+0x920] ;  /* 0x00092000014c7983 */ /* 0x000ee80000300a00 */
[----:B------:R-:W-:Y:S01]  /*24650*/  LDGSTS.E [R6+-0x14000], desc[UR22][R64.64], P4 ;  /* 0xec00000040067fae */ /* 0x000fe2000a1a1016 */
[----:B------:R-:W-:Y:S02]  /*24660*/  ISETP.NE.U32.AND P4, PT, R66, RZ, PT ;  /* 0x000000ff4200720c */ /* 0x000fe40003f85070 */
[----:B------:R-:W-:Y:S02]  /*24670*/  SEL R66, RZ, 0x4, P3 ;  /* 0x00000004ff427807 */ /* 0x000fe40001800000 */
[----:B------:R-:W-:Y:S02]  /*24680*/  ISETP.GE.AND P3, PT, R67, UR5, PT ;  /* 0x0000000543007c0c */ /* 0x000fe4000bf66270 */
[----:B------:R-:W-:-:S02]  /*24690*/  SEL R66, R66, RZ, P5 ;  /* 0x000000ff42427207 */ /* 0x000fc40002800000 */
[----:B------:R-:W-:Y:S02]  /*246a0*/  SEL R70, RZ, 0x4, P3 ;  /* 0x00000004ff467807 */ /* 0x000fe40001800000 */
[----:B------:R-:W-:Y:S02]  /*246b0*/  ISETP.NE.U32.AND P3, PT, R66, RZ, PT ;  /* 0x000000ff4200720c */ /* 0x000fe40003f65070 */
[----:B------:R-:W-:Y:S01]  /*246c0*/  LOP3.LUT R71, R12, 0x2c, RZ, 0xfc, !PT ;  /* 0x0000002c0c477812 */ /* 0x000fe200078efcff */
[----:B----4-:R-:W-:-:S04]  /*246d0*/  IMAD.WIDE R66, R251, 0x4, R74 ;  /* 0x00000004fb427825 */ /* 0x010fc800078e024a */
[----:B------:R-:W-:Y:S01]  /*246e0*/  IMAD.WIDE R68, R251, 0x4, R68 ;  /* 0x00000004fb447825 */ /* 0x000fe200078e0244 */
[----:B------:R-:W-:Y:S01]  /*246f0*/  STL.64 [R1+0xf50], R66 ;  /* 0x000f504201007387 */ /* 0x000fe20000100a00 */
[----:B------:R-:W-:-:S03]  /*24700*/  SEL R70, R70, RZ, P5 ;  /* 0x000000ff46467207 */ /* 0x000fc60002800000 */
[----:B------:R-:W-:Y:S01]  /*24710*/  LDGSTS.E [R6+-0x13ff8], desc[UR22][R66.64], P6 ;  /* 0xec00800042067fae */ /* 0x000fe2000b1a1016 */
[----:B------:R-:W-:-:S03]  /*24720*/  ISETP.GE.AND P6, PT, R71, UR5, PT ;  /* 0x0000000547007c0c */ /* 0x000fc6000bfc6270 */
[----:B------:R-:W-:Y:S01]  /*24730*/  STL.64 [R1+0xf58], R68 ;  /* 0x000f584401007387 */ /* 0x000fe20000100a00 */
[----:B------:R-:W-:-:S03]  /*24740*/  LOP3.LUT R71, R12, 0x2e, RZ, 0xfc, !PT ;  /* 0x0000002e0c477812 */ /* 0x000fc600078efcff */
[----:B------:R-:W4:Y:S04]  /*24750*/  LDL.LU.64 R86, [R1+0x918] ;  /* 0x0009180001567983 */ /* 0x000f280000300a00 */
[----:B------:R-:W4:Y:S04]  /*24760*/  LDL.LU.64 R80, [R1+0x910] ;  /* 0x0009100001507983 */ /* 0x000f280000300a00 */
[----:B------:R-:W-:Y:S01]  /*24770*/  LDGSTS.E [R6+-0x12000], desc[UR22][R68.64], P1 ;  /* 0xee00000044067fae */ /* 0x000fe200089a1016 */
[----:B------:R-:W-:Y:S02]  /*24780*/  ISETP.NE.U32.AND P1, PT, R70, RZ, PT ;  /* 0x000000ff4600720c */ /* 0x000fe40003f25070 */
[----:B------:R-:W-:-:S02]  /*24790*/  SEL R70, RZ, 0x4, P6 ;  /* 0x00000004ff467807 */ /* 0x000fc40003000000 */
        /* <DEDUP_REMOVED lines=21> */
[----:B------:R-:W-:Y:S02]  /*248f0*/  ISETP.NE.U32.AND P4, PT, R74, RZ, PT ;  /* 0x000000ff4a00720c */ /* 0x000fe40003f85070 */
[----:B------:R-:W-:Y:S02]  /*24900*/  LOP3.LUT R79, R12, 0x30, RZ, 0xfc, !PT ;  /* 0x000000300c4f7812 */ /* 0x000fe400078efcff */
[----:B------:R-:W-:Y:S01]  /*24910*/  SEL R78, R78, RZ, P5 ;  /* 0x000000ff4e4e7207 */ /* 0x000fe20002800000 */
[----:B--2---:R-:W-:-:S04]  /*24920*/  IMAD.WIDE R74, R251, 0x4, R82 ;  /* 0x00000004fb4a7825 */ /* 0x004fc800078e0252 */
[----:B---3--:R-:W-:Y:S01]  /*24930*/  IMAD.WIDE R76, R251, 0x4, R76 ;  /* 0x00000004fb4c7825 */ /* 0x008fe200078e024c */
[----:B------:R2:W-:Y:S04]  /*24940*/  STL.64 [R1+0xf70], R74 ;  /* 0x000f704a01007387 */ /* 0x0005e80000100a00 */
[----:B------:R-:W-:Y:S04]  /*24950*/  STL.64 [R1+0xf78], R76 ;  /* 0x000f784c01007387 */ /* 0x000fe80000100a00 */
[----:B------:R-:W-:Y:S01]  /*24960*/  LDGSTS.E [R7+-0x13ff8], desc[UR22][R74.64], P1 ;  /* 0xec0080004a077fae */ /* 0x000fe200089a1016 */
[----:B------:R-:W-:-:S03]  /*24970*/  ISETP.GE.AND P1, PT, R79, UR5, PT ;  /* 0x000000054f007c0c */ /* 0x000fc6000bf26270 */
[----:B------:R-:W3:Y:S01]  /*24980*/  LDL.LU.64 R94, [R1+0x8f8] ;  /* 0x0008f800015e7983 */ /* 0x000ee20000300a00 */
[----:B------:R-:W-:-:S03]  /*24990*/  LOP3.LUT R79, R12, 0x32, RZ, 0xfc, !PT ;  /* 0x000000320c4f7812 */ /* 0x000fc600078efcff */
[----:B------:R-:W2:Y:S04]  /*249a0*/  LDL.LU.64 R88, [R1+0x8f0] ;  /* 0x0008f00001587983 */ /* 0x000ea80000300a00 */
[----:B------:R-:W-:Y:S01]  /*249b0*/  LDGSTS.E [R7+-0x12000], desc[UR22][R76.64], P6 ;  /* 0xee0000004c077fae */ /* 0x000fe2000b1a1016 */
[----:B------:R-:W-:Y:S02]  /*249c0*/  ISETP.NE.U32.AND P6, PT, R78, RZ, PT ;  /* 0x000000ff4e00720c */ /* 0x000fe40003fc5070 */
[----:B------:R-:W-:Y:S02]  /*249d0*/  SEL R78, RZ, 0x4, P1 ;  /* 0x00000004ff4e7807 */ /* 0x000fe40000800000 */
[----:B------:R-:W-:Y:S02]  /*249e0*/  ISETP.GE.AND P1, PT, R79, UR5, PT ;  /* 0x000000054f007c0c */ /* 0x000fe4000bf26270 */
[----:B------:R-:W-:-:S02]  /*249f0*/  SEL R78, R78, RZ, P5 ;  /* 0x000000ff4e4e7207 */ /* 0x000fc40002800000 */
[----:B------:R-:W-:Y:S02]  /*24a00*/  SEL R82, RZ, 0x4, P1 ;  /* 0x00000004ff527807 */ /* 0x000fe40000800000 */
[----:B------:R-:W-:Y:S01]  /*24a10*/  ISETP.NE.U32.AND P1, PT, R78, RZ, PT ;  /* 0x000000ff4e00720c */ /* 0x000fe20003f25070 */
[----:B------:R1:W-:Y:S01]  /*24a20*/  STL.64 [R1+0xf88], R6 ;  /* 0x000f880601007387 */ /* 0x0003e20000100a00 */
[----:B------:R-:W-:Y:S01]  /*24a30*/  LOP3.LUT R83, R12, 0x14, RZ, 0xfc, !PT ;  /* 0x000000140c537812 */ /* 0x000fe200078efcff */
[----:B----4-:R-:W-:-:S04]  /*24a40*/  IMAD.WIDE R78, R251, 0x4, R86 ;  /* 0x00000004fb4e7825 */ /* 0x010fc800078e0256 */
[----:B------:R-:W-:Y:S01]  /*24a50*/  IMAD.WIDE R80, R251, 0x4, R80 ;  /* 0x00000004fb507825 */ /* 0x000fe200078e0250 */
[----:B------:R-:W-:Y:S01]  /*24a60*/  STL.64 [R1+0xf80], R78 ;  /* 0x000f804e01007387 */ /* 0x000fe20000100a00 */
[----:B------:R-:W-:-:S03]  /*24a70*/  SEL R82, R82, RZ, P5 ;  /* 0x000000ff52527207 */ /* 0x000fc60002800000 */
[----:B------:R4:W-:Y:S01]  /*24a80*/  LDGSTS.E [R7+-0x11ff8], desc[UR22][R78.64], P3 ;  /* 0xee0080004e077fae */ /* 0x0009e200099a1016 */
        /* <DEDUP_REMOVED lines=32> */
[----:B---3--:R-:W-:-:S04]  /*24c90*/  IMAD.WIDE R86, R251, 0x4, R94 ;  /* 0x00000004fb567825 */ /* 0x008fc800078e025e */
[----:B--2---:R-:W-:Y:S01]  /*24ca0*/  IMAD.WIDE R88, R251, 0x4, R88 ;  /* 0x00000004fb587825 */ /* 0x004fe200078e0258 */
        /* <DEDUP_REMOVED lines=24> */
[----:B------:R-:W-:Y:S01]  /*24e30*/  LDGSTS.E [R247+-0x12000], desc[UR22][R92.64], P6 ;  /* 0xee0000005cf77fae */ /* 0x000fe2000b1a1016 */
[----:B------:R-:W-:Y:S02]  /*24e40*/  ISETP.NE.U32.AND P6, PT, R94, RZ, PT ;  /* 0x000000ff5e00720c */ /* 0x000fe40003fc5070 */
[----:B------:R-:W-:Y:S01]  /*24e50*/  SEL R94, RZ, 0x4, P1 ;  /* 0x00000004ff5e7807 */ /* 0x000fe20000800000 */
[----:B------:R-:W4:Y:S01]  /*24e60*/  LDL.LU.64 R104, [R1+0x8b0] ;  /* 0x0008b00001687983 */ /* 0x000f220000300a00 */
[----:B------:R-:W-:Y:S02]  /*24e70*/  ISETP.GE.AND P1, PT, R95, UR5, PT ;  /* 0x000000055f007c0c */ /* 0x000fe4000bf26270 */
[----:B------:R-:W-:-:S02]  /*24e80*/  SEL R94, R94, RZ, P5 ;  /* 0x000000ff5e5e7207 */ /* 0x000fc40002800000 */
[----:B------:R-:W-:Y:S02]  /*24e90*/  SEL R98, RZ, 0x4, P1 ;  /* 0x00000004ff627807 */ /* 0x000fe40000800000 */
[----:B------:R-:W-:Y:S01]  /*24ea0*/  ISETP.NE.U32.AND P1, PT, R94, RZ, PT ;  /* 0x000000ff5e00720c */ /* 0x000fe20003f25070 */
[----:B------:R-:W-:Y:S01]  /*24eb0*/  STL.64 [R1+0xfd0], R246 ;  /* 0x000fd0f601007387 */ /* 0x000fe20000100a00 */
[----:B------:R-:W-:-:S04]  /*24ec0*/  IMAD.WIDE R94, R251, 0x4, R102 ;  /* 0x00000004fb5e7825 */ /* 0x000fc800078e0266 */
[----:B------:R-:W-:Y:S01]  /*24ed0*/  IMAD.WIDE R96, R251, 0x4, R96 ;  /* 0x00000004fb607825 */ /* 0x000fe200078e0260 */
[----:B------:R-:W-:Y:S01]  /*24ee0*/  STL.64 [R1+0xfc8], R94 ;  /* 0x000fc85e01007387 */ /* 0x000fe20000100a00 */
[----:B------:R-:W-:Y:S01]  /*24ef0*/  LOP3.LUT R99, R12, 0x1c, RZ, 0xfc, !PT ;  /* 0x0000001c0c637812 */ /* 0x000fe200078efcff */
[----:B------:R-:W2:Y:S02]  /*24f00*/  LDC R103, c[0x0][0x3a0] ;  /* 0x0000e800ff677b82 */ /* 0x000ea40000000800 */
[----:B------:R-:W-:Y:S04]  /*24f10*/  STL.64 [R1+0xfd8], R96 ;  /* 0x000fd86001007387 */ /* 0x000fe80000100a00 */
[----:B-1----:R-:W4:Y:S01]  /*24f20*/  LDL.LU.64 R48, [R1+0x8a8] ;  /* 0x0008a80001307983 */ /* 0x002f220000300a00 */
[----:B------:R-:W-:Y:S01]  /*24f30*/  SEL R98, R98, RZ, P5 ;  /* 0x000000ff62627207 */ /* 0x000fe20002800000 */
[----:B------:R-:W1:Y:S02]  /*24f40*/  S2R R2, SR_TID.X ;  /* 0x0000000000027919 */ /* 0x000e640000002100 */
[----:B------:R-:W-:Y:S01]  /*24f50*/  LDGSTS.E [R247+-0x11ff8], desc[UR22][R94.64], P3 ;  /* 0xee0080005ef77fae */ /* 0x000fe200099a1016 */
[----:B------:R-:W-:-:S02]  /*24f60*/  ISETP.GE.AND P3, PT, R99, UR5, PT ;  /* 0x0000000563007c0c */ /* 0x000fc4000bf66270 */
[----:B------:R-:W-:Y:S01]  /*24f70*/  LOP3.LUT R99, R12, 0x1e, RZ, 0xfc, !PT ;  /* 0x0000001e0c637812 */ /* 0x000fe200078efcff */
[----:B------:R-:W-:Y:S01]  /*24f80*/  LDGSTS.E [R252+-0x14000], desc[UR22][R96.64], P4 ;  /* 0xec00000060fc7fae */ /* 0x000fe2000a1a1016 */
[----:B------:R-:W-:Y:S02]  /*24f90*/  ISETP.NE.U32.AND P4, PT, R98, RZ, PT ;  /* 0x000000ff6200720c */ /* 0x000fe40003f85070 */
[----:B------:R-:W-:Y:S02]  /*24fa0*/  SEL R98, RZ, 0x4, P3 ;  /* 0x00000004ff627807 */ /* 0x000fe40001800000 */
[----:B------:R-:W-:Y:S02]  /*24fb0*/  ISETP.GE.AND P3, PT, R99, UR5, PT ;  /* 0x0000000563007c0c */ /* 0x000fe4000bf66270 */
[----:B------:R-:W-:Y:S02]  /*24fc0*/  SEL R98, R98, RZ, P5 ;  /* 0x000000ff62627207 */ /* 0x000fe40002800000 */
[----:B------:R-:W-:-:S02]  /*24fd0*/  SEL R102, RZ, 0x4, P3 ;  /* 0x00000004ff667807 */ /* 0x000fc40001800000 */
[----:B------:R-:W-:Y:S01]  /*24fe0*/  ISETP.NE.U32.AND P3, PT, R98, RZ, PT ;  /* 0x000000ff6200720c */ /* 0x000fe20003f65070 */
[----:B------:R-:W-:Y:S01]  /*24ff0*/  UIADD3 UR4, UPT, UPT, UR4, -0x100, URZ ;  /* 0xffffff0004047890 */ /* 0x000fe2000fffe0ff */
[----:B--2---:R-:W-:Y:S01]  /*25000*/  VIADD R103, R103, 0x3f ;  /* 0x0000003f67677836 */ /* 0x004fe20000000000 */
[----:B------:R-:W-:Y:S01]  /*25010*/  SEL R102, R102, RZ, P5 ;  /* 0x000000ff66667207 */ /* 0x000fe20002800000 */
[----:B------:R-:W-:-:S04]  /*25020*/  IMAD.WIDE R98, R251, 0x4, R106 ;  /* 0x00000004fb627825 */ /* 0x000fc800078e026a */
[----:B---3--:R-:W-:Y:S01]  /*25030*/  IMAD.WIDE R100, R251, 0x4, R100 ;  /* 0x00000004fb647825 */ /* 0x008fe200078e0264 */
[----:B------:R-:W-:Y:S04]  /*25040*/  STL.64 [R1+0xfe0], R98 ;  /* 0x000fe06201007387 */ /* 0x000fe80000100a00 */
[----:B------:R2:W-:Y:S04]  /*25050*/  STL.64 [R1+0xea8], R12 ;  /* 0x000ea80c01007387 */ /* 0x0005e80000100a00 */
[----:B------:R-:W-:Y:S04]  /*25060*/  STL.64 [R1+0xfe8], R100 ;  /* 0x000fe86401007387 */ /* 0x000fe80000100a00 */
[----:B------:R-:W3:Y:S01]  /*25070*/  LDL.LU.64 R50, [R1+0x8a0] ;  /* 0x0008a00001327983 */ /* 0x000ee20000300a00 */
[----:B-1----:R-:W-:-:S03]  /*25080*/  SHF.R.U32.HI R107, RZ, 0x6, R2 ;  /* 0x00000006ff6b7819 */ /* 0x002fc60000011602 */
[----:B------:R-:W-:Y:S01]  /*25090*/  LDGSTS.E [R252+-0x13ff8], desc[UR22][R98.64], P6 ;  /* 0xec00800062fc7fae */ /* 0x000fe2000b1a1016 */
[----:B------:R-:W-:Y:S02]  /*250a0*/  ISETP.GE.AND P6, PT, R12, UR4, PT ;  /* 0x000000040c007c0c */ /* 0x000fe4000bfc6270 */
[----:B------:R-:W-:Y:S01]  /*250b0*/  SGXT.U32 R107, R107, 0x1 ;  /* 0x000000016b6b781a */ /* 0x000fe20000000000 */
[----:B------:R-:W-:Y:S01]  /*250c0*/  LDGSTS.E [R252+-0x12000], desc[UR22][R100.64], P1 ;  /* 0xee00000064fc7fae */ /* 0x000fe200089a1016 */
[----:B------:R-:W-:Y:S02]  /*250d0*/  SEL R106, RZ, 0x4, P6 ;  /* 0x00000004ff6a7807 */ /* 0x000fe40003000000 */
[----:B------:R-:W-:Y:S01]  /*250e0*/  ISETP.NE.U32.AND P1, PT, R102, RZ, PT ;  /* 0x000000ff6600720c */ /* 0x000fe20003f25070 */
[----:B------:R-:W2:Y:S01]  /*250f0*/  LDL.LU.64 R110, [R1+0x898] ;  /* 0x00089800016e7983 */ /* 0x000ea20000300a00 */
[----:B------:R-:W-:Y:S02]  /*25100*/  ISETP.GT.AND P6, PT, R103, 0x13f, PT ;  /* 0x0000013f6700780c */ /* 0x000fe40003fc4270 */
[----:B------:R-:W-:Y:S01]  /*25110*/  LOP3.LUT R107, R107, 0x3c, RZ, 0xfc, !PT ;  /* 0x0000003c6b6b7812 */ /* 0x000fe200078efcff */
[----:B----4-:R-:W-:-:S05]  /*25120*/  IMAD.WIDE R102, R251, 0x4, R108 ;  /* 0x00000004fb667825 */ /* 0x010fca00078e026c */
[----:B------:R-:W-:Y:S01]  /*25130*/  LDGSTS.E [R252+-0x11ff8], desc[UR22][R102.64], P4 ;  /* 0xee00800066fc7fae */ /* 0x000fe2000a1a1016 */
[----:B------:R-:W-:Y:S02]  /*25140*/  ISETP.GE.AND P4, PT, R107, UR5, PT ;  /* 0x000000056b007c0c */ /* 0x000fe4000bf86270 */
[----:B------:R-:W-:Y:S01]  /*25150*/  SHF.R.U32.HI R107, RZ, 0x6, R2 ;  /* 0x00000006ff6b7819 */ /* 0x000fe20000011602 */
[----:B------:R-:W-:Y:S01]  /*25160*/  IMAD.WIDE R104, R251, 0x4, R104 ;  /* 0x00000004fb687825 */ /* 0x000fe200078e0268 */
[----:B------:R-:W-:Y:S02]  /*25170*/  SEL R106, R106, RZ, P6 ;  /* 0x000000ff6a6a7207 */ /* 0x000fe40003000000 */
[----:B------:R-:W-:Y:S02]  /*25180*/  SGXT.U32 R107, R107, 0x1 ;  /* 0x000000016b6b781a */ /* 0x000fe40000000000 */
[----:B------:R-:W-:Y:S01]  /*25190*/  LDGSTS.E [R0+-0x14000], desc[UR22][R104.64], P3 ;  /* 0xec00000068007fae */ /* 0x000fe200099a1016 */
[----:B------:R-:W-:-:S02]  /*251a0*/  ISETP.NE.U32.AND P3, PT, R106, RZ, PT ;  /* 0x000000ff6a00720c */ /* 0x000fc40003f65070 */
[----:B------:R-:W-:Y:S02]  /*251b0*/  LOP3.LUT R107, R107, 0x3e, RZ, 0xfc, !PT ;  /* 0x0000003e6b6b7812 */ /* 0x000fe400078efcff */
[----:B------:R-:W-:Y:S02]  /*251c0*/  SEL R106, RZ, 0x4, P4 ;  /* 0x00000004ff6a7807 */ /* 0x000fe40002000000 */
[----:B------:R-:W-:Y:S02]  /*251d0*/  ISETP.GE.AND P4, PT, R107, UR5, PT ;  /* 0x000000056b007c0c */ /* 0x000fe4000bf86270 */
[----:B------:R-:W-:Y:S01]  /*251e0*/  SEL R109, R106, RZ, P5 ;  /* 0x000000ff6a6d7207 */ /* 0x000fe20002800000 */
[----:B------:R-:W-:Y:S04]  /*251f0*/  STL.64 [R1+0xff0], R102 ;  /* 0x000ff06601007387 */ /* 0x000fe80000100a00 */
[----:B------:R-:W-:Y:S01]  /*25200*/  STL.64 [R1+0xff8], R104 ;  /* 0x000ff86801007387 */ /* 0x000fe20000100a00 */
[----:B------:R-:W-:-:S05]  /*25210*/  IMAD.WIDE R106, R251, 0x4, R48 ;  /* 0x00000004fb6a7825 */ /* 0x000fca00078e0230 */
[----:B------:R-:W-:Y:S04]  /*25220*/  STL.64 [R1+0x1000], R106 ;  /* 0x0010006a01007387 */ /* 0x000fe80000100a00 */
[----:B------:R-:W4:Y:S04]  /*25230*/  LDL.LU.64 R74, [R1+0x890] ;  /* 0x00089000014a7983 */ /* 0x000f280000300a00 */
[----:B------:R-:W4:Y:S04]  /*25240*/  LDL.LU.64 R72, [R1+0x888] ;  /* 0x0008880001487983 */ /* 0x000f280000300a00 */
[----:B------:R-:W4:Y:S04]  /*25250*/  LDL.LU.64 R58, [R1+0x880] ;  /* 0x00088000013a7983 */ /* 0x000f280000300a00 */
[----:B------:R-:W4:Y:S01]  /*25260*/  LDL.LU.64 R48, [R1+0x878] ;  /* 0x0008780001307983 */ /* 0x000f220000300a00 */
[----:B------:R-:W-:-:S02]  /*25270*/  SHF.R.U32.HI R182, RZ, 0x6, R2 ;  /* 0x00000006ffb67819 */ /* 0x000fc40000011602 */
[----:B------:R-:W-:Y:S01]  /*25280*/  SEL R108, RZ, 0x4, P4 ;  /* 0x00000004ff6c7807 */ /* 0x000fe20002000000 */
[----:B------:R-:W-:Y:S01]  /*25290*/  LDGSTS.E [R0+-0x13ff8], desc[UR22][R106.64], P1 ;  /* 0xec0080006a007fae */ /* 0x000fe200089a1016 */
[----:B------:R-:W-:Y:S02]  /*252a0*/  SGXT.U32 R182, R182, 0x1 ;  /* 0x00000001b6b6781a */ /* 0x000fe40000000000 */
[----:B------:R-:W-:Y:S01]  /*252b0*/  SHF.R.U32.HI R112, RZ, 0x6, R2 ;  /* 0x00000006ff707819 */ /* 0x000fe20000011602 */
[----:B------:R-:W4:Y:S01]  /*252c0*/  LDL.LU.64 R70, [R1+0x868] ;  /* 0x0008680001467983 */ /* 0x000f220000300a00 */
[----:B------:R-:W-:Y:S02]  /*252d0*/  LOP3.LUT R182, R182, 0x2, RZ, 0xfc, !PT ;  /* 0x00000002b6b67812 */ /* 0x000fe400078efcff */
[----:B------:R-:W-:Y:S01]  /*252e0*/  SEL R108, R108, RZ, P5 ;  /* 0x000000ff6c6c7207 */ /* 0x000fe20002800000 */
[----:B------:R-:W4:Y:S01]  /*252f0*/  LDL.LU.64 R56, [R1+0x860] ;  /* 0x0008600001387983 */ /* 0x000f220000300a00 */
[----:B------:R-:W-:-:S02]  /*25300*/  SGXT.U32 R112, R112, 0x1 ;  /* 0x000000017070781a */ /* 0x000fc40000000000 */
[----:B------:R-:W-:Y:S01]  /*25310*/  ISETP.GE.AND P1, PT, R182, UR4, PT ;  /* 0x00000004b6007c0c */ /* 0x000fe2000bf26270 */
[----:B------:R-:W4:Y:S01]  /*25320*/  LDL.LU.64 R54, [R1+0x858] ;  /* 0x0008580001367983 */ /* 0x000f220000300a00 */
[----:B------:R-:W-:Y:S02]  /*25330*/  LOP3.LUT R112, R112, 0x20, RZ, 0xfc, !PT ;  /* 0x0000002070707812 */ /* 0x000fe400078efcff */
[----:B------:R-:W-:Y:S01]  /*25340*/  ISETP.NE.U32.AND P5, PT, R108, RZ, PT ;  /* 0x000000ff6c00720c */ /* 0x000fe20003fa5070 */
[----:B------:R-:W4:Y:S01]  /*25350*/  LDL.LU.64 R68, [R1+0x848] ;  /* 0x0008480001447983 */ /* 0x000f220000300a00 */
[----:B------:R-:W-:Y:S02]  /*25360*/  SEL R108, RZ, 0x4, P1 ;  /* 0x00000004ff6c7807 */ /* 0x000fe40000800000 */
[----:B------:R-:W-:Y:S01]  /*25370*/  ISETP.GE.AND P1, PT, R112, UR4, PT ;  /* 0x0000000470007c0c */ /* 0x000fe2000bf26270 */
[----:B------:R-:W4:Y:S01]  /*25380*/  LDL.LU.64 R52, [R1+0x840] ;  /* 0x0008400001347983 */ /* 0x000f220000300a00 */
[----:B------:R-:W-:-:S02]  /*25390*/  SEL R108, R108, RZ, P6 ;  /* 0x000000ff6c6c7207 */ /* 0x000fc40003000000 */
[----:B------:R-:W-:Y:S02]  /*253a0*/  SEL R112, RZ, 0x4, P1 ;  /* 0x00000004ff707807 */ /* 0x000fe40000800000 */
[----:B------:R-:W-:Y:S02]  /*253b0*/  ISETP.NE.U32.AND P4, PT, R109, RZ, PT ;  /* 0x000000ff6d00720c */ /* 0x000fe40003f85070 */
[----:B------:R-:W-:Y:S02]  /*253c0*/  ISETP.NE.U32.AND P1, PT, R108, RZ, PT ;  /* 0x000000ff6c00720c */ /* 0x000fe40003f25070 */
[----:B------:R-:W-:Y:S01]  /*253d0*/  SHF.R.U32.HI R182, RZ, 0x6, R2 ;  /* 0x00000006ffb67819 */ /* 0x000fe20000011602 */
[C---:B---3--:R-:W-:Y:S02]  /*253e0*/  IMAD.WIDE R108, R251.reuse, 0x4, R50 ;  /* 0x00000004fb6c7825 */ /* 0x048fe400078e0232 */
[----:B------:R-:W3:Y:S04]  /*253f0*/  LDL.LU.64 R50, [R1+0x838] ;  /* 0x0008380001327983 */ /* 0x000ee80000300a00 */
[----:B------:R-:W3:Y:S04]  /*25400*/  LDL.LU.64 R66, [R1+0x828] ;  /* 0x0008280001427983 */ /* 0x000ee80000300a00 */
[----:B------:R-:W3:Y:S04]  /*25410*/  LDL.LU.64 R64, [R1+0x820] ;  /* 0x0008200001407983 */ /* 0x000ee80000300a00 */
[----:B------:R-:W3:Y:S04]  /*25420*/  LDL.LU.64 R62, [R1+0x818] ;  /* 0x00081800013e7983 */ /* 0x000ee80000300a00 */
[----:B------:R-:W-:Y:S04]  /*25430*/  STL.64 [R1+0x11e0], R250 ;  /* 0x0011e0fa01007387 */ /* 0x000fe80000100a00 */
[----:B------:R-:W-:Y:S04]  /*25440*/  STL.64 [R1+0x1008], R108 ;  /* 0x0010086c01007387 */ /* 0x000fe80000100a00 */
[----:B------:R-:W3:Y:S04]  /*25450*/  LDL.LU.64 R2, [R1+0x800] ;  /* 0x0008000001027983 */ /* 0x000ee80000300a00 */
[----:B------:R-:W3:Y:S01]  /*25460*/  LDL.LU.64 R60, [R1+0x7f8] ;  /* 0x0007f800013c7983 */ /* 0x000ee20000300a00 */
[----:B--2---:R-:W-:-:S04]  /*25470*/  IMAD.WIDE R110, R251, 0x4, R110 ;  /* 0x00000004fb6e7825 */ /* 0x004fc800078e026e */
[C---:B----4-:R-:W-:Y:S01]  /*25480*/  IMAD.WIDE R6, R183.reuse, 0x4, R72 ;  /* 0x00000004b7067825 */ /* 0x050fe200078e0248 */
[----:B------:R-:W-:Y:S03]  /*25490*/  STL.64 [R1+0x1010], R110 ;  /* 0x0010106e01007387 */ /* 0x000fe60000100a00 */
[C---:B------:R-:W-:Y:S01]  /*254a0*/  IMAD.WIDE R12, R183.reuse, 0x4, R58 ;  /* 0x00000004b70c7825 */ /* 0x040fe200078e023a */
[----:B------:R-:W-:Y:S01]  /*254b0*/  SGXT.U32 R182, R182, 0x1 ;  /* 0x00000001b6b6781a */ /* 0x000fe20000000000 */
[----:B------:R-:W2:Y:S04]  /*254c0*/  LDL.LU.64 R58, [R1+0x7e0] ;  /* 0x0007e000013a7983 */ /* 0x000ea80000300a00 */
[----:B------:R1:W-:Y:S04]  /*254d0*/  STL.64 [R1+0x558], R6 ;  /* 0x0005580601007387 */ /* 0x0003e80000100a00 */
[----:B------:R4:W-:Y:S01]  /*254e0*/  STL.64 [R1+0x880], R12 ;  /* 0x0008800c01007387 */ /* 0x0009e20000100a00 */
[----:B------:R-:W-:Y:S01]  /*254f0*/  IMAD.WIDE R70, R183, 0x4, R70 ;  /* 0x00000004b7467825 */ /* 0x000fe200078e0246 */
[----:B------:R-:W-:-:S02]  /*25500*/  SEL R112, R112, RZ, P6 ;  /* 0x000000ff70707207 */ /* 0x000fc40003000000 */
[----:B------:R-:W-:Y:S01]  /*25510*/  LDGSTS.E [R0+-0x12000], desc[UR22][R108.64], P4 ;  /* 0xee0000006c007fae */ /* 0x000fe2000a1a1016 */
[C---:B-1----:R-:W-:Y:S01]  /*25520*/  IMAD.WIDE R6, R183.reuse, 0x4, R48 ;  /* 0x00000004b7067825 */ /* 0x042fe200078e0230 */
[----:B------:R-:W-:Y:S02]  /*25530*/  LOP3.LUT R182, R182, 0x22, RZ, 0xfc, !PT ;  /* 0x00000022b6b67812 */ /* 0x000fe400078efcff */
[----:B------:R-:W2:Y:S01]  /*25540*/  LDL.LU.64 R48, [R1+0x7d8] ;  /* 0x0007d80001307983 */ /* 0x000ea20000300a00 */
[----:B----4-:R-:W-:-:S03]  /*25550*/  IMAD.WIDE R12, R183, 0x4, R56 ;  /* 0x00000004b70c7825 */ /* 0x010fc600078e0238 */
[----:B------:R1:W-:Y:S04]  /*25560*/  STL.64 [R1+0x8e0], R6 ;  /* 0x0008e00601007387 */ /* 0x0003e80000100a00 */
[----:B------:R-:W-:Y:S04]  /*25570*/  STL.64 [R1+0x540], R70 ;  /* 0x0005404601007387 */ /* 0x000fe80000100a00 */
[----:B------:R-:W4:Y:S01]  /*25580*/  LDL.LU.64 R56, [R1+0x7c0] ;  /* 0x0007c00001387983 */ /* 0x000f220000300a00 */
[----:B-1----:R-:W-:-:S03]  /*25590*/  IMAD.WIDE R6, R183, 0x4, R54 ;  /* 0x00000004b7067825 */ /* 0x002fc600078e0236 */
[----:B------:R1:W-:Y:S04]  /*255a0*/  STL.64 [R1+0x860], R12 ;  /* 0x0008600c01007387 */ /* 0x0003e80000100a00 */
[----:B------:R3:W-:Y:S01]  /*255b0*/  STL.64 [R1+0x8d8], R6 ;  /* 0x0008d80601007387 */ /* 0x0007e20000100a00 */
[----:B------:R-:W-:-:S03]  /*255c0*/  IMAD.WIDE R68, R183, 0x4, R68 ;  /* 0x00000004b7447825 */ /* 0x000fc600078e0244 */
[----:B------:R-:W4:Y:S01]  /*255d0*/  LDL.LU.64 R54, [R1+0x7b8] ;  /* 0x0007b80001367983 */ /* 0x000f220000300a00 */
[----:B-1----:R-:W-:-:S03]  /*255e0*/  IMAD.WIDE R12, R183, 0x4, R52 ;  /* 0x00000004b70c7825 */ /* 0x002fc600078e0234 */
[----:B------:R-:W-:Y:S01]  /*255f0*/  STL.64 [R1+0x520], R68 ;  /* 0x0005204401007387 */ /* 0x000fe20000100a00 */
[----:B------:R-:W-:-:S03]  /*25600*/  ISETP.GE.AND P4, PT, R182, UR4, PT ;  /* 0x00000004b6007c0c */ /* 0x000fc6000bf86270 */
[----:B------:R1:W-:Y:S04]  /*25610*/  STL.64 [R1+0x840], R12 ;  /* 0x0008400c01007387 */ /* 0x0003e80000100a00 */
[----:B------:R-:W4:Y:S04]  /*25620*/  LDL.LU.64 R52, [R1+0x7a0] ;  /* 0x0007a00001347983 */ /* 0x000f280000300a00 */
[----:B------:R1:W-:Y:S01]  /*25630*/  LDGSTS.E [R0+-0x11ff8], desc[UR22][R110.64], P5 ;  /* 0xee0080006e007fae */ /* 0x0003e2000a9a1016 */
[----:B---3--:R-:W-:Y:S01]  /*25640*/  IMAD.WIDE R6, R183, 0x4, R50 ;  /* 0x00000004b7067825 */ /* 0x008fe200078e0232 */
[----:B------:R-:W-:-:S02]  /*25650*/  ISETP.NE.U32.AND P5, PT, R112, RZ, PT ;  /* 0x000000ff7000720c */ /* 0x000fc40003fa5070 */
[----:B------:R-:W0:Y:S01]  /*25660*/  LDGDEPBAR ;  /* 0x00000000000079af */ /* 0x000e220000000000 */
[----:B------:R-:W-:Y:S01]  /*25670*/  SEL R112, RZ, 0x4, P4 ;  /* 0x00000004ff707807 */ /* 0x000fe20002000000 */
[C---:B------:R-:W-:Y:S02]  /*25680*/  IMAD.WIDE R66, R183.reuse, 0x4, R66 ;  /* 0x00000004b7427825 */ /* 0x040fe400078e0242 */
[----:B------:R3:W-:Y:S02]  /*25690*/  STL.64 [R1+0x8d0], R6 ;  /* 0x0008d00601007387 */ /* 0x0007e40000100a00 */
[----:B-1----:R-:W-:Y:S02]  /*256a0*/  IMAD.WIDE R12, R183, 0x4, R64 ;  /* 0x00000004b70c7825 */ /* 0x002fe400078e0240 */
[----:B------:R-:W4:Y:S01]  /*256b0*/  LDL.LU.64 R50, [R1+0x798] ;  /* 0x0007980001327983 */ /* 0x000f220000300a00 */
[----:B------:R-:W-:Y:S02]  /*256c0*/  ISETP.GE.AND P4, PT, R113, UR4, PT ;  /* 0x0000000471007c0c */ /* 0x000fe4000bf86270 */
[----:B------:R-:W-:Y:S01]  /*256d0*/  SEL R182, R112, RZ, P6 ;  /* 0x000000ff70b67207 */ /* 0x000fe20003000000 */
[----:B------:R-:W-:Y:S01]  /*256e0*/  STL.64 [R1+0x4f8], R66 ;  /* 0x0004f84201007387 */ /* 0x000fe20000100a00 */
[----:B------:R-:W-:-:S04]  /*256f0*/  IMAD.WIDE R112, R183, 0x4, R74 ;  /* 0x00000004b7707825 */ /* 0x000fc800078e024a */
[C---:B---3--:R-:W-:Y:S01]  /*25700*/  IMAD.WIDE R6, R183.reuse, 0x4, R62 ;  /* 0x00000004b7067825 */ /* 0x048fe200078e023e */
[----:B------:R-:W-:Y:S04]  /*25710*/  STL.64 [R1+0x820], R12 ;  /* 0x0008200c01007387 */ /* 0x000fe80000100a00 */
[----:B------:R-:W3:Y:S04]  /*25720*/  LDL.LU.64 R74, [R1+0x788] ;  /* 0x00078800014a7983 */ /* 0x000ee80000300a00 */
[----:B------:R1:W-:Y:S04]  /*25730*/  STL.64 [R1+0x8c8], R6 ;  /* 0x0008c80601007387 */ /* 0x0003e80000100a00 */
[----:B------:R-:W3:Y:S04]  /*25740*/  LDL.LU.64 R72, [R1+0x780] ;  /* 0x0007800001487983 */ /* 0x000ee80000300a00 */
[----:B------:R-:W3:Y:S01]  /*25750*/  LDL.LU.64 R64, [R1+0x778] ;  /* 0x0007780001407983 */ /* 0x000ee20000300a00 */
[----:B-1----:R-:W-:-:S03]  /*25760*/  IMAD.WIDE R6, R183, 0x4, R2 ;  /* 0x00000004b7067825 */ /* 0x002fc600078e0202 */
[----:B------:R-:W3:Y:S01]  /*25770*/  LDL.LU.64 R62, [R1+0x768] ;  /* 0x00076800013e7983 */ /* 0x000ee20000300a00 */
[----:B------:R-:W-:-:S03]  /*25780*/  IMAD.WIDE R2, R183, 0x4, R60 ;  /* 0x00000004b7027825 */ /* 0x000fc600078e023c */
[----:B------:R-:W-:Y:S04]  /*25790*/  STL.64 [R1+0x800], R6 ;  /* 0x0008000601007387 */ /* 0x000fe80000100a00 */
[----:B------:R1:W-:Y:S04]  /*257a0*/  STL.64 [R1+0x8c0], R2 ;  /* 0x0008c00201007387 */ /* 0x0003e80000100a00 */
[----:B------:R-:W3:Y:S01]  /*257b0*/  LDL.LU.64 R70, [R1+0x760] ;  /* 0x0007600001467983 */ /* 0x000ee20000300a00 */
[----:B------:R-:W-:-:S03]  /*257c0*/  IMAD.WIDE R114, R183, 0x4, R114 ;  /* 0x00000004b7727825 */ /* 0x000fc600078e0272 */
[----:B------:R-:W-:Y:S04]  /*257d0*/  LDGSTS.E [R248+0x60000], desc[UR22][R112.64], P2 ;  /* 0x6000000070f87fae */ /* 0x000fe800091a1016 */
[----:B-1----:R-:W3:Y:S04]  /*257e0*/  LDL.LU.64 R2, [R1+0x758] ;  /* 0x0007580001027983 */ /* 0x002ee80000300a00 */
[----:B------:R-:W3:Y:S01]  /*257f0*/  LDL.LU.64 R60, [R1+0x748] ;  /* 0x00074800013c7983 */ /* 0x000ee20000300a00 */
[----:B------:R-:W-:-:S03]  /*25800*/  IMAD.WIDE R116, R183, 0x4, R116 ;  /* 0x00000004b7747825 */ /* 0x000fc600078e0274 */
[----:B------:R-:W-:Y:S01]  /*25810*/  LDGSTS.E [R248+0x60400], desc[UR22][R114.64], P2 ;  /* 0x6040000072f87fae */ /* 0x000fe200091a1016 */
        /* <DEDUP_REMOVED lines=82> */
[----:B--2---:R-:W-:-:S03]  /*25d40*/  IMAD.WIDE R12, R183, 0x4, R58 ;  /* 0x00000004b70c7825 */ /* 0x004fc600078e023a */
[----:B------:R-:W-:Y:S04]  /*25d50*/  LDGSTS.E [R248+0x72c00], desc[UR22][R200.64], P2 ;  /* 0x72c00000c8f87fae */ /* 0x000fe800091a1016 */
[----:B------:R4:W-:Y:S04]  /*25d60*/  STL.64 [R1+0x630], R12 ;  /* 0x0006300c01007387 */ /* 0x0009e80000100a00 */
[----:B------:R-:W2:Y:S01]  /*25d70*/  LDL.LU.64 R68, [R1+0x740] ;  /* 0x0007400001447983 */ /* 0x000ea20000300a00 */
[----:B------:R-:W-:-:S05]  /*25d80*/  IMAD.WIDE R6, R183, 0x4, R48 ;  /* 0x00000004b7067825 */ /* 0x000fca00078e0230 */
[----:B------:R1:W-:Y:S04]  /*25d90*/  STL.64 [R1+0x8b8], R6 ;  /* 0x0008b80601007387 */ /* 0x0003e80000100a00 */
[----:B------:R-:W2:Y:S01]  /*25da0*/  LDL.LU.64 R48, [R1+0x738] ;  /* 0x0007380001307983 */ /* 0x000ea20000300a00 */
[----:B----4-:R-:W-:-:S03]  /*25db0*/  IMAD.WIDE R12, R183, 0x4, R56 ;  /* 0x00000004b70c7825 */ /* 0x010fc600078e0238 */
[----:B------:R-:W4:Y:S04]  /*25dc0*/  LDL.LU.64 R58, [R1+0x728] ;  /* 0x00072800013a7983 */ /* 0x000f280000300a00 */
[----:B------:R1:W-:Y:S04]  /*25dd0*/  STL.64 [R1+0x628], R12 ;  /* 0x0006280c01007387 */ /* 0x0003e80000100a00 */
[----:B------:R-:W4:Y:S01]  /*25de0*/  LDL.LU.64 R56, [R1+0x720] ;  /* 0x0007200001387983 */ /* 0x000f220000300a00 */
[----:B-1----:R-:W-:-:S05]  /*25df0*/  IMAD.WIDE R6, R183, 0x4, R54 ;  /* 0x00000004b7067825 */ /* 0x002fca00078e0236 */
[----:B------:R1:W-:Y:S04]  /*25e00*/  STL.64 [R1+0x8b0], R6 ;  /* 0x0008b00601007387 */ /* 0x0003e80000100a00 */
[----:B------:R-:W4:Y:S01]  /*25e10*/  LDL.LU.64 R54, [R1+0x718] ;  /* 0x0007180001367983 */ /* 0x000f220000300a00 */
[----:B------:R-:W-:-:S05]  /*25e20*/  IMAD.WIDE R12, R183, 0x4, R52 ;  /* 0x00000004b70c7825 */ /* 0x000fca00078e0234 */
[----:B------:R1:W-:Y:S04]  /*25e30*/  STL.64 [R1+0x620], R12 ;  /* 0x0006200c01007387 */ /* 0x0003e80000100a00 */
[----:B------:R-:W4:Y:S01]  /*25e40*/  LDL.LU.64 R66, [R1+0x708] ;  /* 0x0007080001427983 */ /* 0x000f220000300a00 */
[----:B-1----:R-:W-:-:S05]  /*25e50*/  IMAD.WIDE R6, R183, 0x4, R50 ;  /* 0x00000004b7067825 */ /* 0x002fca00078e0232 */
[----:B------:R1:W-:Y:S04]  /*25e60*/  STL.64 [R1+0x8a8], R6 ;  /* 0x0008a80601007387 */ /* 0x0003e80000100a00 */
[----:B------:R-:W4:Y:S04]  /*25e70*/  LDL.LU.64 R52, [R1+0x700] ;  /* 0x0007000001347983 */ /* 0x000f280000300a00 */
[----:B------:R-:W4:Y:S01]  /*25e80*/  LDL.LU.64 R50, [R1+0x6f8] ;  /* 0x0006f80001327983 */ /* 0x000f220000300a00 */
[----:B---3--:R-:W-:-:S04]  /*25e90*/  IMAD.WIDE R74, R183, 0x4, R74 ;  /* 0x00000004b74a7825 */ /* 0x008fc800078e024a */
[C---:B------:R-:W-:Y:S01]  /*25ea0*/  IMAD.WIDE R12, R183.reuse, 0x4, R72 ;  /* 0x00000004b70c7825 */ /* 0x040fe200078e0248 */
[----:B------:R-:W-:Y:S03]  /*25eb0*/  STL.64 [R1+0x8], R74 ;  /* 0x0000084a01007387 */ /* 0x000fe60000100a00 */
[C---:B-1----:R-:W-:Y:S01]  /*25ec0*/  IMAD.WIDE R6, R183.reuse, 0x4, R64 ;  /* 0x00000004b7067825 */ /* 0x042fe200078e0240 */
[----:B------:R-:W-:Y:S04]  /*25ed0*/  STL.64 [R1+0x618], R12 ;  /* 0x0006180c01007387 */ /* 0x000fe80000100a00 */
[----:B------:R-:W3:Y:S04]  /*25ee0*/  LDL.LU.64 R72, [R1+0x6e8] ;  /* 0x0006e80001487983 */ /* 0x000ee80000300a00 */
[----:B------:R1:W-:Y:S04]  /*25ef0*/  STL.64 [R1+0x8a0], R6 ;  /* 0x0008a00601007387 */ /* 0x0003e80000100a00 */
[----:B------:R-:W3:Y:S01]  /*25f00*/  LDL.LU.64 R64, [R1+0x6e0] ;  /* 0x0006e00001407983 */ /* 0x000ee20000300a00 */
[----:B-1----:R-:W-:-:S03]  /*25f10*/  IMAD.WIDE R6, R183, 0x4, R62 ;  /* 0x00000004b7067825 */ /* 0x002fc600078e023e */
[----:B------:R-:W3:Y:S01]  /*25f20*/  LDL.LU.64 R62, [R1+0x6d8] ;  /* 0x0006d800013e7983 */ /* 0x000ee20000300a00 */
[----:B------:R-:W-:-:S03]  /*25f30*/  IMAD.WIDE R12, R183, 0x4, R70 ;  /* 0x00000004b70c7825 */ /* 0x000fc600078e0246 */
[----:B------:R1:W-:Y:S04]  /*25f40*/  STL.64 [R1+0x10], R6 ;  /* 0x0000100601007387 */ /* 0x0003e80000100a00 */
[----:B------:R-:W-:Y:S01]  /*25f50*/  STL.64 [R1+0x610], R12 ;  /* 0x0006100c01007387 */ /* 0x000fe20000100a00 */
[----:B-1----:R-:W-:-:S03]  /*25f60*/  IMAD.WIDE R6, R183, 0x4, R2 ;  /* 0x00000004b7067825 */ /* 0x002fc600078e0202 */
[----:B------:R-:W3:Y:S04]  /*25f70*/  LDL.LU.64 R2, [R1+0x6c8] ;  /* 0x0006c80001027983 */ /* 0x000ee80000300a00 */
[----:B------:R1:W-:Y:S02]  /*25f80*/  STL.64 [R1+0x898], R6 ;  /* 0x0008980601007387 */ /* 0x0003e40000100a00 */
[C---:B-1----:R-:W-:Y:S02]  /*25f90*/  IMAD.WIDE R6, R183.reuse, 0x4, R60 ;  /* 0x00000004b7067825 */ /* 0x042fe400078e023c */
[----:B------:R-:W3:Y:S04]  /*25fa0*/  LDL.LU.64 R60, [R1+0x6c0] ;  /* 0x0006c000013c7983 */ /* 0x000ee80000300a00 */
[----:B------:R1:W-:Y:S04]  /*25fb0*/  STL.64 [R1+0x18], R6 ;  /* 0x0000180601007387 */ /* 0x0003e80000100a00 */
[----:B------:R-:W3:Y:S01]  /*25fc0*/  LDL.LU.64 R70, [R1+0x6b8] ;  /* 0x0006b80001467983 */ /* 0x000ee20000300a00 */
[----:B--2---:R-:W-:-:S05]  /*25fd0*/  IMAD.WIDE R12, R183, 0x4, R68 ;  /* 0x00000004b70c7825 */ /* 0x004fca00078e0244 */
[----:B------:R4:W-:Y:S01]  /*25fe0*/  STL.64 [R1+0x608], R12 ;  /* 0x0006080c01007387 */ /* 0x0009e20000100a00 */
[----:B-1----:R-:W-:-:S03]  /*25ff0*/  IMAD.WIDE R6, R183, 0x4, R48 ;  /* 0x00000004b7067825 */ /* 0x002fc600078e0230 */
[----:B------:R-:W2:Y:S04]  /*26000*/  LDL.LU.64 R48, [R1+0x6a8] ;  /* 0x0006a80001307983 */ /* 0x000ea80000300a00 */
[----:B------:R1:W-:Y:S01]  /*26010*/  STL.64 [R1+0x890], R6 ;  /* 0x0008900601007387 */ /* 0x0003e20000100a00 */
[----:B----4-:R-:W-:-:S04]  /*26020*/  IMAD.WIDE R12, R183, 0x4, R56 ;  /* 0x00000004b70c7825 */ /* 0x010fc800078e0238 */
[C---:B-1----:R-:W-:Y:S02]  /*26030*/  IMAD.WIDE R6, R183.reuse, 0x4, R58 ;  /* 0x00000004b7067825 */ /* 0x042fe400078e023a */
[----:B------:R-:W4:Y:S04]  /*26040*/  LDL.LU.64 R58, [R1+0x6a0] ;  /* 0x0006a000013a7983 */ /* 0x000f280000300a00 */
[----:B------:R1:W-:Y:S04]  /*26050*/  STL.64 [R1+0x20], R6 ;  /* 0x0000200601007387 */ /* 0x0003e80000100a00 */
[----:B------:R-:W4:Y:S04]  /*26060*/  LDL.LU.64 R56, [R1+0x698] ;  /* 0x0006980001387983 */ /* 0x000f280000300a00 */
[----:B------:R1:W-:Y:S02]  /*26070*/  STL.64 [R1+0x600], R12 ;  /* 0x0006000c01007387 */ /* 0x0003e40000100a00 */
[----:B-1----:R-:W-:-:S02]  /*26080*/  IMAD.WIDE R6, R183, 0x4, R54 ;  /* 0x00000004b7067825 */ /* 0x002fc400078e0236 */
[----:B------:R-:W4:Y:S04]  /*26090*/  LDL.LU.64 R74, [R1+0x688] ;  /* 0x00068800014a7983 */ /* 0x000f280000300a00 */
[----:B------:R1:W-:Y:S01]  /*260a0*/  STL.64 [R1+0x888], R6 ;  /* 0x0008880601007387 */ /* 0x0003e20000100a00 */
[----:B------:R-:W-:-:S03]  /*260b0*/  IMAD.WIDE R66, R183, 0x4, R66 ;  /* 0x00000004b7427825 */ /* 0x000fc600078e0242 */
[----:B------:R-:W4:Y:S04]  /*260c0*/  LDL.LU.64 R68, [R1+0x680] ;  /* 0x0006800001447983 */ /* 0x000f280000300a00 */
[----:B------:R-:W4:Y:S04]  /*260d0*/  LDL.LU.64 R54, [R1+0x678] ;  /* 0x0006780001367983 */ /* 0x000f280000300a00 */
[----:B------:R1:W-:Y:S01]  /*260e0*/  STL.64 [R1+0x28], R66 ;  /* 0x0000284201007387 */ /* 0x0003e20000100a00 */
[----:B------:R-:W-:-:S03]  /*260f0*/  IMAD.WIDE R12, R183, 0x4, R52 ;  /* 0x00000004b70c7825 */ /* 0x000fc600078e0234 */
[----:B------:R-:W4:Y:S01]  /*26100*/  LDL.LU.64 R52, [R1+0x668] ;  /* 0x0006680001347983 */ /* 0x000f220000300a00 */
[----:B-1----:R-:W-:-:S03]  /*26110*/  IMAD.WIDE R6, R183, 0x4, R50 ;  /* 0x00000004b7067825 */ /* 0x002fc600078e0232 */
[----:B------:R-:W-:Y:S04]  /*26120*/  STL.64 [R1+0x5f8], R12 ;  /* 0x0005f80c01007387 */ /* 0x000fe80000100a00 */
[----:B------:R3:W-:Y:S04]  /*26130*/  STL.64 [R1+0x878], R6 ;  /* 0x0008780601007387 */ /* 0x0007e80000100a00 */
[----:B------:R-:W4:Y:S04]  /*26140*/  LDL.LU.64 R66, [R1+0x660] ;  /* 0x0006600001427983 */ /* 0x000f280000300a00 */
[----:B------:R-:W4:Y:S01]  /*26150*/  LDL.LU.64 R50, [R1+0x658] ;  /* 0x0006580001327983 */ /* 0x000f220000300a00 */
[----:B---3--:R-:W-:-:S04]  /*26160*/  IMAD.WIDE R6, R183, 0x4, R72 ;  /* 0x00000004b7067825 */ /* 0x008fc800078e0248 */
[C---:B------:R-:W-:Y:S02]  /*26170*/  IMAD.WIDE R12, R183.reuse, 0x4, R64 ;  /* 0x00000004b70c7825 */ /* 0x040fe400078e0240 */
[----:B------:R-:W3:Y:S04]  /*26180*/  LDL.LU.64 R64, [R1+0x648] ;  /* 0x0006480001407983 */ /* 0x000ee80000300a00 */
[----:B------:R1:W-:Y:S04]  /*26190*/  STL.64 [R1+0x30], R6 ;  /* 0x0000300601007387 */ /* 0x0003e80000100a00 */
[----:B------:R-:W-:Y:S04]  /*261a0*/  STL.64 [R1+0x5f0], R12 ;  /* 0x0005f00c01007387 */ /* 0x000fe80000100a00 */
[----:B------:R-:W3:Y:S01]  /*261b0*/  LDL.LU.64 R72, [R1+0x640] ;  /* 0x0006400001487983 */ /* 0x000ee20000300a00 */
[----:B-1----:R-:W-:-:S05]  /*261c0*/  IMAD.WIDE R6, R183, 0x4, R62 ;  /* 0x00000004b7067825 */ /* 0x002fca00078e023e */
[----:B------:R1:W-:Y:S04]  /*261d0*/  STL.64 [R1+0x870], R6 ;  /* 0x0008700601007387 */ /* 0x0003e80000100a00 */
[----:B------:R-:W3:Y:S01]  /*261e0*/  LDL.LU.64 R62, [R1+0x638] ;  /* 0x00063800013e7983 */ /* 0x000ee20000300a00 */
[----:B-1----:R-:W-:-:S03]  /*261f0*/  IMAD.WIDE R6, R183, 0x4, R2 ;  /* 0x00000004b7067825 */ /* 0x002fc600078e0202 */
[----:B------:R-:W3:Y:S04]  /*26200*/  LDL.LU.64 R2, [R1+0x5b8] ;  /* 0x0005b80001027983 */ /* 0x000ee80000300a00 */
[----:B------:R1:W-:Y:S01]  /*26210*/  STL.64 [R1+0x38], R6 ;  /* 0x0000380601007387 */ /* 0x0003e20000100a00 */
[----:B------:R-:W-:-:S03]  /*26220*/  IMAD.WIDE R12, R183, 0x4, R60 ;  /* 0x00000004b70c7825 */ /* 0x000fc600078e023c */
[----:B------:R-:W3:Y:S04]  /*26230*/  LDL.LU.64 R60, [R1+0x5b0] ;  /* 0x0005b000013c7983 */ /* 0x000ee80000300a00 */
[----:B------:R-:W-:Y:S01]  /*26240*/  STL.64 [R1+0x5e8], R12 ;  /* 0x0005e80c01007387 */ /* 0x000fe20000100a00 */
[----:B-1----:R-:W-:-:S03]  /*26250*/  IMAD.WIDE R6, R183, 0x4, R70 ;  /* 0x00000004b7067825 */ /* 0x002fc600078e0246 */
[----:B------:R-:W3:Y:S04]  /*26260*/  LDL.LU.64 R70, [R1+0x5a8] ;  /* 0x0005a80001467983 */ /* 0x000ee80000300a00 */
[----:B------:R2:W-:Y:S02]  /*26270*/  STL.64 [R1+0x868], R6 ;  /* 0x0008680601007387 */ /* 0x0005e40000100a00 */
[C---:B--2---:R-:W-:Y:S02]  /*26280*/  IMAD.WIDE R6, R183.reuse, 0x4, R48 ;  /* 0x00000004b7067825 */ /* 0x044fe400078e0230 */
[----:B------:R-:W2:Y:S04]  /*26290*/  LDL.LU.64 R48, [R1+0x590] ;  /* 0x0005900001307983 */ /* 0x000ea80000300a00 */
[----:B------:R1:W-:Y:S01]  /*262a0*/  STL.64 [R1+0x48], R6 ;  /* 0x0000480601007387 */ /* 0x0003e20000100a00 */
[----:B----4-:R-:W-:-:S03]  /*262b0*/  IMAD.WIDE R12, R183, 0x4, R58 ;  /* 0x00000004b70c7825 */ /* 0x010fc600078e023a */
[----:B------:R-:W4:Y:S01]  /*262c0*/  LDL.LU.64 R58, [R1+0x588] ;  /* 0x00058800013a7983 */ /* 0x000f220000300a00 */
[----:B-1----:R-:W-:-:S03]  /*262d0*/  IMAD.WIDE R6, R183, 0x4, R56 ;  /* 0x00000004b7067825 */ /* 0x002fc600078e0238 */
[----:B------:R1:W-:Y:S04]  /*262e0*/  STL.64 [R1+0x5e0], R12 ;  /* 0x0005e00c01007387 */ /* 0x0003e80000100a00 */
[----:B------:R-:W4:Y:S01]  /*262f0*/  LDL.LU.64 R56, [R1+0x580] ;  /* 0x0005800001387983 */ /* 0x000f220000300a00 */
[----:B------:R-:W-:-:S03]  /*26300*/  IMAD.WIDE R74, R183, 0x4, R74 ;  /* 0x00000004b74a7825 */ /* 0x000fc600078e024a */
[----:B------:R1:W-:Y:S02]  /*26310*/  STL.64 [R1+0x858], R6 ;  /* 0x0008580601007387 */ /* 0x0003e40000100a00 */
[C---:B-1----:R-:W-:Y:S02]  /*26320*/  IMAD.WIDE R12, R183.reuse, 0x4, R68 ;  /* 0x00000004b70c7825 */ /* 0x042fe400078e0244 */
[----:B------:R-:W-:Y:S02]  /*26330*/  STL.64 [R1+0x50], R74 ;  /* 0x0000504a01007387 */ /* 0x000fe40000100a00 */
[C---:B------:R-:W-:Y:S02]  /*26340*/  IMAD.WIDE R6, R183.reuse, 0x4, R54 ;  /* 0x00000004b7067825 */ /* 0x040fe400078e0236 */
[----:B------:R-:W-:Y:S04]  /*26350*/  STL.64 [R1+0x5d8], R12 ;  /* 0x0005d80c01007387 */ /* 0x000fe80000100a00 */
[----:B------:R-:W4:Y:S04]  /*26360*/  LDL.LU.64 R68, [R1+0x568] ;  /* 0x0005680001447983 */ /* 0x000f280000300a00 */
[----:B------:R1:W-:Y:S04]  /*26370*/  STL.64 [R1+0x678], R6 ;  /* 0x0006780601007387 */ /* 0x0003e80000100a00 */
[----:B------:R-:W4:Y:S01]  /*26380*/  LDL.LU.64 R54, [R1+0x560] ;  /* 0x0005600001367983 */ /* 0x000f220000300a00 */
[----:B-1----:R-:W-:-:S03]  /*26390*/  IMAD.WIDE R6, R183, 0x4, R52 ;  /* 0x00000004b7067825 */ /* 0x002fc600078e0234 */
[----:B------:R-:W4:Y:S01]  /*263a0*/  LDL.LU.64 R52, [R1+0x550] ;  /* 0x0005500001347983 */ /* 0x000f220000300a00 */
[----:B------:R-:W-:-:S03]  /*263b0*/  IMAD.WIDE R12, R183, 0x4, R66 ;  /* 0x00000004b70c7825 */ /* 0x000fc600078e0242 */
[----:B------:R1:W-:Y:S04]  /*263c0*/  STL.64 [R1+0x58], R6 ;  /* 0x0000580601007387 */ /* 0x0003e80000100a00 */
[----:B------:R3:W-:Y:S01]  /*263d0*/  STL.64 [R1+0x5c8], R12 ;  /* 0x0005c80c01007387 */ /* 0x0007e20000100a00 */
[----:B-1----:R-:W-:-:S03]  /*263e0*/  IMAD.WIDE R6, R183, 0x4, R50 ;  /* 0x00000004b7067825 */ /* 0x002fc600078e0232 */
[----:B------:R-:W4:Y:S04]  /*263f0*/  LDL.LU.64 R50, [R1+0x538] ;  /* 0x0005380001327983 */ /* 0x000f280000300a00 */
[----:B------:R1:W-:Y:S04]  /*26400*/  STL.64 [R1+0x658], R6 ;  /* 0x0006580601007387 */ /* 0x0003e80000100a00 */
[----:B------:R-:W4:Y:S01]  /*26410*/  LDL.LU.64 R66, [R1+0x530] ;  /* 0x0005300001427983 */ /* 0x000f220000300a00 */
[----:B---3--:R-:W-:-:S04]  /*26420*/  IMAD.WIDE R12, R183, 0x4, R72 ;  /* 0x00000004b70c7825 */ /* 0x008fc800078e0248 */
[C---:B-1----:R-:W-:Y:S02]  /*26430*/  IMAD.WIDE R6, R183.reuse, 0x4, R64 ;  /* 0x00000004b7067825 */ /* 0x042fe400078e0240 */
[----:B------:R-:W3:Y:S04]  /*26440*/  LDL.LU.64 R64, [R1+0x518] ;  /* 0x0005180001407983 */ /* 0x000ee80000300a00 */
[----:B------:R1:W-:Y:S04]  /*26450*/  STL.64 [R1+0x60], R6 ;  /* 0x0000600601007387 */ /* 0x0003e80000100a00 */
[----:B------:R-:W-:Y:S01]  /*26460*/  STL.64 [R1+0x5c0], R12 ;  /* 0x0005c00c01007387 */ /* 0x000fe20000100a00 */
[----:B-1----:R-:W-:-:S04]  /*26470*/  IMAD.WIDE R6, R183, 0x4, R62 ;  /* 0x00000004b7067825 */ /* 0x002fc800078e023e */
[C---:B------:R-:W-:Y:S01]  /*26480*/  IMAD.WIDE R2, R183.reuse, 0x4, R2 ;  /* 0x00000004b7027825 */ /* 0x040fe200078e0202 */
[----:B------:R1:W-:Y:S04]  /*26490*/  STL.64 [R1+0x638], R6 ;  /* 0x0006380601007387 */ /* 0x0003e80000100a00 */
[----:B------:R-:W3:Y:S04]  /*264a0*/  LDL.LU.64 R62, [R1+0x508] ;  /* 0x00050800013e7983 */ /* 0x000ee80000300a00 */
[----:B------:R1:W-:Y:S02]  /*264b0*/  STL.64 [R1+0x68], R2 ;  /* 0x0000680201007387 */ /* 0x0003e40000100a00 */
[----:B-1----:R-:W-:-:S02]  /*264c0*/  IMAD.WIDE R6, R183, 0x4, R60 ;  /* 0x00000004b7067825 */ /* 0x002fc400078e023c */
[----:B------:R-:W3:Y:S04]  /*264d0*/  LDL.LU.64 R2, [R1+0x500] ;  /* 0x0005000001027983 */ /* 0x000ee80000300a00 */
[----:B------:R-:W3:Y:S04]  /*264e0*/  LDL.LU.64 R60, [R1+0x4f0] ;  /* 0x0004f000013c7983 */ /* 0x000ee80000300a00 */
[----:B------:R1:W-:Y:S02]  /*264f0*/  STL.64 [R1+0x598], R6 ;  /* 0x0005980601007387 */ /* 0x0003e40000100a00 */
[----:B-1----:R-:W-:-:S05]  /*26500*/  IMAD.WIDE R6, R183, 0x4, R70 ;  /* 0x00000004b7067825 */ /* 0x002fca00078e0246 */
[----:B------:R4:W-:Y:S01]  /*26510*/  STL.64 [R1+0x5a8], R6 ;  /* 0x0005a80601007387 */ /* 0x0009e20000100a00 */
[----:B--2---:R-:W-:-:S03]  /*26520*/  IMAD.WIDE R12, R183, 0x4, R48 ;  /* 0x00000004b70c7825 */ /* 0x004fc600078e0230 */
[----:B------:R-:W2:Y:S04]  /*26530*/  LDL.LU.64 R48, [R1+0x4e0] ;  /* 0x0004e00001307983 */ /* 0x000ea80000300a00 */
[----:B------:R-:W-:Y:S04]  /*26540*/  STL.64 [R1+0x70], R12 ;  /* 0x0000700c01007387 */ /* 0x000fe80000100a00 */
[----:B------:R-:W2:Y:S04]  /*26550*/  LDL.LU.64 R76, [R1+0x4d8] ;  /* 0x0004d800014c7983 */ /* 0x000ea80000300a00 */
[----:B------:R-:W2:Y:S01]  /*26560*/  LDL.LU.64 R74, [R1+0x4d0] ;  /* 0x0004d000014a7983 */ /* 0x000ea20000300a00 */
[----:B----4-:R-:W-:-:S05]  /*26570*/  IMAD.WIDE R6, R183, 0x4, R58 ;  /* 0x00000004b7067825 */ /* 0x010fca00078e023a */
[----:B------:R1:W-:Y:S04]  /*26580*/  STL.64 [R1+0x570], R6 ;  /* 0x0005700601007387 */ /* 0x0003e80000100a00 */
[----:B------:R-:W4:Y:S01]  /*26590*/  LDL.LU.64 R58, [R1+0x4c0] ;  /* 0x0004c000013a7983 */ /* 0x000f220000300a00 */
[----:B-1----:R-:W-:-:S05]  /*265a0*/  IMAD.WIDE R6, R183, 0x4, R56 ;  /* 0x00000004b7067825 */ /* 0x002fca00078e0238 */
[----:B------:R1:W-:Y:S04]  /*265b0*/  STL.64 [R1+0x5a0], R6 ;  /* 0x0005a00601007387 */ /* 0x0003e80000100a00 */
[----:B------:R-:W4:Y:S04]  /*265c0*/  LDL.LU.64 R72, [R1+0x4b8] ;  /* 0x0004b80001487983 */ /* 0x000f280000300a00 */
[----:B------:R-:W4:Y:S01]  /*265d0*/  LDL.LU.64 R56, [R1+0x4b0] ;  /* 0x0004b00001387983 */ /* 0x000f220000300a00 */
[----:B-1----:R-:W-:-:S04]  /*265e0*/  IMAD.WIDE R6, R183, 0x4, R68 ;  /* 0x00000004b7067825 */ /* 0x002fc800078e0244 */
[C---:B------:R-:W-:Y:S02]  /*265f0*/  IMAD.WIDE R12, R183.reuse, 0x4, R54 ;  /* 0x00000004b70c7825 */ /* 0x040fe400078e0236 */
[----:B------:R-:W4:Y:S04]  /*26600*/  LDL.LU.64 R54, [R1+0x4a0] ;  /* 0x0004a00001367983 */ /* 0x000f280000300a00 */
[----:B------:R1:W-:Y:S04]  /*26610*/  STL.64 [R1+0x80], R6 ;  /* 0x0000800601007387 */ /* 0x0003e80000100a00 */
[----:B------:R-:W-:Y:S04]  /*26620*/  STL.64 [R1+0x560], R12 ;  /* 0x0005600c01007387 */ /* 0x000fe80000100a00 */
[----:B------:R-:W4:Y:S01]  /*26630*/  LDL.LU.64 R70, [R1+0x498] ;  /* 0x0004980001467983 */ /* 0x000f220000300a00 */
[----:B-1----:R-:W-:-:S03]  /*26640*/  IMAD.WIDE R6, R183, 0x4, R52 ;  /* 0x00000004b7067825 */ /* 0x002fc600078e0234 */
[----:B------:R-:W4:Y:S04]  /*26650*/  LDL.LU.64 R52, [R1+0x490] ;  /* 0x0004900001347983 */ /* 0x000f280000300a00 */
[----:B------:R1:W-:Y:S02]  /*26660*/  STL.64 [R1+0x590], R6 ;  /* 0x0005900601007387 */ /* 0x0003e40000100a00 */
[C---:B-1----:R-:W-:Y:S02]  /*26670*/  IMAD.WIDE R6, R183.reuse, 0x4, R50 ;  /* 0x00000004b7067825 */ /* 0x042fe400078e0232 */
[----:B------:R-:W4:Y:S02]  /*26680*/  LDL.LU.64 R50, [R1+0x480] ;  /* 0x0004800001327983 */ /* 0x000f240000300a00 */
[----:B------:R-:W-:-:S02]  /*26690*/  IMAD.WIDE R12, R183, 0x4, R66 ;  /* 0x00000004b70c7825 */ /* 0x000fc400078e0242 */
[----:B------:R3:W-:Y:S04]  /*266a0*/  STL.64 [R1+0x98], R6 ;  /* 0x0000980601007387 */ /* 0x0007e80000100a00 */
[----:B------:R-:W4:Y:S04]  /*266b0*/  LDL.LU.64 R68, [R1+0x478] ;  /* 0x0004780001447983 */ /* 0x000f280000300a00 */
[----:B------:R-:W-:Y:S01]  /*266c0*/  STL.64 [R1+0x530], R12 ;  /* 0x0005300c01007387 */ /* 0x000fe20000100a00 */
[----:B---3--:R-:W-:-:S03]  /*266d0*/  IMAD.WIDE R6, R183, 0x4, R64 ;  /* 0x00000004b7067825 */ /* 0x008fc600078e0240 */
[----:B------:R-:W3:Y:S04]  /*266e0*/  LDL.LU.64 R66, [R1+0x470] ;  /* 0x0004700001427983 */ /* 0x000ee80000300a00 */
[----:B------:R1:W-:Y:S04]  /*266f0*/  STL.64 [R1+0x588], R6 ;  /* 0x0005880601007387 */ /* 0x0003e80000100a00 */
[----:B------:R-:W3:Y:S01]  /*26700*/  LDL.LU.64 R64, [R1+0x110] ;  /* 0x0001100001407983 */ /* 0x000ee20000300a00 */
[----:B-1----:R-:W-:-:S03]  /*26710*/  IMAD.WIDE R6, R183, 0x4, R62 ;  /* 0x00000004b7067825 */ /* 0x002fc600078e023e */
[----:B------:R-:W3:Y:S04]  /*26720*/  LDL.LU.64 R62, [R1+0x460] ;  /* 0x00046000013e7983 */ /* 0x000ee80000300a00 */
[----:B------:R1:W-:Y:S01]  /*26730*/  STL.64 [R1+0xa0], R6 ;  /* 0x0000a00601007387 */ /* 0x0003e20000100a00 */
[----:B------:R-:W-:-:S03]  /*26740*/  IMAD.WIDE R12, R183, 0x4, R2 ;  /* 0x00000004b70c7825 */ /* 0x000fc600078e0202 */
[----:B------:R-:W3:Y:S01]  /*26750*/  LDL.LU.64 R2, [R1+0x458] ;  /* 0x0004580001027983 */ /* 0x000ee20000300a00 */
[----:B-1----:R-:W-:-:S03]  /*26760*/  IMAD.WIDE R6, R183, 0x4, R60 ;  /* 0x00000004b7067825 */ /* 0x002fc600078e023c */
[----:B------:R2:W-:Y:S04]  /*26770*/  STL.64 [R1+0x500], R12 ;  /* 0x0005000c01007387 */ /* 0x0005e80000100a00 */
[----:B------:R1:W-:Y:S04]  /*26780*/  STL.64 [R1+0x580], R6 ;  /* 0x0005800601007387 */ /* 0x0003e80000100a00 */
[----:B------:R-:W3:Y:S01]  /*26790*/  LDL.LU.64 R60, [R1+0x138] ;  /* 0x00013800013c7983 */ /* 0x000ee20000300a00 */
[----:B--2---:R-:W-:-:S03]  /*267a0*/  IMAD.WIDE R12, R183, 0x4, R48 ;  /* 0x00000004b70c7825 */ /* 0x004fc600078e0230 */
[----:B------:R-:W2:Y:S01]  /*267b0*/  LDL.LU.64 R48, [R1+0x448] ;  /* 0x0004480001307983 */ /* 0x000ea20000300a00 */
[----:B-1----:R-:W-:-:S03]  /*267c0*/  IMAD.WIDE R6, R183, 0x4, R76 ;  /* 0x00000004b7067825 */ /* 0x002fc600078e024c */
[----:B------:R1:W-:Y:S04]  /*267d0*/  STL.64 [R1+0xb8], R12 ;  /* 0x0000b80c01007387 */ /* 0x0003e80000100a00 */
[----:B------:R4:W-:Y:S01]  /*267e0*/  STL.64 [R1+0x4d8], R6 ;  /* 0x0004d80601007387 */ /* 0x0009e20000100a00 */
[----:B-1----:R-:W-:-:S04]  /*267f0*/  IMAD.WIDE R12, R183, 0x4, R74 ;  /* 0x00000004b70c7825 */ /* 0x002fc800078e024a */
[C---:B----4-:R-:W-:Y:S01]  /*26800*/  IMAD.WIDE R6, R183.reuse, 0x4, R58 ;  /* 0x00000004b7067825 */ /* 0x050fe200078e023a */
[----:B------:R1:W-:Y:S04]  /*26810*/  STL.64 [R1+0x578], R12 ;  /* 0x0005780c01007387 */ /* 0x0003e80000100a00 */
[----:B------:R-:W4:Y:S04]  /*26820*/  LDL.LU.64 R58, [R1+0x440] ;  /* 0x00044000013a7983 */ /* 0x000f280000300a00 */
[----:B------:R1:W-:Y:S02]  /*26830*/  STL.64 [R1+0xc0], R6 ;  /* 0x0000c00601007387 */ /* 0x0003e40000100a00 */
[----:B-1----:R-:W-:-:S04]  /*26840*/  IMAD.WIDE R12, R183, 0x4, R72 ;  /* 0x00000004b70c7825 */ /* 0x002fc800078e0248 */
[C---:B------:R-:W-:Y:S02]  /*26850*/  IMAD.WIDE R6, R183.reuse, 0x4, R56 ;  /* 0x00000004b7067825 */ /* 0x040fe400078e0238 */
[----:B------:R-:W4:Y:S04]  /*26860*/  LDL.LU.64 R56, [R1+0x148] ;  /* 0x0001480001387983 */ /* 0x000f280000300a00 */
[----:B------:R-:W-:Y:S04]  /*26870*/  STL.64 [R1+0x4b8], R12 ;  /* 0x0004b80c01007387 */ /* 0x000fe80000100a00 */
[----:B------:R1:W-:Y:S02]  /*26880*/  STL.64 [R1+0x568], R6 ;  /* 0x0005680601007387 */ /* 0x0003e40000100a00 */
[----:B-1----:R-:W-:-:S02]  /*26890*/  IMAD.WIDE R6, R183, 0x4, R54 ;  /* 0x00000004b7067825 */ /* 0x002fc400078e0236 */
[----:B------:R-:W4:Y:S02]  /*268a0*/  LDL.LU.64 R54, [R1+0x430] ;  /* 0x0004300001367983 */ /* 0x000f240000300a00 */
[C---:B------:R-:W-:Y:S02]  /*268b0*/  IMAD.WIDE R12, R183.reuse, 0x4, R70 ;  /* 0x00000004b70c7825 */ /* 0x040fe400078e0246 */
[----:B------:R1:W-:Y:S04]  /*268c0*/  STL.64 [R1+0xe0], R6 ;  /* 0x0000e00601007387 */ /* 0x0003e80000100a00 */
[----:B------:R-:W-:Y:S04]  /*268d0*/  STL.64 [R1+0x498], R12 ;  /* 0x0004980c01007387 */ /* 0x000fe80000100a00 */
[----:B------:R-:W4:Y:S01]  /*268e0*/  LDL.LU.64 R70, [R1+0x428] ;  /* 0x0004280001467983 */ /* 0x000f220000300a00 */
[----:B-1----:R-:W-:-:S05]  /*268f0*/  IMAD.WIDE R6, R183, 0x4, R52 ;  /* 0x00000004b7067825 */ /* 0x002fca00078e0234 */
[----:B------:R1:W-:Y:S04]  /*26900*/  STL.64 [R1+0x550], R6 ;  /* 0x0005500601007387 */ /* 0x0003e80000100a00 */
[----:B------:R-:W4:Y:S01]  /*26910*/  LDL.LU.64 R52, [R1+0x168] ;  /* 0x0001680001347983 */ /* 0x000f220000300a00 */
[----:B-1----:R-:W-:-:S03]  /*26920*/  IMAD.WIDE R6, R183, 0x4, R50 ;  /* 0x00000004b7067825 */ /* 0x002fc600078e0232 */
[----:B------:R-:W4:Y:S01]  /*26930*/  LDL.LU.64 R50, [R1+0x418] ;  /* 0x0004180001327983 */ /* 0x000f220000300a00 */
[----:B------:R-:W-:-:S03]  /*26940*/  IMAD.WIDE R12, R183, 0x4, R68 ;  /* 0x00000004b70c7825 */ /* 0x000fc600078e0244 */
[----:B------:R3:W-:Y:S04]  /*26950*/  STL.64 [R1+0xf0], R6 ;  /* 0x0000f00601007387 */ /* 0x0007e80000100a00 */
[----:B------:R1:W-:Y:S01]  /*26960*/  STL.64 [R1+0x478], R12 ;  /* 0x0004780c01007387 */ /* 0x0003e20000100a00 */
[----:B---3--:R-:W-:-:S04]  /*26970*/  IMAD.WIDE R6, R183, 0x4, R66 ;  /* 0x00000004b7067825 */ /* 0x008fc800078e0242 */
[C---:B-1----:R-:W-:Y:S01]  /*26980*/  IMAD.WIDE R12, R183.reuse, 0x4, R64 ;  /* 0x00000004b70c7825 */ /* 0x042fe200078e0240 */
[----:B------:R1:W-:Y:S04]  /*26990*/  STL.64 [R1+0x548], R6 ;  /* 0x0005480601007387 */ /* 0x0003e80000100a00 */
[----:B------:R-:W3:Y:S04]  /*269a0*/  LDL.LU.64 R68, [R1+0x410] ;  /* 0x0004100001447983 */ /* 0x000ee80000300a00 */
[----:B------:R-:W-:Y:S04]  /*269b0*/  STL.64 [R1+0x110], R12 ;  /* 0x0001100c01007387 */ /* 0x000fe80000100a00 */
[----:B------:R-:W3:Y:S01]  /*269c0*/  LDL.LU.64 R66, [R1+0x180] ;  /* 0x0001800001427983 */ /* 0x000ee20000300a00 */
[----:B-1----:R-:W-:-:S03]  /*269d0*/  IMAD.WIDE R6, R183, 0x4, R62 ;  /* 0x00000004b7067825 */ /* 0x002fc600078e023e */
[----:B------:R-:W3:Y:S01]  /*269e0*/  LDL.LU.64 R64, [R1+0x400] ;  /* 0x0004000001407983 */ /* 0x000ee20000300a00 */
[----:B------:R-:W-:-:S03]  /*269f0*/  IMAD.WIDE R110, R183, 0x4, R2 ;  /* 0x00000004b76e7825 */ /* 0x000fc600078e0202 */
[----:B------:R2:W-:Y:S04]  /*26a00*/  STL.64 [R1+0x460], R6 ;  /* 0x0004600601007387 */ /* 0x0005e80000100a00 */
[----:B------:R-:W3:Y:S01]  /*26a10*/  LDL.LU.64 R62, [R1+0x3f8] ;  /* 0x0003f800013e7983 */ /* 0x000ee20000300a00 */
[----:B------:R-:W-:-:S05]  /*26a20*/  IMAD.WIDE R2, R183, 0x4, R60 ;  /* 0x00000004b7027825 */ /* 0x000fca00078e023c */
[----:B------:R1:W-:Y:S01]  /*26a30*/  STL.64 [R1+0x138], R2 ;  /* 0x0001380201007387 */ /* 0x0003e20000100a00 */
[----:B--2---:R-:W-:-:S03]  /*26a40*/  IMAD.WIDE R6, R183, 0x4, R48 ;  /* 0x00000004b7067825 */ /* 0x004fc600078e0230 */
[----:B------:R-:W2:Y:S04]  /*26a50*/  LDL.LU.64 R48, [R1+0x1a0] ;  /* 0x0001a00001307983 */ /* 0x000ea80000300a00 */
[----:B-1----:R-:W2:Y:S04]  /*26a60*/  LDL.LU.64 R2, [R1+0x3e8] ;  /* 0x0003e80001027983 */ /* 0x002ea80000300a00 */
[----:B------:R1:W-:Y:S04]  /*26a70*/  STL.64 [R1+0x448], R6 ;  /* 0x0004480601007387 */ /* 0x0003e80000100a00 */
[----:B------:R-:W-:Y:S04]  /*26a80*/  STL.64 [R1+0x538], R110 ;  /* 0x0005386e01007387 */ /* 0x000fe80000100a00 */
[----:B------:R-:W-:Y:S04]  /*26a90*/  STL.64 [R1+0x1018], R110 ;  /* 0x0010186e01007387 */ /* 0x000fe80000100a00 */
[----:B------:R-:W2:Y:S01]  /*26aa0*/  LDL.LU.64 R60, [R1+0x3e0] ;  /* 0x0003e000013c7983 */ /* 0x000ea20000300a00 */
[----:B----4-:R-:W-:-:S03]  /*26ab0*/  IMAD.WIDE R108, R183, 0x4, R58 ;  /* 0x00000004b76c7825 */ /* 0x010fc600078e023a */
[----:B------:R-:W4:Y:S01]  /*26ac0*/  LDL.LU.64 R58, [R1+0x2c0] ;  /* 0x0002c000013a7983 */ /* 0x000f220000300a00 */
[----:B-1----:R-:W-:-:S03]  /*26ad0*/  IMAD.WIDE R6, R183, 0x4, R56 ;  /* 0x00000004b7067825 */ /* 0x002fc600078e0238 */
[----:B------:R-:W4:Y:S04]  /*26ae0*/  LDL.LU.64 R56, [R1+0x3d0] ;  /* 0x0003d00001387983 */ /* 0x000f280000300a00 */
[----:B------:R1:W-:Y:S02]  /*26af0*/  STL.64 [R1+0x148], R6 ;  /* 0x0001480601007387 */ /* 0x0003e40000100a00 */
[C---:B-1----:R-:W-:Y:S02]  /*26b00*/  IMAD.WIDE R6, R183.reuse, 0x4, R54 ;  /* 0x00000004b7067825 */ /* 0x042fe400078e0236 */
[----:B------:R-:W4:Y:S04]  /*26b10*/  LDL.LU.64 R54, [R1+0x3c8] ;  /* 0x0003c80001367983 */ /* 0x000f280000300a00 */
[----:B------:R-:W-:Y:S04]  /*26b20*/  STL.64 [R1+0x518], R108 ;  /* 0x0005186c01007387 */ /* 0x000fe80000100a00 */
[----:B------:R1:W-:Y:S01]  /*26b30*/  STL.64 [R1+0x430], R6 ;  /* 0x0004300601007387 */ /* 0x0003e20000100a00 */
[----:B------:R-:W-:-:S03]  /*26b40*/  IMAD.WIDE R106, R183, 0x4, R70 ;  /* 0x00000004b76a7825 */ /* 0x000fc600078e0246 */
[----:B------:R-:W-:Y:S01]  /*26b50*/  STL.64 [R1+0x1020], R108 ;  /* 0x0010206c01007387 */ /* 0x000fe20000100a00 */
[----:B------:R-:W-:-:S03]  /*26b60*/  IMAD.WIDE R12, R183, 0x4, R52 ;  /* 0x00000004b70c7825 */ /* 0x000fc600078e0234 */
[----:B------:R-:W4:Y:S04]  /*26b70*/  LDL.LU.64 R52, [R1+0x2e8] ;  /* 0x0002e80001347983 */ /* 0x000f280000300a00 */
[----:B------:R3:W-:Y:S01]  /*26b80*/  STL.64 [R1+0x168], R12 ;  /* 0x0001680c01007387 */ /* 0x0007e20000100a00 */
[----:B-1----:R-:W-:-:S03]  /*26b90*/  IMAD.WIDE R6, R183, 0x4, R50 ;  /* 0x00000004b7067825 */ /* 0x002fc600078e0232 */
[----:B------:R-:W4:Y:S04]  /*26ba0*/  LDL.LU.64 R50, [R1+0x3b8] ;  /* 0x0003b80001327983 */ /* 0x000f280000300a00 */
[----:B------:R1:W-:Y:S04]  /*26bb0*/  STL.64 [R1+0x418], R6 ;  /* 0x0004180601007387 */ /* 0x0003e80000100a00 */
[----:B------:R-:W-:Y:S04]  /*26bc0*/  STL.64 [R1+0x508], R106 ;  /* 0x0005086a01007387 */ /* 0x000fe80000100a00 */
[----:B------:R-:W-:Y:S01]  /*26bd0*/  STL.64 [R1+0x1028], R106 ;  /* 0x0010286a01007387 */ /* 0x000fe20000100a00 */
[----:B---3--:R-:W-:-:S04]  /*26be0*/  IMAD.WIDE R104, R183, 0x4, R68 ;  /* 0x00000004b7687825 */ /* 0x008fc800078e0244 */
[----:B------:R-:W-:-:S04]  /*26bf0*/  IMAD.WIDE R12, R183, 0x4, R66 ;  /* 0x00000004b70c7825 */ /* 0x000fc800078e0242 */
[C---:B-1----:R-:W-:Y:S02]  /*26c00*/  IMAD.WIDE R6, R183.reuse, 0x4, R64 ;  /* 0x00000004b7067825 */ /* 0x042fe400078e0240 */
[----:B------:R-:W3:Y:S04]  /*26c10*/  LDL.LU.64 R64, [R1+0x3b0] ;  /* 0x0003b00001407983 */ /* 0x000ee80000300a00 */
[----:B------:R-:W-:Y:S04]  /*26c20*/  STL.64 [R1+0x180], R12 ;  /* 0x0001800c01007387 */ /* 0x000fe80000100a00 */
[----:B------:R-:W-:Y:S01]  /*26c30*/  STL.64 [R1+0x4f0], R104 ;  /* 0x0004f06801007387 */ /* 0x000fe20000100a00 */
[----:B------:R-:W-:-:S03]  /*26c40*/  IMAD.WIDE R102, R183, 0x4, R62 ;  /* 0x00000004b7667825 */ /* 0x000fc600078e023e */
[----:B------:R2:W-:Y:S04]  /*26c50*/  STL.64 [R1+0x400], R6 ;  /* 0x0004000601007387 */ /* 0x0005e80000100a00 */
[----:B------:R-:W-:Y:S04]  /*26c60*/  STL.64 [R1+0x1030], R104 ;  /* 0x0010306801007387 */ /* 0x000fe80000100a00 */
[----:B------:R-:W3:Y:S01]  /*26c70*/  LDL.LU.64 R62, [R1+0x340] ;  /* 0x00034000013e7983 */ /* 0x000ee20000300a00 */
[----:B--2---:R-:W-:-:S03]  /*26c80*/  IMAD.WIDE R6, R183, 0x4, R48 ;  /* 0x00000004b7067825 */ /* 0x004fc600078e0230 */
[----:B------:R-:W2:Y:S01]  /*26c90*/  LDL.LU.64 R48, [R1+0x3a0] ;  /* 0x0003a00001307983 */ /* 0x000ea20000300a00 */
[----:B------:R-:W-:-:S03]  /*26ca0*/  IMAD.WIDE R2, R183, 0x4, R2 ;  /* 0x00000004b7027825 */ /* 0x000fc600078e0202 */
[----:B------:R4:W-:Y:S04]  /*26cb0*/  STL.64 [R1+0x1a0], R6 ;  /* 0x0001a00601007387 */ /* 0x0009e80000100a00 */
[----:B------:R-:W-:Y:S04]  /*26cc0*/  STL.64 [R1+0x4e8], R102 ;  /* 0x0004e86601007387 */ /* 0x000fe80000100a00 */
[----:B------:R-:W-:Y:S04]  /*26cd0*/  STL.64 [R1+0x1038], R102 ;  /* 0x0010386601007387 */ /* 0x000fe80000100a00 */
[----:B------:R1:W-:Y:S01]  /*26ce0*/  STL.64 [R1+0x3e8], R2 ;  /* 0x0003e80201007387 */ /* 0x0003e20000100a00 */
[----:B------:R-:W-:-:S04]  /*26cf0*/  IMAD.WIDE R100, R183, 0x4, R60 ;  /* 0x00000004b7647825 */ /* 0x000fc800078e023c */
[----:B----4-:R-:W-:-:S04]  /*26d00*/  IMAD.WIDE R6, R183, 0x4, R58 ;  /* 0x00000004b7067825 */ /* 0x010fc800078e023a */
[C---:B-1----:R-:W-:Y:S02]  /*26d10*/  IMAD.WIDE R2, R183.reuse, 0x4, R56 ;  /* 0x00000004b7027825 */ /* 0x042fe400078e0238 */
[----:B------:R-:W4:Y:S04]  /*26d20*/  LDL.LU.64 R56, [R1+0x398] ;  /* 0x0003980001387983 */ /* 0x000f280000300a00 */
[----:B------:R-:W-:Y:S04]  /*26d30*/  STL.64 [R1+0x2c0], R6 ;  /* 0x0002c00601007387 */ /* 0x000fe80000100a00 */
[----:B------:R-:W-:Y:S04]  /*26d40*/  STL.64 [R1+0x4e0], R100 ;  /* 0x0004e06401007387 */ /* 0x000fe80000100a00 */
[----:B------:R-:W-:Y:S04]  /*26d50*/  STL.64 [R1+0x1040], R100 ;  /* 0x0010406401007387 */ /* 0x000fe80000100a00 */
[----:B------:R-:W4:Y:S01]  /*26d60*/  LDL.LU.64 R60, [R1+0x378] ;  /* 0x00037800013c7983 */ /* 0x000f220000300a00 */
[----:B------:R-:W-:-:S03]  /*26d70*/  IMAD.WIDE R98, R183, 0x4, R54 ;  /* 0x00000004b7627825 */ /* 0x000fc600078e0236 */
[----:B------:R-:W4:Y:S04]  /*26d80*/  LDL.LU.64 R54, [R1+0x388] ;  /* 0x0003880001367983 */ /* 0x000f280000300a00 */
[----:B------:R-:W-:Y:S04]  /*26d90*/  STL.64 [R1+0x3d0], R2 ;  /* 0x0003d00201007387 */ /* 0x000fe80000100a00 */
[----:B------:R1:W-:Y:S02]  /*26da0*/  STL.64 [R1+0x10f8], R2 ;  /* 0x0010f80201007387 */ /* 0x0003e40000100a00 */
[----:B-1----:R-:W-:-:S02]  /*26db0*/  IMAD.WIDE R2, R183, 0x4, R52 ;  /* 0x00000004b7027825 */ /* 0x002fc400078e0234 */
[----:B------:R-:W4:Y:S04]  /*26dc0*/  LDL.LU.64 R52, [R1+0x380] ;  /* 0x0003800001347983 */ /* 0x000f280000300a00 */
[----:B------:R-:W4:Y:S01]  /*26dd0*/  LDL.LU.64 R58, [R1+0x368] ;  /* 0x00036800013a7983 */ /* 0x000f220000300a00 */
[----:B------:R-:W-:-:S03]  /*26de0*/  IMAD.WIDE R110, R183, 0x4, R50 ;  /* 0x00000004b76e7825 */ /* 0x000fc600078e0232 */
[----:B------:R-:W4:Y:S04]  /*26df0*/  LDL.LU.64 R50, [R1+0x360] ;  /* 0x0003600001327983 */ /* 0x000f280000300a00 */
[----:B------:R-:W-:Y:S04]  /*26e00*/  STL.64 [R1+0x4d0], R98 ;  /* 0x0004d06201007387 */ /* 0x000fe80000100a00 */
[----:B------:R-:W-:Y:S04]  /*26e10*/  STL.64 [R1+0x1048], R98 ;  /* 0x0010486201007387 */ /* 0x000fe80000100a00 */
[----:B------:R-:W-:Y:S04]  /*26e20*/  STL.64 [R1+0x2e8], R2 ;  /* 0x0002e80201007387 */ /* 0x000fe80000100a00 */
[----:B------:R1:W-:Y:S04]  /*26e30*/  STL.64 [R1+0x11e8], R2 ;  /* 0x0011e80201007387 */ /* 0x0003e80000100a00 */
[----:B------:R-:W-:Y:S04]  /*26e40*/  STL.64 [R1+0x3b8], R110 ;  /* 0x0003b86e01007387 */ /* 0x000fe80000100a00 */
[----:B------:R-:W-:Y:S01]  /*26e50*/  STL.64 [R1+0x1100], R110 ;  /* 0x0011006e01007387 */ /* 0x000fe20000100a00 */
[----:B--2---:R-:W-:-:S03]  /*26e60*/  IMAD.WIDE R108, R183, 0x4, R48 ;  /* 0x00000004b76c7825 */ /* 0x004fc600078e0230 */
[----:B------:R-:W2:Y:S01]  /*26e70*/  LDL.LU.64 R48, [R1+0x358] ;  /* 0x0003580001307983 */ /* 0x000ea20000300a00 */
[----:B---3--:R-:W-:-:S03]  /*26e80*/  IMAD.WIDE R96, R183, 0x4, R64 ;  /* 0x00000004b7607825 */ /* 0x008fc600078e0240 */
[----:B------:R-:W3:Y:S01]  /*26e90*/  LDL.LU.64 R64, [R1+0x348] ;  /* 0x0003480001407983 */ /* 0x000ee20000300a00 */
[----:B------:R-:W-:-:S03]  /*26ea0*/  IMAD.WIDE R250, R183, 0x4, R62 ;  /* 0x00000004b7fa7825 */ /* 0x000fc600078e023e */
[----:B------:R-:W3:Y:S04]  /*26eb0*/  LDL.LU.64 R62, [R1+0x338] ;  /* 0x00033800013e7983 */ /* 0x000ee80000300a00 */
[----:B------:R-:W-:Y:S04]  /*26ec0*/  STL.64 [R1+0x4c8], R96 ;  /* 0x0004c86001007387 */ /* 0x000fe80000100a00 */
[----:B------:R-:W-:Y:S04]  /*26ed0*/  STL.64 [R1+0x1050], R96 ;  /* 0x0010506001007387 */ /* 0x000fe80000100a00 */
[----:B------:R-:W-:Y:S04]  /*26ee0*/  STL.64 [R1+0x340], R250 ;  /* 0x000340fa01007387 */ /* 0x000fe80000100a00 */
[----:B------:R-:W-:Y:S01]  /*26ef0*/  STL.64 [R1+0x11f0], R250 ;  /* 0x0011f0fa01007387 */ /* 0x000fe20000100a00 */
[----:B----4-:R-:W-:-:S03]  /*26f00*/  IMAD.WIDE R246, R183, 0x4, R56 ;  /* 0x00000004b7f67825 */ /* 0x010fc600078e0238 */
[----:B------:R-:W4:Y:S04]  /*26f10*/  LDL.LU.64 R56, [R1+0x330] ;  /* 0x0003300001387983 */ /* 0x000f280000300a00 */
[----:B------:R-:W-:Y:S04]  /*26f20*/  STL.64 [R1+0x3a0], R108 ;  /* 0x0003a06c01007387 */ /* 0x000fe80000100a00 */
[----:B------:R-:W-:Y:S01]  /*26f30*/  STL.64 [R1+0x1108], R108 ;  /* 0x0011086c01007387 */ /* 0x000fe20000100a00 */
[----:B-1----:R-:W-:-:S03]  /*26f40*/  IMAD.WIDE R2, R183, 0x4, R60 ;  /* 0x00000004b7027825 */ /* 0x002fc600078e023c */
[----:B------:R-:W4:Y:S01]  /*26f50*/  LDL.LU.64 R60, [R1+0x320] ;  /* 0x00032000013c7983 */ /* 0x000f220000300a00 */
[----:B------:R-:W-:-:S03]  /*26f60*/  IMAD.WIDE R106, R183, 0x4, R54 ;  /* 0x00000004b76a7825 */ /* 0x000fc600078e0236 */
[----:B------:R-:W-:Y:S04]  /*26f70*/  STL.64 [R1+0x378], R2 ;  /* 0x0003780201007387 */ /* 0x000fe80000100a00 */
[----:B------:R-:W4:Y:S04]  /*26f80*/  LDL.LU.64 R54, [R1+0x318] ;  /* 0x0003180001367983 */ /* 0x000f280000300a00 */
[----:B------:R-:W-:Y:S04]  /*26f90*/  STL.64 [R1+0x4a0], R246 ;  /* 0x0004a0f601007387 */ /* 0x000fe80000100a00 */
[----:B------:R-:W-:Y:S04]  /*26fa0*/  STL.64 [R1+0x1058], R246 ;  /* 0x001058f601007387 */ /* 0x000fe80000100a00 */
[----:B------:R-:W-:Y:S04]  /*26fb0*/  STL.64 [R1+0x388], R106 ;  /* 0x0003886a01007387 */ /* 0x000fe80000100a00 */
[----:B------:R1:W-:Y:S01]  /*26fc0*/  STL.64 [R1+0x1110], R106 ;  /* 0x0011106a01007387 */ /* 0x0003e20000100a00 */
[----:B------:R-:W-:-:S03]  /*26fd0*/  IMAD.WIDE R94, R183, 0x4, R52 ;  /* 0x00000004b75e7825 */ /* 0x000fc600078e0234 */
[----:B------:R-:W4:Y:S01]  /*26fe0*/  LDL.LU.64 R52, [R1+0x310] ;  /* 0x0003100001347983 */ /* 0x000f220000300a00 */
[----:B-1----:R-:W-:-:S03]  /*26ff0*/  IMAD.WIDE R106, R183, 0x4, R58 ;  /* 0x00000004b76a7825 */ /* 0x002fc600078e023a */
[----:B------:R-:W4:Y:S01]  /*27000*/  LDL.LU.64 R58, [R1+0x300] ;  /* 0x00030000013a7983 */ /* 0x000f220000300a00 */
[----:B------:R-:W-:-:S03]  /*27010*/  IMAD.WIDE R104, R183, 0x4, R50 ;  /* 0x00000004b7687825 */ /* 0x000fc600078e0232 */
[----:B------:R-:W4:Y:S04]  /*27020*/  LDL.LU.64 R50, [R1+0x2f8] ;  /* 0x0002f80001327983 */ /* 0x000f280000300a00 */
[----:B------:R-:W-:Y:S04]  /*27030*/  STL.64 [R1+0x490], R94 ;  /* 0x0004905e01007387 */ /* 0x000fe80000100a00 */
[----:B------:R-:W-:Y:S04]  /*27040*/  STL.64 [R1+0x1060], R94 ;  /* 0x0010605e01007387 */ /* 0x000fe80000100a00 */
[----:B------:R-:W-:Y:S04]  /*27050*/  STL.64 [R1+0x368], R106 ;  /* 0x0003686a01007387 */ /* 0x000fe80000100a00 */
[----:B------:R-:W-:Y:S04]  /*27060*/  STL.64 [R1+0x11f8], R106 ;  /* 0x0011f86a01007387 */ /* 0x000fe80000100a00 */
[----:B------:R-:W-:Y:S04]  /*27070*/  STL.64 [R1+0x360], R104 ;  /* 0x0003606801007387 */ /* 0x000fe80000100a00 */
[----:B------:R-:W-:Y:S01]  /*27080*/  STL.64 [R1+0x1118], R104 ;  /* 0x0011186801007387 */ /* 0x000fe20000100a00 */
[----:B--2---:R-:W-:-:S03]  /*27090*/  IMAD.WIDE R92, R183, 0x4, R48 ;  /* 0x00000004b75c7825 */ /* 0x004fc600078e0230 */
[----:B------:R-:W2:Y:S01]  /*270a0*/  LDL.LU.64 R48, [R1+0x2f0] ;  /* 0x0002f00001307983 */ /* 0x000ea20000300a00 */
[----:B---3--:R-:W-:-:S03]  /*270b0*/  IMAD.WIDE R2, R183, 0x4, R64 ;  /* 0x00000004b7027825 */ /* 0x008fc600078e0240 */
[----:B------:R-:W-:Y:S01]  /*270c0*/  STL.64 [R1+0x470], R92 ;  /* 0x0004705c01007387 */ /* 0x000fe20000100a00 */
[----:B------:R-:W-:-:S03]  /*270d0*/  IMAD.WIDE R102, R183, 0x4, R62 ;  /* 0x00000004b7667825 */ /* 0x000fc600078e023e */
[----:B------:R-:W-:Y:S04]  /*270e0*/  STL.64 [R1+0x348], R2 ;  /* 0x0003480201007387 */ /* 0x000fe80000100a00 */
[----:B------:R-:W-:Y:S04]  /*270f0*/  STL.64 [R1+0x1068], R92 ;  /* 0x0010685c01007387 */ /* 0x000fe80000100a00 */
[----:B------:R-:W3:Y:S01]  /*27100*/  LDL.LU.64 R62, [R1+0x2d8] ;  /* 0x0002d800013e7983 */ /* 0x000ee20000300a00 */
[----:B----4-:R-:W-:-:S03]  /*27110*/  IMAD.WIDE R90, R183, 0x4, R56 ;  /* 0x00000004b75a7825 */ /* 0x010fc600078e0238 */
[----:B------:R-:W4:Y:S04]  /*27120*/  LDL.LU.64 R56, [R1+0x2d0] ;  /* 0x0002d00001387983 */ /* 0x000f280000300a00 */
[----:B------:R-:W-:Y:S04]  /*27130*/  STL.64 [R1+0x338], R102 ;  /* 0x0003386601007387 */ /* 0x000fe80000100a00 */
[----:B------:R1:W-:Y:S02]  /*27140*/  STL.64 [R1+0x1120], R102 ;  /* 0x0011206601007387 */ /* 0x0003e40000100a00 */
[----:B-1----:R-:W-:-:S04]  /*27150*/  IMAD.WIDE R102, R183, 0x4, R60 ;  /* 0x00000004b7667825 */ /* 0x002fc800078e023c */
[C---:B------:R-:W-:Y:S02]  /*27160*/  IMAD.WIDE R100, R183.reuse, 0x4, R54 ;  /* 0x00000004b7647825 */ /* 0x040fe400078e0236 */
[----:B------:R-:W4:Y:S04]  /*27170*/  LDL.LU.64 R54, [R1+0x2c8] ;  /* 0x0002c80001367983 */ /* 0x000f280000300a00 */
[----:B------:R-:W-:Y:S04]  /*27180*/  STL.64 [R1+0x468], R90 ;  /* 0x0004685a01007387 */ /* 0x000fe80000100a00 */
[----:B------:R-:W-:Y:S04]  /*27190*/  STL.64 [R1+0x1070], R90 ;  /* 0x0010705a01007387 */ /* 0x000fe80000100a00 */
[----:B------:R-:W-:Y:S04]  /*271a0*/  STL.64 [R1+0x320], R102 ;  /* 0x0003206601007387 */ /* 0x000fe80000100a00 */
[----:B------:R-:W-:Y:S01]  /*271b0*/  STL.64 [R1+0x1200], R102 ;  /* 0x0012006601007387 */ /* 0x000fe20000100a00 */
[----:B------:R-:W-:-:S03]  /*271c0*/  IMAD.WIDE R88, R183, 0x4, R52 ;  /* 0x00000004b7587825 */ /* 0x000fc600078e0234 */
[----:B------:R-:W4:Y:S04]  /*271d0*/  LDL.LU.64 R60, [R1+0x2b0] ;  /* 0x0002b000013c7983 */ /* 0x000f280000300a00 */
[----:B------:R-:W4:Y:S04]  /*271e0*/  LDL.LU.64 R52, [R1+0x2a8] ;  /* 0x0002a80001347983 */ /* 0x000f280000300a00 */
[----:B------:R-:W-:Y:S04]  /*271f0*/  STL.64 [R1+0x318], R100 ;  /* 0x0003186401007387 */ /* 0x000fe80000100a00 */
[----:B------:R1:W-:Y:S01]  /*27200*/  STL.64 [R1+0x1128], R100 ;  /* 0x0011286401007387 */ /* 0x0003e20000100a00 */
[----:B------:R-:W-:-:S03]  /*27210*/  IMAD.WIDE R98, R183, 0x4, R50 ;  /* 0x00000004b7627825 */ /* 0x000fc600078e0232 */
[----:B------:R-:W4:Y:S04]  /*27220*/  LDL.LU.64 R50, [R1+0x2a0] ;  /* 0x0002a00001327983 */ /* 0x000f280000300a00 */
[----:B------:R-:W-:Y:S01]  /*27230*/  STL.64 [R1+0x458], R88 ;  /* 0x0004585801007387 */ /* 0x000fe20000100a00 */
[----:B-1----:R-:W-:-:S03]  /*27240*/  IMAD.WIDE R100, R183, 0x4, R58 ;  /* 0x00000004b7647825 */ /* 0x002fc600078e023a */
[----:B------:R-:W-:Y:S04]  /*27250*/  STL.64 [R1+0x1078], R88 ;  /* 0x0010785801007387 */ /* 0x000fe80000100a00 */
[----:B------:R-:W-:Y:S04]  /*27260*/  STL.64 [R1+0x300], R100 ;  /* 0x0003006401007387 */ /* 0x000fe80000100a00 */
[----:B------:R-:W-:Y:S04]  /*27270*/  STL.64 [R1+0x1208], R100 ;  /* 0x0012086401007387 */ /* 0x000fe80000100a00 */
[----:B------:R-:W4:Y:S01]  /*27280*/  LDL.LU.64 R58, [R1+0x290] ;  /* 0x00029000013a7983 */ /* 0x000f220000300a00 */
[----:B--2---:R-:W-:-:S03]  /*27290*/  IMAD.WIDE R86, R183, 0x4, R48 ;  /* 0x00000004b7567825 */ /* 0x004fc600078e0230 */
[----:B------:R-:W2:Y:S04]  /*272a0*/  LDL.LU.64 R48, [R1+0x288] ;  /* 0x0002880001307983 */ /* 0x000ea80000300a00 */
[----:B------:R-:W-:Y:S04]  /*272b0*/  STL.64 [R1+0x2f8], R98 ;  /* 0x0002f86201007387 */ /* 0x000fe80000100a00 */
[----:B------:R3:W-:Y:S02]  /*272c0*/  STL.64 [R1+0x1130], R98 ;  /* 0x0011306201007387 */ /* 0x0007e40000100a00 */
[----:B---3--:R-:W-:-:S04]  /*272d0*/  IMAD.WIDE R98, R183, 0x4, R62 ;  /* 0x00000004b7627825 */ /* 0x008fc800078e023e */
[C---:B----4-:R-:W-:Y:S02]  /*272e0*/  IMAD.WIDE R96, R183.reuse, 0x4, R56 ;  /* 0x00000004b7607825 */ /* 0x050fe400078e0238 */
[----:B------:R-:W3:Y:S04]  /*272f0*/  LDL.LU.64 R56, [R1+0x280] ;  /* 0x0002800001387983 */ /* 0x000ee80000300a00 */
[----:B------:R-:W-:Y:S04]  /*27300*/  STL.64 [R1+0x440], R86 ;  /* 0x0004405601007387 */ /* 0x000fe80000100a00 */
        /* <DEDUP_REMOVED lines=8> */
[----:B-1----:R-:W-:-:S04]  /*27390*/  IMAD.WIDE R96, R183, 0x4, R60 ;  /* 0x00000004b7607825 */ /* 0x002fc800078e023c */
[C---:B------:R-:W-:Y:S02]  /*273a0*/  IMAD.WIDE R94, R183.reuse, 0x4, R52 ;  /* 0x00000004b75e7825 */ /* 0x040fe400078e0234 */
[----:B------:R-:W4:Y:S04]  /*273b0*/  LDL.LU.64 R52, [R1+0x260] ;  /* 0x0002600001347983 */ /* 0x000f280000300a00 */
[----:B------:R-:W-:Y:S04]  /*273c0*/  STL.64 [R1+0x420], R84 ;  /* 0x0004205401007387 */ /* 0x000fe80000100a00 */
[----:B------:R-:W-:Y:S01]  /*273d0*/  STL.64 [R1+0x1088], R84 ;  /* 0x0010885401007387 */ /* 0x000fe20000100a00 */
[----:B------:R-:W-:-:S03]  /*273e0*/  IMAD.WIDE R82, R183, 0x4, R50 ;  /* 0x00000004b7527825 */ /* 0x000fc600078e0232 */
[----:B------:R-:W-:Y:S04]  /*273f0*/  STL.64 [R1+0x2b0], R96 ;  /* 0x0002b06001007387 */ /* 0x000fe80000100a00 */
[----:B------:R-:W-:Y:S04]  /*27400*/  STL.64 [R1+0x1218], R96 ;  /* 0x0012186001007387 */ /* 0x000fe80000100a00 */
[----:B------:R-:W4:Y:S04]  /*27410*/  LDL.LU.64 R60, [R1+0x250] ;  /* 0x00025000013c7983 */ /* 0x000f280000300a00 */
[----:B------:R-:W4:Y:S04]  /*27420*/  LDL.LU.64 R50, [R1+0x248] ;  /* 0x0002480001327983 */ /* 0x000f280000300a00 */
[----:B------:R-:W-:Y:S04]  /*27430*/  STL.64 [R1+0x2a8], R94 ;  /* 0x0002a85e01007387 */ /* 0x000fe80000100a00 */
[----:B------:R1:W-:Y:S01]  /*27440*/  STL.64 [R1+0x1140], R94 ;  /* 0x0011405e01007387 */ /* 0x0003e20000100a00 */
[----:B--2---:R-:W-:-:S03]  /*27450*/  IMAD.WIDE R92, R183, 0x4, R48 ;  /* 0x00000004b75c7825 */ /* 0x004fc600078e0230 */
[----:B------:R-:W2:Y:S01]  /*27460*/  LDL.LU.64 R48, [R1+0x240] ;  /* 0x0002400001307983 */ /* 0x000ea20000300a00 */
[----:B-1----:R-:W-:-:S03]  /*27470*/  IMAD.WIDE R94, R183, 0x4, R58 ;  /* 0x00000004b75e7825 */ /* 0x002fc600078e023a */
[----:B------:R-:W-:Y:S04]  /*27480*/  STL.64 [R1+0x410], R82 ;  /* 0x0004105201007387 */ /* 0x000fe80000100a00 */
[----:B------:R-:W-:Y:S04]  /*27490*/  STL.64 [R1+0x1090], R82 ;  /* 0x0010905201007387 */ /* 0x000fe80000100a00 */
[----:B------:R-:W-:Y:S04]  /*274a0*/  STL.64 [R1+0x290], R94 ;  /* 0x0002905e01007387 */ /* 0x000fe80000100a00 */
[----:B------:R-:W-:Y:S04]  /*274b0*/  STL.64 [R1+0x1220], R94 ;  /* 0x0012205e01007387 */ /* 0x000fe80000100a00 */
[----:B------:R-:W2:Y:S01]  /*274c0*/  LDL.LU.64 R58, [R1+0x230] ;  /* 0x00023000013a7983 */ /* 0x000ea20000300a00 */
[----:B---3--:R-:W-:-:S03]  /*274d0*/  IMAD.WIDE R80, R183, 0x4, R56 ;  /* 0x00000004b7507825 */ /* 0x008fc600078e0238 */
[----:B------:R-:W3:Y:S04]  /*274e0*/  LDL.LU.64 R56, [R1+0x228] ;  /* 0x0002280001387983 */ /* 0x000ee80000300a00 */
[----:B------:R-:W-:Y:S04]  /*274f0*/  STL.64 [R1+0x288], R92 ;  /* 0x0002885c01007387 */ /* 0x000fe80000100a00 */
[----:B------:R4:W-:Y:S02]  /*27500*/  STL.64 [R1+0x1148], R92 ;  /* 0x0011485c01007387 */ /* 0x0009e40000100a00 */
[----:B----4-:R-:W-:-:S04]  /*27510*/  IMAD.WIDE R92, R183, 0x4, R62 ;  /* 0x00000004b75c7825 */ /* 0x010fc800078e023e */
[C---:B------:R-:W-:Y:S02]  /*27520*/  IMAD.WIDE R90, R183.reuse, 0x4, R54 ;  /* 0x00000004b75a7825 */ /* 0x040fe400078e0236 */
[----:B------:R-:W4:Y:S04]  /*27530*/  LDL.LU.64 R54, [R1+0x220] ;  /* 0x0002200001367983 */ /* 0x000f280000300a00 */
        /* <DEDUP_REMOVED lines=21> */
[----:B-1----:R-:W-:-:S02]  /*27690*/  IMAD.WIDE R88, R183, 0x4, R58 ;  /* 0x00000004b7587825 */ /* 0x002fc400078e023a */
[----:B------:R-:W2:Y:S04]  /*276a0*/  LDL.LU.64 R58, [R1+0x1e0] ;  /* 0x0001e000013a7983 */ /* 0x000ea80000300a00 */
[----:B------:R-:W-:Y:S04]  /*276b0*/  STL.64 [R1+0x3f0], R78 ;  /* 0x0003f04e01007387 */ /* 0x000fe80000100a00 */
[----:B------:R-:W-:Y:S04]  /*276c0*/  STL.64 [R1+0x10a8], R78 ;  /* 0x0010a84e01007387 */ /* 0x000fe80000100a00 */
[----:B------:R-:W-:Y:S04]  /*276d0*/  STL.64 [R1+0x230], R88 ;  /* 0x0002305801007387 */ /* 0x000fe80000100a00 */
[----:B------:R-:W-:Y:S01]  /*276e0*/  STL.64 [R1+0x1238], R88 ;  /* 0x0012385801007387 */ /* 0x000fe20000100a00 */
[----:B---3--:R-:W-:-:S03]  /*276f0*/  IMAD.WIDE R86, R183, 0x4, R56 ;  /* 0x00000004b7567825 */ /* 0x008fc600078e0238 */
        /* <DEDUP_REMOVED lines=23> */
[----:B------:R-:W-:Y:S01]  /*27870*/  STL.64 [R1+0x1248], R84 ;  /* 0x0012485401007387 */ /* 0x000fe20000100a00 */
[----:B------:R-:W-:-:S03]  /*27880*/  IMAD.WIDE R72, R183, 0x4, R58 ;  /* 0x00000004b7487825 */ /* 0x000fc600078e023a */
[----:B------:R-:W2:Y:S04]  /*27890*/  LDL.LU.64 R60, [R1+0x188] ;  /* 0x00018800013c7983 */ /* 0x000ea80000300a00 */
[----:B------:R-:W2:Y:S04]  /*278a0*/  LDL.LU.64 R58, [R1+0x178] ;  /* 0x00017800013a7983 */ /* 0x000ea80000300a00 */
[----:B------:R-:W-:Y:S04]  /*278b0*/  STL.64 [R1+0x1e8], R82 ;  /* 0x0001e85201007387 */ /* 0x000fe80000100a00 */
[----:B------:R3:W-:Y:S02]  /*278c0*/  STL.64 [R1+0x1170], R82 ;  /* 0x0011705201007387 */ /* 0x0007e40000100a00 */
[----:B---3--:R-:W-:-:S02]  /*278d0*/  IMAD.WIDE R82, R183, 0x4, R56 ;  /* 0x00000004b7527825 */ /* 0x008fc400078e0238 */
[----:B------:R-:W3:Y:S04]  /*278e0*/  LDL.LU.64 R56, [R1+0x170] ;  /* 0x0001700001387983 */ /* 0x000ee80000300a00 */
[----:B------:R-:W-:Y:S04]  /*278f0*/  STL.64 [R1+0x3c0], R72 ;  /* 0x0003c04801007387 */ /* 0x000fe80000100a00 */
[----:B------:R-:W-:Y:S04]  /*27900*/  STL.64 [R1+0x10c0], R72 ;  /* 0x0010c04801007387 */ /* 0x000fe80000100a00 */
[----:B------:R-:W-:Y:S04]  /*27910*/  STL.64 [R1+0x1d0], R82 ;  /* 0x0001d05201007387 */ /* 0x000fe80000100a00 */
[----:B------:R-:W-:Y:S01]  /*27920*/  STL.64 [R1+0x1250], R82 ;  /* 0x0012505201007387 */ /* 0x000fe20000100a00 */
[----:B----4-:R-:W-:-:S03]  /*27930*/  IMAD.WIDE R80, R183, 0x4, R54 ;  /* 0x00000004b7507825 */ /* 0x010fc600078e0236 */
        /* <DEDUP_REMOVED lines=16> */
[----:B------:R1:W-:Y:S04]  /*27a40*/  STL.64 [R1+0x1180], R78 ;  /* 0x0011804e01007387 */ /* 0x0003e80000100a00 */
[----:B------:R-:W2:Y:S04]  /*27a50*/  LDL.LU.64 R62, [R1+0x108] ;  /* 0x00010800013e7983 */ /* 0x000ea80000300a00 */
[----:B------:R-:W2:Y:S01]  /*27a60*/  LDL.LU.64 R2, [R1+0xf8] ;  /* 0x0000f80001027983 */ /* 0x000ea20000300a00 */
[----:B-1----:R-:W-:-:S03]  /*27a70*/  IMAD.WIDE R78, R183, 0x4, R60 ;  /* 0x00000004b74e7825 */ /* 0x002fc600078e023c */
[----:B------:R-:W2:Y:S01]  /*27a80*/  LDL.LU.64 R12, [R1+0xe8] ;  /* 0x0000e800010c7983 */ /* 0x000ea20000300a00 */
[----:B------:R-:W-:-:S03]  /*27a90*/  IMAD.WIDE R76, R183, 0x4, R58 ;  /* 0x00000004b74c7825 */ /* 0x000fc600078e023a */
[----:B------:R-:W-:Y:S04]  /*27aa0*/  STL.64 [R1+0x3a8], R68 ;  /* 0x0003a84401007387 */ /* 0x000fe80000100a00 */
[----:B------:R-:W-:Y:S04]  /*27ab0*/  STL.64 [R1+0x10d0], R68 ;  /* 0x0010d04401007387 */ /* 0x000fe80000100a00 */
[----:B------:R-:W-:Y:S04]  /*27ac0*/  STL.64 [R1+0x188], R78 ;  /* 0x0001884e01007387 */ /* 0x000fe80000100a00 */
[----:B------:R-:W2:Y:S04]  /*27ad0*/  LDL.LU.64 R60, [R1+0xd8] ;  /* 0x0000d800013c7983 */ /* 0x000ea80000300a00 */
[----:B------:R-:W-:Y:S01]  /*27ae0*/  STL.64 [R1+0x1c0], R76 ;  /* 0x0001c04c01007387 */ /* 0x000fe20000100a00 */
[----:B---3--:R-:W-:-:S03]  /*27af0*/  IMAD.WIDE R66, R183, 0x4, R56 ;  /* 0x00000004b7427825 */ /* 0x008fc600078e0238 */
[----:B------:R4:W-:Y:S04]  /*27b00*/  STL.64 [R1+0x1188], R76 ;  /* 0x0011884c01007387 */ /* 0x0009e80000100a00 */
[----:B------:R-:W3:Y:S04]  /*27b10*/  LDL.LU.64 R58, [R1+0xc8] ;  /* 0x0000c800013a7983 */ /* 0x000ee80000300a00 */
[----:B------:R-:W3:Y:S01]  /*27b20*/  LDL.LU.64 R56, [R1+0xb0] ;  /* 0x0000b00001387983 */ /* 0x000ee20000300a00 */
[----:B----4-:R-:W-:-:S03]  /*27b30*/  IMAD.WIDE R76, R183, 0x4, R54 ;  /* 0x00000004b74c7825 */ /* 0x010fc600078e0236 */
[----:B------:R-:W4:Y:S04]  /*27b40*/  LDL.LU.64 R54, [R1+0xa8] ;  /* 0x0000a80001367983 */ /* 0x000f280000300a00 */
[----:B------:R-:W-:Y:S04]  /*27b50*/  STL.64 [R1+0x398], R66 ;  /* 0x0003984201007387 */ /* 0x000fe80000100a00 */
[----:B------:R-:W-:Y:S04]  /*27b60*/  STL.64 [R1+0x10d8], R66 ;  /* 0x0010d84201007387 */ /* 0x000fe80000100a00 */
[----:B------:R-:W-:Y:S01]  /*27b70*/  STL.64 [R1+0x158], R76 ;  /* 0x0001584c01007387 */ /* 0x000fe20000100a00 */
[----:B------:R-:W-:-:S03]  /*27b80*/  IMAD.WIDE R74, R183, 0x4, R52 ;  /* 0x00000004b74a7825 */ /* 0x000fc600078e0234 */
        /* <DEDUP_REMOVED lines=15> */
[----:B------:R-:W-:Y:S04]  /*27c80*/  STL.64 [R1+0x380], R62 ;  /* 0x0003803e01007387 */ /* 0x000fe80000100a00 */
[----:B------:R-:W-:Y:S01]  /*27c90*/  STL.64 [R1+0x10e8], R62 ;  /* 0x0010e83e01007387 */ /* 0x000fe20000100a00 */
[----:B-1----:R-:W-:-:S04]  /*27ca0*/  IMAD.WIDE R72, R183, 0x4, R2 ;  /* 0x00000004b7487825 */ /* 0x002fc800078e0202 */
[C---:B------:R-:W-:Y:S01]  /*27cb0*/  IMAD.WIDE R60, R183.reuse, 0x4, R60 ;  /* 0x00000004b73c7825 */ /* 0x040fe200078e023c */
[----:B------:R-:W-:Y:S04]  /*27cc0*/  STL.64 [R1+0xf8], R72 ;  /* 0x0000f84801007387 */ /* 0x000fe80000100a00 */
[----:B------:R-:W-:Y:S04]  /*27cd0*/  STL.64 [R1+0x198], R70 ;  /* 0x0001984601007387 */ /* 0x000fe80000100a00 */
[----:B------:R1:W-:Y:S04]  /*27ce0*/  STL.64 [R1+0x11a0], R70 ;  /* 0x0011a04601007387 */ /* 0x0003e80000100a00 */
[----:B------:R-:W-:Y:S01]  /*27cf0*/  STL.64 [R1+0x370], R60 ;  /* 0x0003703c01007387 */ /* 0x000fe20000100a00 */
[----:B---3--:R-:W-:-:S03]  /*27d00*/  IMAD.WIDE R68, R183, 0x4, R56 ;  /* 0x00000004b7447825 */ /* 0x008fc600078e0238 */
[----:B------:R3:W-:Y:S01]  /*27d10*/  STL.64 [R1+0x11a8], R60 ;  /* 0x0011a83c01007387 */ /* 0x0007e20000100a00 */
[----:B-1----:R-:W-:-:S05]  /*27d20*/  IMAD.WIDE R70, R183, 0x4, R58 ;  /* 0x00000004b7467825 */ /* 0x002fca00078e023a */
[----:B------:R-:W-:Y:S04]  /*27d30*/  STL.64 [R1+0xc8], R70 ;  /* 0x0000c84601007387 */ /* 0x000fe80000100a00 */
[----:B------:R-:W-:Y:S01]  /*27d40*/  STL.64 [R1+0x178], R68 ;  /* 0x0001784401007387 */ /* 0x000fe20000100a00 */
[----:B----4-:R-:W-:-:S03]  /*27d50*/  IMAD.WIDE R58, R183, 0x4, R54 ;  /* 0x00000004b73a7825 */ /* 0x010fc600078e0236 */
[----:B------:R-:W-:Y:S04]  /*27d60*/  STL.64 [R1+0x11b0], R68 ;  /* 0x0011b04401007387 */ /* 0x000fe80000100a00 */
[----:B------:R-:W-:Y:S04]  /*27d70*/  STL.64 [R1+0x358], R58 ;  /* 0x0003583a01007387 */ /* 0x000fe80000100a00 */
[----:B------:R1:W-:Y:S01]  /*27d80*/  STL.64 [R1+0x11b8], R58 ;  /* 0x0011b83a01007387 */ /* 0x0003e20000100a00 */
[----:B------:R-:W-:-:S04]  /*27d90*/  IMAD.WIDE R64, R183, 0x4, R234 ;  /* 0x00000004b7407825 */ /* 0x000fc800078e02ea */
[----:B---3--:R-:W-:-:S05]  /*27da0*/  IMAD.WIDE R60, R183, 0x4, R52 ;  /* 0x00000004b73c7825 */ /* 0x008fca00078e0234 */
[----:B------:R-:W-:Y:S01]  /*27db0*/  STL.64 [R1+0x88], R60 ;  /* 0x0000883c01007387 */ /* 0x000fe20000100a00 */
[----:B-1----:R-:W-:-:S03]  /*27dc0*/  IMAD.WIDE R58, R183, 0x4, R244 ;  /* 0x00000004b73a7825 */ /* 0x002fc600078e02f4 */
[----:B------:R-:W3:Y:S04]  /*27dd0*/  LDL.64 R80, [R1+0x18] ;  /* 0x0000180001507983 */ /* 0x000ee80000100a00 */
[----:B------:R-:W4:Y:S04]  /*27de0*/  LDL.64 R82, [R1+0x20] ;  /* 0x0000200001527983 */ /* 0x000f280000100a00 */
[----:B------:R-:W3:Y:S04]  /*27df0*/  LDL.64 R84, [R1+0x28] ;  /* 0x0000280001547983 */ /* 0x000ee80000100a00 */
[----:B------:R-:W3:Y:S04]  /*27e00*/  LDL.64 R86, [R1+0x30] ;  /* 0x0000300001567983 */ /* 0x000ee80000100a00 */
[----:B------:R-:W3:Y:S01]  /*27e10*/  LDL.64 R88, [R1+0x38] ;  /* 0x0000380001587983 */ /* 0x000ee20000100a00 */
[----:B------:R-:W-:-:S03]  /*27e20*/  IMAD.WIDE R66, R183, 0x4, R50 ;  /* 0x00000004b7427825 */ /* 0x000fc600078e0232 */
        /* <DEDUP_REMOVED lines=15> */
[----:B------:R-:W-:Y:S04]  /*27f20*/  STL.64 [R1+0x170], R66 ;  /* 0x0001704201007387 */ /* 0x000fe80000100a00 */
[----:B------:R1:W-:Y:S01]  /*27f30*/  STL.64 [R1+0x11c0], R66 ;  /* 0x0011c04201007387 */ /* 0x0003e20000100a00 */
[----:B------:R-:W-:-:S03]  /*27f40*/  IMAD.WIDE R54, R183, 0x4, R232 ;  /* 0x00000004b7367825 */ /* 0x000fc600078e02e8 */
[----:B-1----:R-:W3:Y:S04]  /*27f50*/  LDL.64 R66, [R1+0x138] ;  /* 0x0001380001427983 */ /* 0x002ee80000100a00 */
[----:B------:R-:W3:Y:S01]  /*27f60*/  LDL.LU.64 R244, [R1+0x348] ;  /* 0x0003480001f47983 */ /* 0x000ee20000300a00 */
        /* <DEDUP_REMOVED lines=12> */
[----:B------:R-:W-:Y:S04]  /*28030*/  STL.64 [R1+0x350], R56 ;  /* 0x0003503801007387 */ /* 0x000fe80000100a00 */
[----:B------:R1:W-:Y:S01]  /*28040*/  STL.64 [R1+0x11c8], R56 ;  /* 0x0011c83801007387 */ /* 0x0003e20000100a00 */
[----:B------:R-:W-:-:S03]  /*28050*/  IMAD.WIDE R48, R183, 0x4, R22 ;  /* 0x00000004b7307825 */ /* 0x000fc600078e0216 */
[----:B-1----:R-:W2:Y:S04]  /*28060*/  LDL.64 R56, [R1+0x110] ;  /* 0x0001100001387983 */ /* 0x002ea80000100a00 */
[----:B------:R-:W-:Y:S04]  /*28070*/  STL.64 [R1], R58 ;  /* 0x0000003a01007387 */ /* 0x000fe80000100a00 */
[----:B------:R-:W2:Y:S04]  /*28080*/  LDL.LU.64 R232, [R1+0x378] ;  /* 0x0003780001e87983 */ /* 0x000ea80000300a00 */
[----:B------:R-:W-:Y:S04]  /*28090*/  STL.64 [R1+0x140], R64 ;  /* 0x0001404001007387 */ /* 0x000fe80000100a00 */
[----:B------:R1:W-:Y:S01]  /*280a0*/  STL.64 [R1+0x11d0], R64 ;  /* 0x0011d04001007387 */ /* 0x0003e20000100a00 */
[----:B------:R-:W-:-:S03]  /*280b0*/  IMAD.WIDE R22, R183, 0x4, R30 ;  /* 0x00000004b7167825 */ /* 0x000fc600078e021e */
[----:B-1----:R-:W2:Y:S04]  /*280c0*/  LDL.64 R64, [R1+0xf0] ;  /* 0x0000f00001407983 */ /* 0x002ea80000100a00 */
[----:B------:R-:W-:Y:S04]  /*280d0*/  STL.64 [R1+0x310], R54 ;  /* 0x0003103601007387 */ /* 0x000fe80000100a00 */
[----:B------:R1:W-:Y:S04]  /*280e0*/  STL.64 [R1+0x11d8], R54 ;  /* 0x0011d83601007387 */ /* 0x0003e80000100a00 */
[----:B-1----:R-:W2:Y:S04]  /*280f0*/  LDL.64 R54, [R1+0xe0] ;  /* 0x0000e00001367983 */ /* 0x002ea80000100a00 */
[----:B------:R1:W-:Y:S04]  /*28100*/  STL.64 [R1+0xb0], R62 ;  /* 0x0000b03e01007387 */ /* 0x0003e80000100a00 */
[----:B------:R-:W-:Y:S04]  /*28110*/  STL.64 [R1+0x2c8], R52 ;  /* 0x0002c83401007387 */ /* 0x000fe80000100a00 */
[----:B------:R1:W-:Y:S04]  /*28120*/  STL.64 [R1+0x90], R6 ;  /* 0x0000900601007387 */ /* 0x0003e80000100a00 */
[----:B------:R1:W-:Y:S04]  /*28130*/  STL.64 [R1+0x2b8], R48 ;  /* 0x0002b83001007387 */ /* 0x0003e80000100a00 */
[----:B------:R-:W2:Y:S04]  /*28140*/  LDL.LU.64 R30, [R1+0x540] ;  /* 0x00054000011e7983 */ /* 0x000ea80000300a00 */
[----:B------:R1:W-:Y:S04]  /*28150*/  STL.64 [R1+0x298], R22 ;  /* 0x0002981601007387 */ /* 0x0003e80000100a00 */
[----:B------:R-:W2:Y:S04]  /*28160*/  LDL.LU.64 R34, [R1+0x4f8] ;  /* 0x0004f80001227983 */ /* 0x000ea80000300a00 */
[----:B------:R-:W2:Y:S04]  /*28170*/  LDL.LU.64 R36, [R1+0x520] ;  /* 0x0005200001247983 */ /* 0x000ea80000300a00 */
[----:B------:R-:W2:Y:S04]  /*28180*/  LDL.LU.64 R38, [R1+0x558] ;  /* 0x0005580001267983 */ /* 0x000ea80000300a00 */
[----:B------:R-:W3:Y:S04]  /*28190*/  LDL.64 R42, [R1+0xc0] ;  /* 0x0000c000012a7983 */ /* 0x000ee80000100a00 */
[----:B------:R1:W-:Y:S04]  /*281a0*/  STL.64 [R1+0x278], R50 ;  /* 0x0002783201007387 */ /* 0x0003e80000100a00 */
[----:B------:R-:W3:Y:S04]  /*281b0*/  LDL.LU.64 R44, [R1+0x8] ;  /* 0x00000800012c7983 */ /* 0x000ee80000300a00 */
[----:B------:R-:W3:Y:S01]  /*281c0*/  LDL.LU.64 R46, [R1+0x10] ;  /* 0x00001000012e7983 */ /* 0x000ee20000300a00 */
[----:B------:R-:W-:-:S04]  /*281d0*/  IMAD.WIDE R202, R183, 0x4, R202 ;  /* 0x00000004b7ca7825 */ /* 0x000fc800078e02ca */
[C---:B------:R-:W-:Y:S01]  /*281e0*/  IMAD.WIDE R204, R183.reuse, 0x4, R204 ;  /* 0x00000004b7cc7825 */ /* 0x040fe200078e02cc */
[----:B------:R-:W-:Y:S03]  /*281f0*/  LDGSTS.E [R248+0x73000], desc[UR22][R202.64], P2 ;  /* 0x73000000caf87fae */ /* 0x000fe600091a1016 */
        /* <DEDUP_REMOVED lines=38> */
[----:B------:R-:W-:-:S04]  /*28460*/  IMAD.WIDE R238, R183, 0x4, R238 ;  /* 0x00000004b7ee7825 */ /* 0x000fc800078e02ee */
[----:B------:R-:W-:-:S04]  /*28470*/  IMAD.WIDE R240, R183, 0x4, R240 ;  /* 0x00000004b7f07825 */ /* 0x000fc800078e02f0 */
[C---:B------:R-:W-:Y:S01]  /*28480*/  IMAD.WIDE R242, R183.reuse, 0x4, R242 ;  /* 0x00000004b7f27825 */ /* 0x040fe200078e02f2 */
[----:B------:R1:W-:Y:S04]  /*28490*/  STL.64 [R1+0x260], R28 ;  /* 0x0002601c01007387 */ /* 0x0003e80000100a00 */
        /* <DEDUP_REMOVED lines=11> */
[----:B----4-:R-:W-:Y:S04]  /*28550*/  LDGSTS.E [R249+0x62d00], desc[UR22][R82.64], P2 ;  /* 0x62d0000052f97fae */ /* 0x010fe800091a1016 */
[----:B------:R-:W-:Y:S04]  /*28560*/  LDGSTS.E [R249+0x63100], desc[UR22][R84.64], P2 ;  /* 0x6310000054f97fae */ /* 0x000fe800091a1016 */
[----:B------:R-:W2:Y:S04]  /*28570*/  LDL.LU.64 R80, [R1+0x1258] ;  /* 0x0012580001507983 */ /* 0x000ea80000300a00 */
[----:B------:R-:W3:Y:S04]  /*28580*/  LDL.LU.64 R82, [R1+0x1250] ;  /* 0x0012500001527983 */ /* 0x000ee80000300a00 */
[----:B------:R-:W4:Y:S04]  /*28590*/  LDL.LU.64 R84, [R1+0x1248] ;  /* 0x0012480001547983 */ /* 0x000f280000300a00 */
        /* <DEDUP_REMOVED lines=36> */
[----:B--2---:R-:W-:Y:S04]  /*287e0*/  LDGSTS.E [R249+0x70d00], desc[UR22][R2.64], P2 ;  /* 0x70d0000002f97fae */ /* 0x004fe800091a1016 */
[----:B------:R-:W-:Y:S04]  /*287f0*/  LDGSTS.E [R249+0x71100], desc[UR22][R250.64], P2 ;  /* 0x71100000faf97fae */ /* 0x000fe800091a1016 */
[----:B------:R-:W-:Y:S04]  /*28800*/  LDGSTS.E [R249+0x71500], desc[UR22][R232.64], P2 ;  /* 0x71500000e8f97fae */ /* 0x000fe800091a1016 */
[----:B------:R-:W2:Y:S04]  /*28810*/  LDL.64 R2, [R1+0x840] ;  /* 0x0008400001027983 */ /* 0x000ea80000100a00 */
        /* <DEDUP_REMOVED lines=13> */
[----:B---3--:R-:W-:Y:S04]  /*288f0*/  LDGSTS.E [R249+0x74900], desc[UR22][R82.64], P2 ;  /* 0x7490000052f97fae */ /* 0x008fe800091a1016 */
[----:B------:R-:W-:Y:S04]  /*28900*/  LDGSTS.E [R249+0x74d00], desc[UR22][R80.64], P2 ;  /* 0x74d0000050f97fae */ /* 0x000fe800091a1016 */
[----:B------:R-:W-:Y:S04]  /*28910*/  LDGSTS.E [R249+0x75100], desc[UR22][R78.64], P2 ;  /* 0x751000004ef97fae */ /* 0x000fe800091a1016 */
[----:B------:R-:W-:Y:S04]  /*28920*/  LDGSTS.E [R249+0x75500], desc[UR22][R76.64], P2 ;  /* 0x755000004cf97fae */ /* 0x000fe800091a1016 */
[----:B------:R-:W-:Y:S04]  /*28930*/  LDGSTS.E [R249+0x75900], desc[UR22][R74.64], P2 ;  /* 0x759000004af97fae */ /* 0x000fe800091a1016 */
[----:B------:R-:W-:Y:S04]  /*28940*/  LDGSTS.E [R249+0x75d00], desc[UR22][R72.64], P2 ;  /* 0x75d0000048f97fae */ /* 0x000fe800091a1016 */
[----:B------:R-:W3:Y:S04]  /*28950*/  LDL.64 R54, [R1+0x820] ;  /* 0x0008200001367983 */ /* 0x000ee80000100a00 */
        /* <DEDUP_REMOVED lines=14> */
[----:B------:R-:W4:Y:S01]  /*28a40*/  LDL.64 R80, [R1+0x5e0] ;  /* 0x0005e00001507983 */ /* 0x000f220000100a00 */
[----:B------:R-:W-:-:S03]  /*28a50*/  IMAD.WIDE R18, R183, 0x4, R18 ;  /* 0x00000004b7127825 */ /* 0x000fc600078e0212 */
[----:B------:R-:W4:Y:S01]  /*28a60*/  LDL.64 R82, [R1+0x5d8] ;  /* 0x0005d80001527983 */ /* 0x000f220000100a00 */
[----:B------:R-:W-:-:S03]  /*28a70*/  IMAD.WIDE R26, R183, 0x4, R26 ;  /* 0x00000004b71a7825 */ /* 0x000fc600078e021a */
[----:B------:R-:W4:Y:S04]  /*28a80*/  LDL.64 R84, [R1+0x5c8] ;  /* 0x0005c80001547983 */ /* 0x000f280000100a00 */
[----:B------:R-:W4:Y:S04]  /*28a90*/  LDL.64 R86, [R1+0x5c0] ;  /* 0x0005c00001567983 */ /* 0x000f280000100a00 */
[----:B------:R-:W4:Y:S04]  /*28aa0*/  LDL.64 R88, [R1+0x598] ;  /* 0x0005980001587983 */ /* 0x000f280000100a00 */
[----:B------:R-:W4:Y:S04]  /*28ab0*/  LDL.64 R90, [R1+0x570] ;  /* 0x00057000015a7983 */ /* 0x000f280000100a00 */
        /* <DEDUP_REMOVED lines=15> */
[----:B--2---:R-:W-:Y:S04]  /*28bb0*/  LDGSTS.E [R250+0x60200], desc[UR22][R108.64], P2 ;  /* 0x602000006cfa7fae */ /* 0x004fe800091a1016 */
[----:B------:R-:W-:Y:S04]  /*28bc0*/  LDGSTS.E [R250+0x60600], desc[UR22][R110.64], P2 ;  /* 0x606000006efa7fae */ /* 0x000fe800091a1016 */
[----:B------:R-:W-:Y:S04]  /*28bd0*/  LDGSTS.E [R250+0x60a00], desc[UR22][R2.64], P2 ;  /* 0x60a0000002fa7fae */ /* 0x000fe800091a1016 */
[----:B------:R-:W2:Y:S04]  /*28be0*/  LDL.64 R108, [R1+0x448] ;  /* 0x00044800016c7983 */ /* 0x000ea80000100a00 */
[----:B------:R-:W2:Y:S04]  /*28bf0*/  LDL.64 R110, [R1+0x430] ;  /* 0x00043000016e7983 */ /* 0x000ea80000100a00 */
[----:B------:R-:W2:Y:S04]  /*28c00*/  LDL.64 R2, [R1+0x418] ;  /* 0x0004180001027983 */ /* 0x000ea80000100a00 */
[----:B---3--:R-:W-:Y:S04]  /*28c10*/  LDGSTS.E [R250+0x60e00], desc[UR22][R54.64], P2 ;  /* 0x60e0000036fa7fae */ /* 0x008fe800091a1016 */
[----:B----4-:R-:W-:Y:S04]  /*28c20*/  LDGSTS.E [R250+0x61200], desc[UR22][R64.64], P2 ;  /* 0x6120000040fa7fae */ /* 0x010fe800091a1016 */
[----:B------:R-:W3:Y:S04]  /*28c30*/  LDL.LU.64 R54, [R1+0x11d8] ;  /* 0x0011d80001367983 */ /* 0x000ee80000300a00 */
[----:B------:R-:W-:Y:S04]  /*28c40*/  LDGSTS.E [R250+0x61600], desc[UR22][R56.64], P2 ;  /* 0x6160000038fa7fae */ /* 0x000fe800091a1016 */
[----:B------:R-:W4:Y:S04]  /*28c50*/  LDL.LU.64 R64, [R1+0x11d0] ;  /* 0x0011d00001407983 */ /* 0x000f280000300a00 */
        /* <DEDUP_REMOVED lines=46> */
[----:B------:R-:W3:Y:S04]  /*28f40*/  LDL.LU.64 R106, [R1+0x1110] ;  /* 0x00111000016a7983 */ /* 0x000ee80000300a00 */
        /* <DEDUP_REMOVED lines=8> */
[----:B--2---:R-:W-:Y:S04]  /*28fd0*/  LDGSTS.E [R250+0x70a00], desc[UR22][R2.64], P2 ;  /* 0x70a0000002fa7fae */ /* 0x004fe800091a1016 */
[----:B------:R-:W-:Y:S04]  /*28fe0*/  LDGSTS.E [R250+0x70e00], desc[UR22][R110.64], P2 ;  /* 0x70e000006efa7fae */ /* 0x000fe800091a1016 */
[----:B------:R-:W-:Y:S04]  /*28ff0*/  LDGSTS.E [R250+0x71200], desc[UR22][R108.64], P2 ;  /* 0x712000006cfa7fae */ /* 0x000fe800091a1016 */
[----:B---3--:R-:W-:Y:S04]  /*29000*/  LDGSTS.E [R250+0x71600], desc[UR22][R106.64], P2 ;  /* 0x716000006afa7fae */ /* 0x008fe800091a1016 */
        /* <DEDUP_REMOVED lines=21> */
[----:B------:R-:W2:Y:S04]  /*29160*/  LDL.LU.64 R2, [R1+0x10f0] ;  /* 0x0010f00001027983 */ /* 0x000ea80000300a00 */
[----:B------:R-:W-:Y:S04]  /*29170*/  LDGSTS.E [R250+0x76e00], desc[UR22][R62.64], P2 ;  /* 0x76e000003efa7fae */ /* 0x000fe800091a1016 */
[----:B------:R-:W3:Y:S04]  /*29180*/  LDL.64 R64, [R1+0x8d8] ;  /* 0x0008d80001407983 */ /* 0x000ee80000100a00 */
[----:B------:R-:W4:Y:S04]  /*29190*/  LDL.64 R66, [R1+0x8d0] ;  /* 0x0008d00001427983 */ /* 0x000f280000100a00 */
[----:B-1----:R-:W2:Y:S04]  /*291a0*/  LDL.64 R62, [R1+0x8e0] ;  /* 0x0008e000013e7983 */ /* 0x002ea80000100a00 */
[----:B------:R-:W3:Y:S04]  /*291b0*/  LDL.64 R68, [R1+0x8c8] ;  /* 0x0008c80001447983 */ /* 0x000ee80000100a00 */
[----:B------:R-:W4:Y:S04]  /*291c0*/  LDL.64 R70, [R1+0x8c0] ;  /* 0x0008c00001467983 */ /* 0x000f280000100a00 */
[----:B------:R-:W4:Y:S04]  /*291d0*/  LDL.64 R72, [R1+0x8b8] ;  /* 0x0008b80001487983 */ /* 0x000f280000100a00 */
[----:B------:R-:W4:Y:S04]  /*291e0*/  LDL.64 R74, [R1+0x8b0] ;  /* 0x0008b000014a7983 */ /* 0x000f280000100a00 */
        /* <DEDUP_REMOVED lines=21> */
[----:B------:R-:W-:Y:S04]  /*29340*/  LDGSTS.E [R250+0x77600], desc[UR22][R12.64], P2 ;  /* 0x776000000cfa7fae */ /* 0x000fe800091a1016 */
[----:B------:R-:W-:Y:S04]  /*29350*/  LDGSTS.E [R250+0x77a00], desc[UR22][R20.64], P2 ;  /* 0x77a0000014fa7fae */ /* 0x000fe800091a1016 */
[----:B------:R-:W-:Y:S04]  /*29360*/  LDGSTS.E [R250+0x77e00], desc[UR22][R14.64], P2 ;  /* 0x77e000000efa7fae */ /* 0x000fe800091a1016 */
[----:B------:R-:W4:Y:S04]  /*29370*/  LDL.64 R42, [R1+0x548] ;  /* 0x00054800012a7983 */ /* 0x000f280000100a00 */
[----:B--2---:R-:W-:Y:S04]  /*29380*/  LDGSTS.E [R2+0x60300], desc[UR22][R62.64], P2 ;  /* 0x603000003e027fae */ /* 0x004fe800091a1016 */
[----:B---3--:R-:W-:Y:S04]  /*29390*/  LDGSTS.E [R2+0x60700], desc[UR22][R64.64], P2 ;  /* 0x6070000040027fae */ /* 0x008fe800091a1016 */
[----:B----4-:R-:W-:Y:S04]  /*293a0*/  LDGSTS.E [R2+0x60b00], desc[UR22][R66.64], P2 ;  /* 0x60b0000042027fae */ /* 0x010fe800091a1016 */
        /* <DEDUP_REMOVED lines=100> */
[----:B----4-:R-:W-:Y:S04]  /*299f0*/  LDGSTS.E [R2+0x75300], desc[UR22][R66.64], P2 ;  /* 0x7530000042027fae */ /* 0x010fe800091a1016 */
[----:B---3--:R-:W-:Y:S04]  /*29a00*/  LDGSTS.E [R2+0x75700], desc[UR22][R64.64], P2 ;  /* 0x7570000040027fae */ /* 0x008fe800091a1016 */
[----:B------:R-:W-:Y:S04]  /*29a10*/  LDGSTS.E [R2+0x75b00], desc[UR22][R62.64], P2 ;  /* 0x75b000003e027fae */ /* 0x000fe800091a1016 */
[----:B------:R-:W3:Y:S04]  /*29a20*/  LDL.LU.64 R66, [R1+0xf50] ;  /* 0x000f500001427983 */ /* 0x000ee80000300a00 */
[----:B------:R-:W4:Y:S04]  /*29a30*/  LDL.LU.64 R64, [R1+0xf48] ;  /* 0x000f480001407983 */ /* 0x000f280000300a00 */
        /* <DEDUP_REMOVED lines=13> */
[----:B------:R1:W-:Y:S04]  /*29b10*/  LDGSTS.E [R2+0x77700], desc[UR22][R22.64], P2 ;  /* 0x7770000016027fae */ /* 0x0003e800091a1016 */
[----:B------:R-:W-:Y:S04]  /*29b20*/  LDGSTS.E [R2+0x77b00], desc[UR22][R50.64], P2 ;  /* 0x77b0000032027fae */ /* 0x000fe800091a1016 */
[----:B------:R2:W-:Y:S01]  /*29b30*/  LDGSTS.E [R2+0x77f00], desc[UR22][R28.64], P2 ;  /* 0x77f000001c027fae */ /* 0x0005e200091a1016 */
[----:B------:R-:W-:Y:S01]  /*29b40*/  ISETP.NE.U32.AND P2, PT, R182, RZ, PT ;  /* 0x000000ffb600720c */ /* 0x000fe20003f45070 */
[----:B-1----:R-:W1:Y:S02]  /*29b50*/  S2R R22, SR_TID.X ;  /* 0x0000000000167919 */ /* 0x002e640000002100 */
[----:B------:R-:W3:Y:S04]  /*29b60*/  LDL.LU.64 R50, [R1+0xf08] ;  /* 0x000f080001327983 */ /* 0x000ee80000300a00 */
[----:B------:R-:W3:Y:S04]  /*29b70*/  LDL R182, [R1+0x12c] ;  /* 0x00012c0001b67983 */ /* 0x000ee80000100800 */
[----:B------:R-:W0:Y:S01]  /*29b80*/  LDGDEPBAR ;  /* 0x00000000000079af */ /* 0x000e220000000000 */
[----:B-1----:R-:W-:-:S04]  /*29b90*/  SHF.R.U32.HI R23, RZ, 0x6, R22 ;  /* 0x00000006ff177819 */ /* 0x002fc80000011616 */
[----:B------:R-:W-:-:S04]  /*29ba0*/  SGXT.U32 R23, R23, 0x1 ;  /* 0x000000011717781a */ /* 0x000fc80000000000 */
[----:B------:R-:W-:Y:S02]  /*29bb0*/  LOP3.LUT R23, R23, 0x6, RZ, 0xfc, !PT ;  /* 0x0000000617177812 */ /* 0x000fe400078efcff */
[----:B------:R-:W-:Y:S02]  /*29bc0*/  SEL R22, RZ, 0x4, P4 ;  /* 0x00000004ff167807 */ /* 0x000fe40002000000 */
[----:B------:R-:W-:Y:S02]  /*29bd0*/  ISETP.GE.AND P4, PT, R23, UR4, PT ;  /* 0x0000000417007c0c */ /* 0x000fe4000bf86270 */
[----:B------:R-:W1:Y:S01]  /*29be0*/  S2R R23, SR_TID.X ;  /* 0x0000000000177919 */ /* 0x000e620000002100 */
[----:B------:R-:W-:Y:S02]  /*29bf0*/  SEL R22, R22, RZ, P6 ;  /* 0x000000ff16167207 */ /* 0x000fe40003000000 */
[----:B-1----:R-:W-:-:S04]  /*29c00*/  SHF.R.U32.HI R23, RZ, 0x6, R23 ;  /* 0x00000006ff177819 */ /* 0x002fc80000011617 */
[----:B------:R-:W-:-:S04]  /*29c10*/  SGXT.U32 R23, R23, 0x1 ;  /* 0x000000011717781a */ /* 0x000fc80000000000 */
[----:B------:R-:W-:Y:S01]  /*29c20*/  LOP3.LUT R23, R23, 0x24, RZ, 0xfc, !PT ;  /* 0x0000002417177812 */ /* 0x000fe200078efcff */
[----:B------:R-:W-:Y:S01]  /*29c30*/  BAR.SYNC.DEFER_BLOCKING 0x0 ;  /* 0x0000000000007b1d */ /* 0x000fe20000010000 */
[----:B--2---:R-:W-:-:S05]  /*29c40*/  IMAD.WIDE R28, R251, 0x4, R48 ;  /* 0x00000004fb1c7825 */ /* 0x004fca00078e0230 */
[----:B------:R1:W-:Y:S04]  /*29c50*/  STL.64 [R1+0x9e0], R28 ;  /* 0x0009e01c01007387 */ /* 0x0003e80000100a00 */
[----:B------:R-:W-:Y:S01]  /*29c60*/  @!PT LDS RZ, [RZ] ;  /* 0x00000000fffff984 */ /* 0x000fe20000000800 */
[----:B------:R-:W-:Y:S01]  /*29c70*/  @!PT LDS RZ, [RZ] ;  /* 0x00000000fffff984 */ /* 0x000fe20000000800 */
[----:B------:R-:W-:Y:S01]  /*29c80*/  @!PT LDS RZ, [RZ] ;  /* 0x00000000fffff984 */ /* 0x000fe20000000800 */
[----:B---3--:R1:W-:Y:S02]  /*29c90*/  LDGSTS.E [R182+-0x10000], desc[UR22][R28.64], P3 ;  /* 0xf00000001cb67fae */ /* 0x0083e400099a1016 */
[----:B-1----:R-:W1:Y:S01]  /*29ca0*/  S2R R28, SR_TID.X ;  /* 0x00000000001c7919 */ /* 0x002e620000002100 */
[----:B------:R-:W-:Y:S01]  /*29cb0*/  IMAD.WIDE R48, R251, 0x4, R50 ;  /* 0x00000004fb307825 */ /* 0x000fe200078e0232 */
[----:B------:R-:W-:Y:S02]  /*29cc0*/  ISETP.NE.U32.AND P3, PT, R22, RZ, PT ;  /* 0x000000ff1600720c */ /* 0x000fe40003f65070 */
[----:B------:R-:W-:-:S02]  /*29cd0*/  SEL R22, RZ, 0x4, P4 ;  /* 0x00000004ff167807 */ /* 0x000fc40002000000 */
[----:B------:R-:W-:Y:S01]  /*29ce0*/  ISETP.GE.AND P4, PT, R23, UR4, PT ;  /* 0x0000000417007c0c */ /* 0x000fe2000bf86270 */
[----:B------:R2:W-:Y:S01]  /*29cf0*/  LDGSTS.E [R182+-0xfff8], desc[UR22][R48.64], P1 ;  /* 0xf000800030b67fae */ /* 0x0005e200089a1016 */
[----:B------:R-:W-:Y:S02]  /*29d00*/  SEL R23, R22, RZ, P6 ;  /* 0x000000ff16177207 */ /* 0x000fe40003000000 */
[----:B------:R-:W-:Y:S01]  /*29d10*/  SEL R22, RZ, 0x4, P4 ;  /* 0x00000004ff167807 */ /* 0x000fe20002000000 */
[----:B------:R-:W-:Y:S01]  /*29d20*/  IMAD.WIDE R42, R251, 0x4, R52 ;  /* 0x00000004fb2a7825 */ /* 0x000fe200078e0234 */
[----:B-1----:R-:W-:-:S04]  /*29d30*/  SHF.R.U32.HI R29, RZ, 0x6, R28 ;  /* 0x00000006ff1d7819 */ /* 0x002fc8000001161c */
[----:B------:R1:W-:Y:S01]  /*29d40*/  LDGSTS.E [R182+-0xe000], desc[UR22][R42.64], P5 ;  /* 0xf20000002ab67fae */ /* 0x0003e2000a9a1016 */
[----:B------:R-:W-:-:S04]  /*29d50*/  SGXT.U32 R29, R29, 0x1 ;  /* 0x000000011d1d781a */ /* 0x000fc80000000000 */
[----:B------:R-:W-:-:S04]  /*29d60*/  LOP3.LUT R29, R29, 0x26, RZ, 0xfc, !PT ;  /* 0x000000261d1d7812 */ /* 0x000fc800078efcff */
[----:B------:R-:W-:Y:S02]  /*29d70*/  ISETP.GE.AND P1, PT, R29, UR4, PT ;  /* 0x000000041d007c0c */ /* 0x000fe4000bf26270 */
[----:B------:R-:W-:Y:S02]  /*29d80*/  SHF.R.U32.HI R29, RZ, 0x6, R28 ;  /* 0x00000006ff1d7819 */ /* 0x000fe4000001161c */
[----:B------:R-:W-:Y:S02]  /*29d90*/  SEL R22, R22, RZ, P6 ;  /* 0x000000ff16167207 */ /* 0x000fe40003000000 */
[----:B------:R-:W-:Y:S02]  /*29da0*/  SGXT.U32 R29, R29, 0x1 ;  /* 0x000000011d1d781a */ /* 0x000fe40000000000 */
[----:B------:R-:W-:Y:S02]  /*29db0*/  ISETP.NE.U32.AND P5, PT, R22, RZ, PT ;  /* 0x000000ff1600720c */ /* 0x000fe40003fa5070 */
[----:B------:R-:W-:-:S02]  /*29dc0*/  LOP3.LUT R29, R29, 0x8, RZ, 0xfc, !PT ;  /* 0x000000081d1d7812 */ /* 0x000fc400078efcff */
[----:B------:R-:W-:Y:S02]  /*29dd0*/  SEL R22, RZ, 0x4, P1 ;  /* 0x00000004ff167807 */ /* 0x000fe40000800000 */
[----:B------:R-:W-:Y:S02]  /*29de0*/  ISETP.GE.AND P1, PT, R29, UR4, PT ;  /* 0x000000041d007c0c */ /* 0x000fe4000bf26270 */
[----:B------:R-:W-:Y:S01]  /*29df0*/  SHF.R.U32.HI R29, RZ, 0x6, R28 ;  /* 0x00000006ff1d7819 */ /* 0x000fe2000001161c */
[----:B------:R2:W-:Y:S03]  /*29e00*/  STL.64 [R1+0x9d0], R48 ;  /* 0x0009d03001007387 */ /* 0x0005e60000100a00 */
[----:B------:R-:W-:-:S04]  /*29e10*/  SGXT.U32 R29, R29, 0x1 ;  /* 0x000000011d1d781a */ /* 0x000fc80000000000 */
[----:B------:R-:W-:Y:S01]  /*29e20*/  LOP3.LUT R29, R29, 0xa, RZ, 0xfc, !PT ;  /* 0x0000000a1d1d7812 */ /* 0x000fe200078efcff */
[----:B--2---:R-:W-:Y:S01]  /*29e30*/  IMAD.WIDE R48, R251, 0x4, R54 ;  /* 0x00000004fb307825 */ /* 0x004fe200078e0236 */
[----:B------:R-:W-:-:S04]  /*29e40*/  ISETP.NE.U32.AND P4, PT, R23, RZ, PT ;  /* 0x000000ff1700720c */ /* 0x000fc80003f85070 */
[----:B------:R2:W-:Y:S01]  /*29e50*/  LDGSTS.E [R182+-0xdff8], desc[UR22][R48.64], P2 ;  /* 0xf200800030b67fae */ /* 0x0005e200091a1016 */
[----:B------:R-:W-:Y:S02]  /*29e60*/  ISETP.GE.AND P2, PT, R29, UR4, PT ;  /* 0x000000041d007c0c */ /* 0x000fe4000bf46270 */
[----:B------:R-:W-:Y:S02]  /*29e70*/  SHF.R.U32.HI R29, RZ, 0x6, R28 ;  /* 0x00000006ff1d7819 */ /* 0x000fe4000001161c */
[----:B------:R-:W-:Y:S01]  /*29e80*/  SEL R23, R22, RZ, P6 ;  /* 0x000000ff16177207 */ /* 0x000fe20003000000 */
[----:B------:R1:W-:Y:S01]  /*29e90*/  STL.64 [R1+0x970], R42 ;  /* 0x0009702a01007387 */ /* 0x0003e20000100a00 */
[----:B------:R-:W-:Y:S02]  /*29ea0*/  SEL R22, RZ, 0x4, P1 ;  /* 0x00000004ff167807 */ /* 0x000fe40000800000 */
[----:B------:R-:W-:Y:S02]  /*29eb0*/  SGXT.U32 R29, R29, 0x1 ;  /* 0x000000011d1d781a */ /* 0x000fe40000000000 */
[----:B------:R-:W-:-:S02]  /*29ec0*/  SEL R22, R22, RZ, P6 ;  /* 0x000000ff16167207 */ /* 0x000fc40003000000 */
[----:B------:R-:W-:Y:S01]  /*29ed0*/  LOP3.LUT R29, R29, 0x28, RZ, 0xfc, !PT ;  /* 0x000000281d1d7812 */ /* 0x000fe200078efcff */
[----:B-1----:R-:W-:-:S05]  /*29ee0*/  IMAD.WIDE R42, R251, 0x4, R56 ;  /* 0x00000004fb2a7825 */ /* 0x002fca00078e0238 */
[----:B------:R1:W-:Y:S01]  /*29ef0*/  LDGSTS.E [R3+-0x10000], desc[UR22][R42.64], P3 ;  /* 0xf00000002a037fae */ /* 0x0003e200099a1016 */
[----:B------:R-:W-:Y:S02]  /*29f00*/  ISETP.NE.U32.AND P3, PT, R22, RZ, PT ;  /* 0x000000ff1600720c */ /* 0x000fe40003f65070 */
        /* <DEDUP_REMOVED lines=37> */
[----:B----4-:R-:W-:-:S05]  /*2a160*/  IMAD.WIDE R42, R251, 0x4, R64 ;  /* 0x00000004fb2a7825 */ /* 0x010fca00078e0240 */
        /* <DEDUP_REMOVED lines=8> */
[----:B-1----:R-:W-:Y:S01]  /*2a1f0*/  IMAD.WIDE R48, R251, 0x4, R66 ;  /* 0x00000004fb307825 */ /* 0x002fe200078e0242 */
        /* <DEDUP_REMOVED lines=10> */
[----:B--2---:R-:W-:-:S05]  /*2a2a0*/  IMAD.WIDE R42, R251, 0x4, R68 ;  /* 0x00000004fb2a7825 */ /* 0x004fca00078e0244 */
        /* <DEDUP_REMOVED lines=50> */
[----:B------:R-:W-:Y:S01]  /*2a5d0*/  LDGSTS.E [R7+-0xdff8], desc[UR22][R48.64], P2 ;  /* 0xf200800030077fae */ /* 0x000fe200091a1016 */
        /* <DEDUP_REMOVED lines=14> */
[----:B------:R-:W-:Y:S03]  /*2a6c0*/  STL.64 [R1+0x938], R48 ;  /* 0x0009383001007387 */ /* 0x000fe60000100a00 */
[----:B------:R-:W-:Y:S01]  /*2a6d0*/  SGXT.U32 R29, R29, 0x1 ;  /* 0x000000011d1d781a */ /* 0x000fe20000000000 */
[----:B------:R-:W-:Y:S04]  /*2a6e0*/  STL.64 [R1+0xe90], R6 ;  /* 0x000e900601007387 */ /* 0x000fe80000100a00 */
[----:B------:R1:W-:Y:S01]  /*2a6f0*/  STL.64 [R1+0x998], R42 ;  /* 0x0009982a01007387 */ /* 0x0003e20000100a00 */
[----:B------:R-:W-:-:S02]  /*2a700*/  LOP3.LUT R29, R29, 0x36, RZ, 0xfc, !PT ;  /* 0x000000361d1d7812 */ /* 0x000fc400078efcff */
[----:B------:R-:W-:Y:S01]  /*2a710*/  ISETP.NE.U32.AND P1, PT, R23, RZ, PT ;  /* 0x000000ff1700720c */ /* 0x000fe20003f25070 */
[----:B-1----:R-:W-:Y:S01]  /*2a720*/  IMAD.WIDE R42, R251, 0x4, R82 ;  /* 0x00000004fb2a7825 */ /* 0x002fe200078e0252 */
[----:B------:R-:W-:-:S04]  /*2a730*/  SEL R23, R22, RZ, P6 ;  /* 0x000000ff16177207 */ /* 0x000fc80003000000 */
[----:B------:R1:W-:Y:S01]  /*2a740*/  LDGSTS.E [R246+-0xfff8], desc[UR22][R42.64], P4 ;  /* 0xf00080002af67fae */ /* 0x0003e2000a1a1016 */
[----:B------:R-:W-:Y:S02]  /*2a750*/  ISETP.GE.AND P4, PT, R29, UR4, PT ;  /* 0x000000041d007c0c */ /* 0x000fe4000bf86270 */
[----:B------:R-:W-:Y:S02]  /*2a760*/  SHF.R.U32.HI R29, RZ, 0x6, R28 ;  /* 0x00000006ff1d7819 */ /* 0x000fe4000001161c */
[----:B------:R-:W-:Y:S01]  /*2a770*/  SEL R22, RZ, 0x4, P2 ;  /* 0x00000004ff167807 */ /* 0x000fe20001000000 */
[----:B------:R-:W-:Y:S01]  /*2a780*/  IMAD.WIDE R6, R251, 0x4, R84 ;  /* 0x00000004fb067825 */ /* 0x000fe200078e0254 */
[----:B------:R-:W-:Y:S02]  /*2a790*/  SGXT.U32 R29, R29, 0x1 ;  /* 0x000000011d1d781a */ /* 0x000fe40000000000 */
[----:B------:R-:W-:Y:S02]  /*2a7a0*/  SEL R22, R22, RZ, P6 ;  /* 0x000000ff16167207 */ /* 0x000fe40003000000 */
[----:B------:R-:W-:Y:S01]  /*2a7b0*/  LOP3.LUT R29, R29, 0x18, RZ, 0xfc, !PT ;  /* 0x000000181d1d7812 */ /* 0x000fe200078efcff */
[----:B------:R2:W-:Y:S01]  /*2a7c0*/  LDGSTS.E [R246+-0xe000], desc[UR22][R6.64], P5 ;  /* 0xf200000006f67fae */ /* 0x0005e2000a9a1016 */
[----:B------:R-:W-:-:S02]  /*2a7d0*/  ISETP.NE.U32.AND P5, PT, R22, RZ, PT ;  /* 0x000000ff1600720c */ /* 0x000fc40003fa5070 */
[----:B------:R-:W-:Y:S02]  /*2a7e0*/  SEL R22, RZ, 0x4, P4 ;  /* 0x00000004ff167807 */ /* 0x000fe40002000000 */
[----:B------:R-:W-:Y:S02]  /*2a7f0*/  ISETP.GE.AND P4, PT, R29, UR4, PT ;  /* 0x000000041d007c0c */ /* 0x000fe4000bf86270 */
[----:B------:R-:W-:Y:S01]  /*2a800*/  SHF.R.U32.HI R29, RZ, 0x6, R28 ;  /* 0x00000006ff1d7819 */ /* 0x000fe2000001161c */
[----:B------:R1:W-:Y:S03]  /*2a810*/  STL.64 [R1+0x990], R42 ;  /* 0x0009902a01007387 */ /* 0x0003e60000100a00 */
[----:B------:R-:W-:-:S04]  /*2a820*/  SGXT.U32 R29, R29, 0x1 ;  /* 0x000000011d1d781a */ /* 0x000fc80000000000 */
[----:B------:R-:W-:Y:S01]  /*2a830*/  LOP3.LUT R29, R29, 0x1a, RZ, 0xfc, !PT ;  /* 0x0000001a1d1d7812 */ /* 0x000fe200078efcff */
[----:B-1----:R-:W-:Y:S01]  /*2a840*/  IMAD.WIDE R42, R251, 0x4, R86 ;  /* 0x00000004fb2a7825 */ /* 0x002fe200078e0256 */
[----:B------:R-:W-:Y:S01]  /*2a850*/  ISETP.NE.U32.AND P2, PT, R23, RZ, PT ;  /* 0x000000ff1700720c */ /* 0x000fe20003f45070 */
[----:B------:R2:W-:Y:S01]  /*2a860*/  STL.64 [R1+0x930], R6 ;  /* 0x0009300601007387 */ /* 0x0005e20000100a00 */
[----:B------:R-:W-:-:S03]  /*2a870*/  SEL R23, R22, RZ, P6 ;  /* 0x000000ff16177207 */ /* 0x000fc60003000000 */
[----:B------:R1:W-:Y:S01]  /*2a880*/  LDGSTS.E [R246+-0xdff8], desc[UR22][R42.64], P1 ;  /* 0xf20080002af67fae */ /* 0x0003e200089a1016 */
[----:B------:R-:W-:Y:S02]  /*2a890*/  ISETP.GE.AND P1, PT, R29, UR4, PT ;  /* 0x000000041d007c0c */ /* 0x000fe4000bf26270 */
[----:B------:R-:W-:Y:S02]  /*2a8a0*/  SHF.R.U32.HI R29, RZ, 0x6, R28 ;  /* 0x00000006ff1d7819 */ /* 0x000fe4000001161c */
[----:B------:R-:W-:Y:S01]  /*2a8b0*/  SEL R22, RZ, 0x4, P4 ;  /* 0x00000004ff167807 */ /* 0x000fe20002000000 */
[----:B--2---:R-:W-:Y:S01]  /*2a8c0*/  IMAD.WIDE R6, R251, 0x4, R88 ;  /* 0x00000004fb067825 */ /* 0x004fe200078e0258 */
[----:B------:R-:W-:Y:S01]  /*2a8d0*/  SGXT.U32 R29, R29, 0x1 ;  /* 0x000000011d1d781a */ /* 0x000fe20000000000 */
[----:B------:R1:W-:Y:S01]  /*2a8e0*/  STL.64 [R1+0x928], R42 ;  /* 0x0009282a01007387 */ /* 0x0003e20000100a00 */
[----:B------:R-:W-:-:S03]  /*2a8f0*/  SEL R22, R22, RZ, P6 ;  /* 0x000000ff16167207 */ /* 0x000fc60003000000 */
[----:B------:R2:W-:Y:S01]  /*2a900*/  STL.64 [R1+0x988], R6 ;  /* 0x0009880601007387 */ /* 0x0005e20000100a00 */
[----:B------:R-:W-:-:S03]  /*2a910*/  LOP3.LUT R29, R29, 0x38, RZ, 0xfc, !PT ;  /* 0x000000381d1d7812 */ /* 0x000fc600078efcff */
[----:B------:R2:W-:Y:S01]  /*2a920*/  LDGSTS.E [R247+-0x10000], desc[UR22][R6.64], P3 ;  /* 0xf000000006f77fae */ /* 0x0005e200099a1016 */
[C---:B-1----:R-:W-:Y:S01]  /*2a930*/  IMAD.WIDE R42, R251.reuse, 0x4, R90 ;  /* 0x00000004fb2a7825 */ /* 0x042fe200078e025a */
[----:B------:R-:W-:Y:S02]  /*2a940*/  ISETP.NE.U32.AND P3, PT, R22, RZ, PT ;  /* 0x000000ff1600720c */ /* 0x000fe40003f65070 */
[----:B------:R-:W-:Y:S01]  /*2a950*/  SEL R22, RZ, 0x4, P1 ;  /* 0x00000004ff167807 */ /* 0x000fe20000800000 */
[----:B--2---:R-:W-:Y:S01]  /*2a960*/  IMAD.WIDE R6, R251, 0x4, R92 ;  /* 0x00000004fb067825 */ /* 0x004fe200078e025c */
[----:B------:R-:W-:Y:S01]  /*2a970*/  STL.64 [R1+0x980], R42 ;  /* 0x0009802a01007387 */ /* 0x000fe20000100a00 */
[----:B------:R-:W-:-:S03]  /*2a980*/  ISETP.GE.AND P1, PT, R29, UR4, PT ;  /* 0x000000041d007c0c */ /* 0x000fc6000bf26270 */
[----:B------:R-:W-:Y:S01]  /*2a990*/  LDGSTS.E [R247+-0xfff8], desc[UR22][R42.64], P2 ;  /* 0xf00080002af77fae */ /* 0x000fe200091a1016 */
[----:B------:R-:W-:-:S03]  /*2a9a0*/  SHF.R.U32.HI R29, RZ, 0x6, R28 ;  /* 0x00000006ff1d7819 */ /* 0x000fc6000001161c */
[----:B------:R1:W-:Y:S04]  /*2a9b0*/  STL.64 [R1+0x920], R6 ;  /* 0x0009200601007387 */ /* 0x0003e80000100a00 */
[----:B------:R1:W-:Y:S01]  /*2a9c0*/  LDGSTS.E [R247+-0xe000], desc[UR22][R6.64], P5 ;  /* 0xf200000006f77fae */ /* 0x0003e2000a9a1016 */
[----:B------:R-:W-:Y:S01]  /*2a9d0*/  SGXT.U32 R29, R29, 0x1 ;  /* 0x000000011d1d781a */ /* 0x000fe20000000000 */
[----:B-1----:R-:W1:Y:S03]  /*2a9e0*/  S2R R6, SR_TID.X ;  /* 0x0000000000067919 */ /* 0x002e660000002100 */
[----:B------:R-:W-:Y:S02]  /*2a9f0*/  LOP3.LUT R29, R29, 0x3a, RZ, 0xfc, !PT ;  /* 0x0000003a1d1d7812 */ /* 0x000fe400078efcff */
[----:B------:R-:W-:-:S02]  /*2aa00*/  ISETP.NE.U32.AND P4, PT, R23, RZ, PT ;  /* 0x000000ff1700720c */ /* 0x000fc40003f85070 */
[----:B------:R-:W-:Y:S02]  /*2aa10*/  ISETP.GE.AND P2, PT, R29, UR4, PT ;  /* 0x000000041d007c0c */ /* 0x000fe4000bf46270 */
[----:B------:R-:W-:Y:S02]  /*2aa20*/  SHF.R.U32.HI R29, RZ, 0x6, R28 ;  /* 0x00000006ff1d7819 */ /* 0x000fe4000001161c */
[----:B------:R-:W-:Y:S02]  /*2aa30*/  SEL R23, R22, RZ, P6 ;  /* 0x000000ff16177207 */ /* 0x000fe40003000000 */
[----:B------:R-:W-:Y:S02]  /*2aa40*/  SEL R22, RZ, 0x4, P1 ;  /* 0x00000004ff167807 */ /* 0x000fe40000800000 */
[----:B------:R-:W-:Y:S02]  /*2aa50*/  SGXT.U32 R29, R29, 0x1 ;  /* 0x000000011d1d781a */ /* 0x000fe40000000000 */
[----:B------:R-:W-:-:S02]  /*2aa60*/  SEL R22, R22, RZ, P6 ;  /* 0x000000ff16167207 */ /* 0x000fc40003000000 */
[----:B------:R-:W-:Y:S02]  /*2aa70*/  LOP3.LUT R29, R29, 0x1c, RZ, 0xfc, !PT ;  /* 0x0000001c1d1d7812 */ /* 0x000fe400078efcff */
[----:B------:R-:W-:Y:S02]  /*2aa80*/  ISETP.NE.U32.AND P5, PT, R22, RZ, PT ;  /* 0x000000ff1600720c */ /* 0x000fe40003fa5070 */
[----:B------:R-:W-:Y:S02]  /*2aa90*/  SEL R22, RZ, 0x4, P2 ;  /* 0x00000004ff167807 */ /* 0x000fe40001000000 */
[----:B------:R-:W-:Y:S01]  /*2aaa0*/  ISETP.GE.AND P2, PT, R29, UR4, PT ;  /* 0x000000041d007c0c */ /* 0x000fe2000bf46270 */
[----:B------:R-:W-:-:S05]  /*2aab0*/  IMAD.WIDE R28, R251, 0x4, R94 ;  /* 0x00000004fb1c7825 */ /* 0x000fca00078e025e */
[----:B------:R1:W-:Y:S04]  /*2aac0*/  STL.64 [R1+0x918], R28 ;  /* 0x0009181c01007387 */ /* 0x0003e80000100a00 */
[----:B------:R1:W-:Y:S01]  /*2aad0*/  LDGSTS.E [R247+-0xdff8], desc[UR22][R28.64], P4 ;  /* 0xf20080001cf77fae */ /* 0x0003e2000a1a1016 */
[----:B------:R-:W-:Y:S01]  /*2aae0*/  IMAD.WIDE R42, R251, 0x4, R96 ;  /* 0x00000004fb2a7825 */ /* 0x000fe200078e0260 */
[----:B------:R-:W-:-:S04]  /*2aaf0*/  ISETP.NE.U32.AND P1, PT, R23, RZ, PT ;  /* 0x000000ff1700720c */ /* 0x000fc80003f25070 */
[----:B------:R-:W-:Y:S01]  /*2ab00*/  LDGSTS.E [R252+-0x10000], desc[UR22][R42.64], P3 ;  /* 0xf00000002afc7fae */ /* 0x000fe200099a1016 */
[----:B-1----:R-:W-:-:S04]  /*2ab10*/  SHF.R.U32.HI R29, RZ, 0x6, R6 ;  /* 0x00000006ff1d7819 */ /* 0x002fc80000011606 */
[----:B------:R-:W-:-:S04]  /*2ab20*/  SGXT.U32 R29, R29, 0x1 ;  /* 0x000000011d1d781a */ /* 0x000fc80000000000 */
[----:B------:R-:W-:Y:S01]  /*2ab30*/  LOP3.LUT R29, R29, 0x1e, RZ, 0xfc, !PT ;  /* 0x0000001e1d1d7812 */ /* 0x000fe200078efcff */
[----:B------:R-:W1:Y:S03]  /*2ab40*/  S2R R28, SR_TID.X ;  /* 0x00000000001c7919 */ /* 0x000e660000002100 */
[----:B------:R-:W-:Y:S02]  /*2ab50*/  ISETP.GE.AND P3, PT, R29, UR4, PT ;  /* 0x000000041d007c0c */ /* 0x000fe4000bf66270 */
[----:B------:R-:W-:Y:S02]  /*2ab60*/  SHF.R.U32.HI R29, RZ, 0x6, R6 ;  /* 0x00000006ff1d7819 */ /* 0x000fe40000011606 */
[----:B------:R-:W-:Y:S02]  /*2ab70*/  SEL R23, R22, RZ, P6 ;  /* 0x000000ff16177207 */ /* 0x000fe40003000000 */
[----:B------:R-:W-:-:S02]  /*2ab80*/  SEL R22, RZ, 0x4, P2 ;  /* 0x00000004ff167807 */ /* 0x000fc40001000000 */
[----:B------:R-:W-:Y:S02]  /*2ab90*/  SGXT.U32 R29, R29, 0x1 ;  /* 0x000000011d1d781a */ /* 0x000fe40000000000 */
[----:B------:R-:W-:Y:S02]  /*2aba0*/  SEL R22, R22, RZ, P6 ;  /* 0x000000ff16167207 */ /* 0x000fe40003000000 */
[----:B------:R-:W-:Y:S02]  /*2abb0*/  LOP3.LUT R29, R29, 0x3c, RZ, 0xfc, !PT ;  /* 0x0000003c1d1d7812 */ /* 0x000fe400078efcff */
[----:B------:R-:W-:Y:S02]  /*2abc0*/  ISETP.NE.U32.AND P4, PT, R22, RZ, PT ;  /* 0x000000ff1600720c */ /* 0x000fe40003f85070 */
[----:B------:R-:W-:Y:S02]  /*2abd0*/  SEL R22, RZ, 0x4, P3 ;  /* 0x00000004ff167807 */ /* 0x000fe40001800000 */
[----:B------:R-:W-:-:S02]  /*2abe0*/  ISETP.GE.AND P3, PT, R29, UR4, PT ;  /* 0x000000041d007c0c */ /* 0x000fc4000bf66270 */
[----:B------:R-:W2:Y:S01]  /*2abf0*/  S2R R29, SR_TID.X ;  /* 0x00000000001d7919 */ /* 0x000ea20000002100 */
[----:B------:R-:W-:Y:S01]  /*2ac00*/  IMAD.WIDE R6, R251, 0x4, R98 ;  /* 0x00000004fb067825 */ /* 0x000fe200078e0262 */
[----:B-1----:R-:W-:-:S04]  /*2ac10*/  SHF.R.U32.HI R28, RZ, 0x6, R28 ;  /* 0x00000006ff1c7819 */ /* 0x002fc8000001161c */
[----:B------:R1:W-:Y:S01]  /*2ac20*/  LDGSTS.E [R252+-0xfff8], desc[UR22][R6.64], P1 ;  /* 0xf000800006fc7fae */ /* 0x0003e200089a1016 */
[----:B------:R-:W-:Y:S02]  /*2ac30*/  SGXT.U32 R28, R28, 0x1 ;  /* 0x000000011c1c781a */ /* 0x000fe40000000000 */
[----:B------:R-:W-:Y:S02]  /*2ac40*/  ISETP.NE.U32.AND P2, PT, R23, RZ, PT ;  /* 0x000000ff1700720c */ /* 0x000fe40003f45070 */
[----:B------:R-:W-:Y:S02]  /*2ac50*/  LOP3.LUT R28, R28, 0x3e, RZ, 0xfc, !PT ;  /* 0x0000003e1c1c7812 */ /* 0x000fe400078efcff */
[----:B------:R-:W-:Y:S02]  /*2ac60*/  SEL R23, R22, RZ, P6 ;  /* 0x000000ff16177207 */ /* 0x000fe40003000000 */
[----:B------:R-:W-:Y:S02]  /*2ac70*/  ISETP.GE.AND P1, PT, R28, UR4, PT ;  /* 0x000000041c007c0c */ /* 0x000fe4000bf26270 */
[----:B------:R-:W-:-:S02]  /*2ac80*/  SEL R22, RZ, 0x4, P3 ;  /* 0x00000004ff167807 */ /* 0x000fc40001800000 */
[----:B------:R-:W-:Y:S02]  /*2ac90*/  ISETP.NE.U32.AND P3, PT, R23, RZ, PT ;  /* 0x000000ff1700720c */ /* 0x000fe40003f65070 */
[----:B------:R-:W-:Y:S02]  /*2aca0*/  SEL R23, RZ, 0x4, P1 ;  /* 0x00000004ff177807 */ /* 0x000fe40000800000 */
[----:B--2---:R-:W-:Y:S01]  /*2acb0*/  LOP3.LUT R29, R29, 0x3f, RZ, 0xc0, !PT ;  /* 0x0000003f1d1d7812 */ /* 0x004fe200078ec0ff */
[----:B------:R-:W-:Y:S03]  /*2acc0*/  STL.64 [R1+0xe98], R246 ;  /* 0x000e98f601007387 */ /* 0x000fe60000100a00 */
[----:B------:R-:W-:Y:S01]  /*2acd0*/  ISETP.GE.AND P1, PT, R29, UR4, PT ;  /* 0x000000041d007c0c */ /* 0x000fe2000bf26270 */
[----:B------:R-:W-:Y:S01]  /*2ace0*/  STL.64 [R1+0x978], R42 ;  /* 0x0009782a01007387 */ /* 0x000fe20000100a00 */
[----:B------:R-:W-:-:S02]  /*2acf0*/  SEL R22, R22, RZ, P6 ;  /* 0x000000ff16167207 */ /* 0x000fc40003000000 */
[----:B------:R-:W-:Y:S01]  /*2ad00*/  SEL R28, RZ, 0x4, P1 ;  /* 0x00000004ff1c7807 */ /* 0x000fe20000800000 */
[----:B------:R1:W-:Y:S01]  /*2ad10*/  STL.64 [R1+0x910], R6 ;  /* 0x0009100601007387 */ /* 0x0003e20000100a00 */
[----:B------:R-:W-:Y:S02]  /*2ad20*/  SEL R23, R23, RZ, P6 ;  /* 0x000000ff17177207 */ /* 0x000fe40003000000 */
[----:B------:R-:W-:Y:S02]  /*2ad30*/  ISETP.NE.U32.AND P1, PT, R22, RZ, PT ;  /* 0x000000ff1600720c */ /* 0x000fe40003f25070 */
[----:B------:R-:W-:Y:S01]  /*2ad40*/  SEL R22, R28, RZ, P6 ;  /* 0x000000ff1c167207 */ /* 0x000fe20003000000 */
[----:B-1----:R-:W-:-:S03]  /*2ad50*/  IMAD.WIDE R6, R251, 0x4, R100 ;  /* 0x00000004fb067825 */ /* 0x002fc600078e0264 */
[----:B------:R-:W-:Y:S02]  /*2ad60*/  ISETP.NE.U32.AND P6, PT, R22, RZ, PT ;  /* 0x000000ff1600720c */ /* 0x000fe40003fc5070 */
[----:B------:R1:W-:Y:S01]  /*2ad70*/  LDGSTS.E [R252+-0xe000], desc[UR22][R6.64], P5 ;  /* 0xf200000006fc7fae */ /* 0x0003e2000a9a1016 */
[----:B------:R-:W-:Y:S01]  /*2ad80*/  ISETP.NE.U32.AND P5, PT, R23, RZ, PT ;  /* 0x000000ff1700720c */ /* 0x000fe20003fa5070 */
[----:B------:R-:W-:-:S04]  /*2ad90*/  IMAD.WIDE R54, R251, 0x4, R102 ;  /* 0x00000004fb367825 */ /* 0x000fc800078e0266 */
[C---:B------:R-:W-:Y:S01]  /*2ada0*/  IMAD.WIDE R52, R251.reuse, 0x4, R104 ;  /* 0x00000004fb347825 */ /* 0x040fe200078e0268 */
[----:B------:R-:W-:Y:S03]  /*2adb0*/  LDGSTS.E [R252+-0xdff8], desc[UR22][R54.64], P2 ;  /* 0xf200800036fc7fae */ /* 0x000fe600091a1016 */
[C---:B------:R-:W-:Y:S01]  /*2adc0*/  IMAD.WIDE R50, R251.reuse, 0x4, R106 ;  /* 0x00000004fb327825 */ /* 0x040fe200078e026a */
[----:B------:R1:W-:Y:S03]  /*2add0*/  STL.64 [R1+0x9d8], R6 ;  /* 0x0009d80601007387 */ /* 0x0003e60000100a00 */
[C---:B------:R-:W-:Y:S01]  /*2ade0*/  IMAD.WIDE R48, R251.reuse, 0x4, R108 ;  /* 0x00000004fb307825 */ /* 0x040fe200078e026c */
[----:B------:R-:W-:Y:S03]  /*2adf0*/  LDGSTS.E [R0+-0x10000], desc[UR22][R52.64], P4 ;  /* 0xf000000034007fae */ /* 0x000fe6000a1a1016 */
[----:B------:R-:W-:Y:S01]  /*2ae00*/  IMAD.WIDE R42, R251, 0x4, R110 ;  /* 0x00000004fb2a7825 */ /* 0x000fe200078e026e */
[----:B------:R-:W-:Y:S03]  /*2ae10*/  LDGSTS.E [R0+-0xfff8], desc[UR22][R50.64], P3 ;  /* 0xf000800032007fae */ /* 0x000fe600099a1016 */
[C---:B------:R-:W-:Y:S01]  /*2ae20*/  IMAD.WIDE R28, R183.reuse, 0x4, R112 ;  /* 0x00000004b71c7825 */ /* 0x040fe200078e0270 */
[----:B------:R-:W-:Y:S03]  /*2ae30*/  LDGSTS.E [R0+-0xe000], desc[UR22][R48.64], P1 ;  /* 0xf200000030007fae */ /* 0x000fe600089a1016 */
[----:B------:R-:W-:Y:S01]  /*2ae40*/  VIADD R23, R248, 0x100000 ;  /* 0x00100000f8177836 */ /* 0x000fe20000000000 */
[----:B------:R-:W-:Y:S01]  /*2ae50*/  LDGSTS.E [R0+-0xdff8], desc[UR22][R42.64], P5 ;  /* 0xf20080002a007fae */ /* 0x000fe2000a9a1016 */
[----:B-1----:R-:W-:-:S04]  /*2ae60*/  IMAD.WIDE R6, R183, 0x4, R114 ;  /* 0x00000004b7067825 */ /* 0x002fc800078e0272 */
[----:B------:R-:W-:Y:S01]  /*2ae70*/  VIADD R22, R248, 0x100000 ;  /* 0x00100000f8167836 */ /* 0x000fe20000000000 */
[----:B------:R1:W-:Y:S04]  /*2ae80*/  STL.64 [R1+0x160], R28 ;  /* 0x0001601c01007387 */ /* 0x0003e80000100a00 */
[----:B------:R-:W0:Y:S04]  /*2ae90*/  LDGDEPBAR ;  /* 0x00000000000079af */ /* 0x000e280000000000 */
[----:B------:R-:W-:Y:S04]  /*2aea0*/  STL.64 [R1+0x8f8], R54 ;  /* 0x0008f83601007387 */ /* 0x000fe80000100a00 */
[----:B------:R1:W-:Y:S04]  /*2aeb0*/  LDGSTS.E [R23+-0x80000], desc[UR22][R28.64], P6 ;  /* 0x800000001c177fae */ /* 0x0003e8000b1a1016 */
[----:B------:R2:W-:Y:S04]  /*2aec0*/  STL.64 [R1+0x150], R6 ;  /* 0x0001500601007387 */ /* 0x0005e80000100a00 */
[----:B------:R2:W-:Y:S01]  /*2aed0*/  LDGSTS.E [R22+-0x7fc00], desc[UR22][R6.64], P6 ;  /* 0x8040000006167fae */ /* 0x0005e2000b1a1016 */
[----:B-1----:R-:W-:-:S03]  /*2aee0*/  IMAD.WIDE R28, R183, 0x4, R116 ;  /* 0x00000004b71c7825 */ /* 0x002fc600078e0274 */
[----:B------:R-:W-:Y:S04]  /*2aef0*/  STL.64 [R1+0x908], R52 ;  /* 0x0009083401007387 */ /* 0x000fe80000100a00 */
[----:B------:R-:W-:Y:S01]  /*2af00*/  STL.64 [R1+0x900], R50 ;  /* 0x0009003201007387 */ /* 0x000fe20000100a00 */
[----:B--2---:R-:W-:-:S03]  /*2af10*/  IMAD.WIDE R6, R183, 0x4, R118 ;  /* 0x00000004b7067825 */ /* 0x004fc600078e0276 */
[----:B------:R-:W-:Y:S04]  /*2af20*/  STL.64 [R1+0x8f0], R48 ;  /* 0x0008f03001007387 */ /* 0x000fe80000100a00 */
[----:B------:R-:W-:Y:S04]  /*2af30*/  STL.64 [R1+0x8e8], R42 ;  /* 0x0008e82a01007387 */ /* 0x000fe80000100a00 */
[----:B------:R1:W-:Y:S04]  /*2af40*/  STL.64 [R1+0x130], R28 ;  /* 0x0001301c01007387 */ /* 0x0003e80000100a00 */
[----:B------:R1:W-:Y:S04]  /*2af50*/  LDGSTS.E [R23+-0x7f800], desc[UR22][R28.64], P6 ;  /* 0x808000001c177fae */ /* 0x0003e8000b1a1016 */
[----:B------:R2:W-:Y:S04]  /*2af60*/  STL.64 [R1+0x118], R6 ;  /* 0x0001180601007387 */ /* 0x0005e80000100a00 */
[----:B------:R2:W-:Y:S01]  /*2af70*/  LDGSTS.E [R22+-0x7f400], desc[UR22][R6.64], P6 ;  /* 0x80c0000006167fae */ /* 0x0005e2000b1a1016 */
[----:B-1----:R-:W-:-:S04]  /*2af80*/  IMAD.WIDE R28, R183, 0x4, R120 ;  /* 0x00000004b71c7825 */ /* 0x002fc800078e0278 */
[C---:B--2---:R-:W-:Y:S01]  /*2af90*/  IMAD.WIDE R6, R183.reuse, 0x4, R122 ;  /* 0x00000004b7067825 */ /* 0x044fe200078e027a */
        /* <DEDUP_REMOVED lines=161> */
[----:B--2---:R-:W-:-:S04]  /*2b9b0*/  IMAD.WIDE R6, R183, 0x4, R4 ;  /* 0x00000004b7067825 */ /* 0x004fc800078e0204 */
[C---:B------:R-:W-:Y:S02]  /*2b9c0*/  VIADD R4, R248.reuse, 0x100000 ;  /* 0x00100000f8047836 */ /* 0x040fe40000000000 */
[----:B------:R-:W-:Y:S01]  /*2b9d0*/  VIADD R5, R248, 0x100000 ;  /* 0x00100000f8057836 */ /* 0x000fe20000000000 */
[----:B------:R1:W-:Y:S01]  /*2b9e0*/  STL.64 [R1+0x818], R28 ;  /* 0x0008181c01007387 */ /* 0x0003e20000100a00 */
[----:B------:R-:W-:-:S03]  /*2b9f0*/  IMAD.WIDE R16, R183, 0x4, R16 ;  /* 0x00000004b7107825 */ /* 0x000fc600078e0210 */
[----:B------:R1:W-:Y:S04]  /*2ba00*/  LDGSTS.E [R4+-0x69800], desc[UR22][R28.64], P6 ;  /* 0x968000001c047fae */ /* 0x0003e8000b1a1016 */
[----:B------:R2:W-:Y:S04]  /*2ba10*/  STL.64 [R1+0x828], R6 ;  /* 0x0008280601007387 */ /* 0x0005e80000100a00 */
[----:B------:R2:W-:Y:S04]  /*2ba20*/  LDGSTS.E [R5+-0x69400], desc[UR22][R6.64], P6 ;  /* 0x96c0000006057fae */ /* 0x0005e8000b1a1016 */
[----:B------:R3:W-:Y:S01]  /*2ba30*/  STL.64 [R1+0x830], R16 ;  /* 0x0008301001007387 */ /* 0x0007e20000100a00 */
[----:B-1----:R-:W-:-:S03]  /*2ba40*/  IMAD.WIDE R28, R183, 0x4, R38 ;  /* 0x00000004b71c7825 */ /* 0x002fc600078e0226 */
[----:B------:R3:W-:Y:S01]  /*2ba50*/  LDGSTS.E [R4+-0x69000], desc[UR22][R16.64], P6 ;  /* 0x9700000010047fae */ /* 0x0007e2000b1a1016 */
[----:B--2---:R-:W-:-:S05]  /*2ba60*/  IMAD.WIDE R6, R183, 0x4, R24 ;  /* 0x00000004b7067825 */ /* 0x004fca00078e0218 */
[----:B------:R1:W-:Y:S01]  /*2ba70*/  STL.64 [R1+0x838], R6 ;  /* 0x0008380601007387 */ /* 0x0003e20000100a00 */
[----:B---3--:R-:W-:-:S03]  /*2ba80*/  IMAD.WIDE R16, R183, 0x4, R32 ;  /* 0x00000004b7107825 */ /* 0x008fc600078e0220 */
[----:B------:R1:W-:Y:S01]  /*2ba90*/  LDGSTS.E [R5+-0x68c00], desc[UR22][R6.64], P6 ;  /* 0x9740000006057fae */ /* 0x0003e2000b1a1016 */
[----:B------:R-:W-:-:S03]  /*2baa0*/  IMAD.WIDE R30, R183, 0x4, R30 ;  /* 0x00000004b71e7825 */ /* 0x000fc600078e021e */
[----:B------:R-:W-:Y:S01]  /*2bab0*/  STL.64 [R1+0x848], R16 ;  /* 0x0008481001007387 */ /* 0x000fe20000100a00 */
[----:B------:R-:W-:-:S03]  /*2bac0*/  IMAD.WIDE R32, R183, 0x4, R36 ;  /* 0x00000004b7207825 */ /* 0x000fc600078e0224 */
[----:B------:R2:W-:Y:S01]  /*2bad0*/  LDGSTS.E [R4+-0x68800], desc[UR22][R16.64], P6 ;  /* 0x9780000010047fae */ /* 0x0005e2000b1a1016 */
[----:B-1----:R-:W-:-:S05]  /*2bae0*/  IMAD.WIDE R6, R183, 0x4, R40 ;  /* 0x00000004b7067825 */ /* 0x002fca00078e0228 */
[----:B------:R1:W-:Y:S04]  /*2baf0*/  STL.64 [R1+0x850], R6 ;  /* 0x0008500601007387 */ /* 0x0003e80000100a00 */
[----:B------:R3:W-:Y:S01]  /*2bb00*/  STL.64 [R1+0xed0], R28 ;  /* 0x000ed01c01007387 */ /* 0x0007e20000100a00 */
[----:B------:R-:W-:-:S03]  /*2bb10*/  IMAD.WIDE R34, R183, 0x4, R34 ;  /* 0x00000004b7227825 */ /* 0x000fc600078e0222 */
[----:B------:R-:W-:Y:S01]  /*2bb20*/  STL.64 [R1+0xec8], R30 ;  /* 0x000ec81e01007387 */ /* 0x000fe20000100a00 */
[----:B------:R-:W-:-:S03]  /*2bb30*/  IMAD.WIDE R36, R183, 0x4, R236 ;  /* 0x00000004b7247825 */ /* 0x000fc600078e02ec */
[----:B------:R-:W4:Y:S01]  /*2bb40*/  LDL.LU.64 R48, [R1+0x18] ;  /* 0x0000180001307983 */ /* 0x000f220000300a00 */
[----:B------:R-:W-:-:S03]  /*2bb50*/  IMAD.WIDE R38, R183, 0x4, R238 ;  /* 0x00000004b7267825 */ /* 0x000fc600078e02ee */
[----:B------:R-:W2:Y:S01]  /*2bb60*/  LDL.LU.64 R50, [R1+0x20] ;  /* 0x0000200001327983 */ /* 0x000ea20000300a00 */
[----:B------:R-:W-:-:S03]  /*2bb70*/  IMAD.WIDE R40, R183, 0x4, R240 ;  /* 0x00000004b7287825 */ /* 0x000fc600078e02f0 */
[----:B------:R-:W2:Y:S04]  /*2bb80*/  LDL.LU.64 R52, [R1+0x28] ;  /* 0x0000280001347983 */ /* 0x000ea80000300a00 */
[----:B------:R-:W2:Y:S04]  /*2bb90*/  LDL.LU.64 R54, [R1+0x30] ;  /* 0x0000300001367983 */ /* 0x000ea80000300a00 */
[----:B------:R-:W2:Y:S04]  /*2bba0*/  LDL.LU.64 R56, [R1+0x38] ;  /* 0x0000380001387983 */ /* 0x000ea80000300a00 */
[----:B------:R-:W2:Y:S04]  /*2bbb0*/  LDL.LU.64 R58, [R1+0x48] ;  /* 0x00004800013a7983 */ /* 0x000ea80000300a00 */
[----:B------:R-:W-:Y:S04]  /*2bbc0*/  STL.64 [R1+0xee0], R32 ;  /* 0x000ee02001007387 */ /* 0x000fe80000100a00 */
[----:B------:R-:W-:Y:S04]  /*2bbd0*/  STL.64 [R1+0xee8], R34 ;  /* 0x000ee82201007387 */ /* 0x000fe80000100a00 */
[----:B------:R-:W-:Y:S04]  /*2bbe0*/  STL.64 [R1+0xef0], R36 ;  /* 0x000ef02401007387 */ /* 0x000fe80000100a00 */
[----:B------:R-:W-:Y:S04]  /*2bbf0*/  STL.64 [R1+0xef8], R38 ;  /* 0x000ef82601007387 */ /* 0x000fe80000100a00 */
[----:B------:R-:W-:Y:S04]  /*2bc00*/  STL.64 [R1+0xf00], R40 ;  /* 0x000f002801007387 */ /* 0x000fe80000100a00 */
[----:B------:R-:W2:Y:S04]  /*2bc10*/  LDL.LU.64 R60, [R1+0x50] ;  /* 0x00005000013c7983 */ /* 0x000ea80000300a00 */
        /* <DEDUP_REMOVED lines=14> */
[----:B------:R1:W-:Y:S04]  /*2bd00*/  LDGSTS.E [R5+-0x68400], desc[UR22][R6.64], P6 ;  /* 0x97c0000006057fae */ /* 0x0003e8000b1a1016 */
[----:B------:R-:W2:Y:S04]  /*2bd10*/  LDL.LU.64 R94, [R1+0x168] ;  /* 0x00016800015e7983 */ /* 0x000ea80000300a00 */
[----:B-1----:R-:W2:Y:S04]  /*2bd20*/  LDL.LU.64 R6, [R1+0x180] ;  /* 0x0001800001067983 */ /* 0x002ea80000300a00 */
[----:B------:R-:W3:Y:S04]  /*2bd30*/  LDL.LU.64 R100, [R1+0x1a0] ;  /* 0x0001a00001647983 */ /* 0x000ee80000300a00 */
[----:B------:R-:W3:Y:S04]  /*2bd40*/  LDL.LU.64 R98, [R1+0x2c0] ;  /* 0x0002c00001627983 */ /* 0x000ee80000300a00 */
[----:B------:R-:W3:Y:S04]  /*2bd50*/  LDL.LU.64 R82, [R1+0x2e8] ;  /* 0x0002e80001527983 */ /* 0x000ee80000300a00 */
[----:B------:R-:W4:Y:S04]  /*2bd60*/  LDL.LU.64 R88, [R1+0x340] ;  /* 0x0003400001587983 */ /* 0x000f280000300a00 */
[----:B------:R-:W4:Y:S04]  /*2bd70*/  LDL.LU.64 R246, [R1+0x368] ;  /* 0x0003680001f67983 */ /* 0x000f280000300a00 */
[----:B------:R-:W4:Y:S01]  /*2bd80*/  LDL.LU.64 R104, [R1+0x320] ;  /* 0x0003200001687983 */ /* 0x000f220000300a00 */
[----:B--2---:R-:W-:-:S03]  /*2bd90*/  IMAD.WIDE R96, R183, 0x4, R6 ;  /* 0x00000004b7607825 */ /* 0x004fc600078e0206 */
[----:B------:R-:W2:Y:S04]  /*2bda0*/  LDL.LU.64 R6, [R1+0x300] ;  /* 0x0003000001067983 */ /* 0x000ea80000300a00 */
[----:B------:R-:W2:Y:S04]  /*2bdb0*/  LDL.LU.64 R102, [R1+0x2d8] ;  /* 0x0002d80001667983 */ /* 0x000ea80000300a00 */
[----:B------:R-:W2:Y:S01]  /*2bdc0*/  LDL.LU.64 R114, [R1+0x2b0] ;  /* 0x0002b00001727983 */ /* 0x000ea20000300a00 */
[----:B---3--:R-:W-:-:S03]  /*2bdd0*/  IMAD.WIDE R22, R183, 0x4, R100 ;  /* 0x00000004b7167825 */ /* 0x008fc600078e0264 */
[----:B------:R-:W3:Y:S04]  /*2bde0*/  LDL.LU.64 R112, [R1+0x290] ;  /* 0x0002900001707983 */ /* 0x000ee80000300a00 */
[----:B------:R-:W3:Y:S01]  /*2bdf0*/  LDL.LU.64 R100, [R1+0x270] ;  /* 0x0002700001647983 */ /* 0x000ee20000300a00 */
[----:B------:R-:W-:-:S03]  /*2be00*/  IMAD.WIDE R16, R183, 0x4, R98 ;  /* 0x00000004b7107825 */ /* 0x000fc600078e0262 */
[----:B------:R-:W3:Y:S01]  /*2be10*/  LDL.LU.64 R98, [R1+0x250] ;  /* 0x0002500001627983 */ /* 0x000ee20000300a00 */
[----:B----4-:R-:W-:-:S03]  /*2be20*/  IMAD.WIDE R238, R183, 0x4, R246 ;  /* 0x00000004b7ee7825 */ /* 0x010fc600078e02f6 */
[----:B------:R-:W4:Y:S04]  /*2be30*/  LDL.LU.64 R246, [R1+0x230] ;  /* 0x0002300001f67983 */ /* 0x000f280000300a00 */
[----:B------:R-:W3:Y:S01]  /*2be40*/  LDL.LU.64 R108, [R1+0x210] ;  /* 0x00021000016c7983 */ /* 0x000ee20000300a00 */
[C---:B------:R-:W-:Y:S02]  /*2be50*/  VIADD R4, R249.reuse, 0x100000 ;  /* 0x00100000f9047836 */ /* 0x040fe40000000000 */
[----:B------:R-:W-:-:S03]  /*2be60*/  VIADD R5, R249, 0x100000 ;  /* 0x00100000f9057836 */ /* 0x000fc60000000000 */
[----:B------:R1:W-:Y:S01]  /*2be70*/  LDGSTS.E [R4+-0x7ff00], desc[UR22][R28.64], P6 ;  /* 0x801000001c047fae */ /* 0x0003e2000b1a1016 */
[----:B------:R-:W-:-:S03]  /*2be80*/  IMAD.WIDE R42, R183, 0x4, R242 ;  /* 0x00000004b72a7825 */ /* 0x000fc600078e02f2 */
[----:B------:R-:W-:Y:S01]  /*2be90*/  LDGSTS.E [R5+-0x7fb00], desc[UR22][R30.64], P6 ;  /* 0x805000001e057fae */ /* 0x000fe2000b1a1016 */
        /* <DEDUP_REMOVED lines=47> */
[----:B------:R-:W-:Y:S04]  /*2c190*/  LDGSTS.E [R5+-0x79b00], desc[UR22][R78.64], P6 ;  /* 0x865000004e057fae */ /* 0x000fe8000b1a1016 */
        /* <DEDUP_REMOVED lines=10> */
[----:B--2---:R-:W-:-:S03]  /*2c240*/  IMAD.WIDE R24, R183, 0x4, R6 ;  /* 0x00000004b7187825 */ /* 0x004fc600078e0206 */
[----:B------:R-:W-:Y:S04]  /*2c250*/  LDGSTS.E [R4+-0x6ff00], desc[UR22][R96.64], P6 ;  /* 0x9010000060047fae */ /* 0x000fe8000b1a1016 */
[----:B------:R-:W2:Y:S01]  /*2c260*/  LDL.LU.64 R6, [R1+0x1f0] ;  /* 0x0001f00001067983 */ /* 0x000ea20000300a00 */
[----:B-1----:R-:W-:-:S03]  /*2c270*/  IMAD.WIDE R28, R183, 0x4, R104 ;  /* 0x00000004b71c7825 */ /* 0x002fc600078e0268 */
[----:B------:R-:W-:Y:S04]  /*2c280*/  LDGSTS.E [R5+-0x6fb00], desc[UR22][R22.64], P6 ;  /* 0x9050000016057fae */ /* 0x000fe8000b1a1016 */
[----:B------:R-:W-:Y:S04]  /*2c290*/  LDGSTS.E [R4+-0x6f700], desc[UR22][R16.64], P6 ;  /* 0x9090000010047fae */ /* 0x000fe8000b1a1016 */
[----:B------:R-:W-:Y:S04]  /*2c2a0*/  LDGSTS.E [R5+-0x6f300], desc[UR22][R82.64], P6 ;  /* 0x90d0000052057fae */ /* 0x000fe8000b1a1016 */
[----:B------:R-:W-:Y:S04]  /*2c2b0*/  LDGSTS.E [R4+-0x6ef00], desc[UR22][R88.64], P6 ;  /* 0x9110000058047fae */ /* 0x000fe8000b1a1016 */
[----:B------:R-:W-:Y:S04]  /*2c2c0*/  LDGSTS.E [R5+-0x6eb00], desc[UR22][R232.64], P6 ;  /* 0x91500000e8057fae */ /* 0x000fe8000b1a1016 */
[----:B------:R-:W-:Y:S04]  /*2c2d0*/  LDGSTS.E [R4+-0x6e700], desc[UR22][R238.64], P6 ;  /* 0x91900000ee047fae */ /* 0x000fe8000b1a1016 */
[----:B------:R-:W-:Y:S04]  /*2c2e0*/  LDGSTS.E [R5+-0x6e300], desc[UR22][R244.64], P6 ;  /* 0x91d00000f4057fae */ /* 0x000fe8000b1a1016 */
[----:B------:R1:W-:Y:S04]  /*2c2f0*/  STL.64 [R1+0x30], R28 ;  /* 0x0000301c01007387 */ /* 0x0003e80000100a00 */
[----:B------:R1:W-:Y:S04]  /*2c300*/  LDGSTS.E [R4+-0x6df00], desc[UR22][R28.64], P6 ;  /* 0x921000001c047fae */ /* 0x0003e8000b1a1016 */
[----:B------:R3:W-:Y:S04]  /*2c310*/  STL.64 [R1+0x48], R24 ;  /* 0x0000481801007387 */ /* 0x0007e80000100a00 */
[----:B------:R3:W-:Y:S01]  /*2c320*/  LDGSTS.E [R5+-0x6db00], desc[UR22][R24.64], P6 ;  /* 0x9250000018057fae */ /* 0x0007e2000b1a1016 */
[----:B-1----:R-:W-:-:S03]  /*2c330*/  IMAD.WIDE R28, R183, 0x4, R102 ;  /* 0x00000004b71c7825 */ /* 0x002fc600078e0266 */
[----:B------:R-:W2:Y:S04]  /*2c340*/  LDL.LU.64 R106, [R1+0x1d0] ;  /* 0x0001d000016a7983 */ /* 0x000ea80000300a00 */
[----:B------:R-:W2:Y:S01]  /*2c350*/  LDL.LU.64 R104, [R1+0x1b0] ;  /* 0x0001b00001687983 */ /* 0x000ea20000300a00 */
[----:B---3--:R-:W-:-:S03]  /*2c360*/  IMAD.WIDE R24, R183, 0x4, R114 ;  /* 0x00000004b7187825 */ /* 0x008fc600078e0272 */
[----:B------:R1:W-:Y:S04]  /*2c370*/  STL.64 [R1+0x60], R28 ;  /* 0x0000601c01007387 */ /* 0x0003e80000100a00 */
[----:B------:R3:W-:Y:S04]  /*2c380*/  STL.64 [R1+0xb8], R24 ;  /* 0x0000b81801007387 */ /* 0x0007e80000100a00 */
[----:B------:R-:W2:Y:S04]  /*2c390*/  LDL.LU.64 R102, [R1+0x188] ;  /* 0x0001880001667983 */ /* 0x000ea80000300a00 */
[----:B------:R-:W2:Y:S04]  /*2c3a0*/  LDL.LU.64 R114, [R1+0x158] ;  /* 0x0001580001727983 */ /* 0x000ea80000300a00 */
[----:B------:R1:W-:Y:S04]  /*2c3b0*/  LDGSTS.E [R4+-0x6d700], desc[UR22][R28.64], P6 ;  /* 0x929000001c047fae */ /* 0x0003e8000b1a1016 */
[----:B------:R3:W-:Y:S01]  /*2c3c0*/  LDGSTS.E [R5+-0x6d300], desc[UR22][R24.64], P6 ;  /* 0x92d0000018057fae */ /* 0x0007e2000b1a1016 */
[----:B-1----:R-:W-:-:S03]  /*2c3d0*/  IMAD.WIDE R28, R183, 0x4, R112 ;  /* 0x00000004b71c7825 */ /* 0x002fc600078e0270 */
[----:B------:R-:W2:Y:S01]  /*2c3e0*/  LDL.LU.64 R112, [R1+0x120] ;  /* 0x0001200001707983 */ /* 0x000ea20000300a00 */
[----:B---3--:R-:W-:-:S03]  /*2c3f0*/  IMAD.WIDE R24, R183, 0x4, R100 ;  /* 0x00000004b7187825 */ /* 0x008fc600078e0264 */
[----:B------:R-:W3:Y:S04]  /*2c400*/  LDL.LU.64 R100, [R1+0xf8] ;  /* 0x0000f80001647983 */ /* 0x000ee80000300a00 */
[----:B------:R1:W-:Y:S04]  /*2c410*/  STL.64 [R1+0xc0], R28 ;  /* 0x0000c01c01007387 */ /* 0x0003e80000100a00 */
[----:B------:R1:W-:Y:S04]  /*2c420*/  LDGSTS.E [R4+-0x6cf00], desc[UR22][R28.64], P6 ;  /* 0x931000001c047fae */ /* 0x0003e8000b1a1016 */
[----:B------:R4:W-:Y:S04]  /*2c430*/  STL.64 [R1+0x688], R24 ;  /* 0x0006881801007387 */ /* 0x0009e80000100a00 */
[----:B------:R4:W-:Y:S01]  /*2c440*/  LDGSTS.E [R5+-0x6cb00], desc[UR22][R24.64], P6 ;  /* 0x9350000018057fae */ /* 0x0009e2000b1a1016 */
[----:B-1----:R-:W-:-:S03]  /*2c450*/  IMAD.WIDE R28, R183, 0x4, R98 ;  /* 0x00000004b71c7825 */ /* 0x002fc600078e0262 */
[----:B------:R-:W3:Y:S04]  /*2c460*/  LDL.LU.64 R98, [R1+0xc8] ;  /* 0x0000c80001627983 */ /* 0x000ee80000300a00 */
[----:B------:R-:W-:Y:S01]  /*2c470*/  LDGSTS.E [R4+-0x6c700], desc[UR22][R28.64], P6 ;  /* 0x939000001c047fae */ /* 0x000fe2000b1a1016 */
[----:B----4-:R-:W-:-:S03]  /*2c480*/  IMAD.WIDE R24, R183, 0x4, R246 ;  /* 0x00000004b7187825 */ /* 0x010fc600078e02f6 */
[----:B------:R-:W4:Y:S04]  /*2c490*/  LDL.LU.64 R246, [R1+0x88] ;  /* 0x0000880001f67983 */ /* 0x000f280000300a00 */
[----:B------:R-:W-:Y:S04]  /*2c4a0*/  STL.64 [R1+0x690], R28 ;  /* 0x0006901c01007387 */ /* 0x000fe80000100a00 */
[----:B------:R2:W-:Y:S04]  /*2c4b0*/  STL.64 [R1+0x698], R24 ;  /* 0x0006981801007387 */ /* 0x0005e80000100a00 */
[----:B------:R2:W-:Y:S02]  /*2c4c0*/  LDGSTS.E [R5+-0x6c300], desc[UR22][R24.64], P6 ;  /* 0x93d0000018057fae */ /* 0x0005e4000b1a1016 */
[----:B--2---:R-:W-:-:S02]  /*2c4d0*/  IMAD.WIDE R24, R183, 0x4, R6 ;  /* 0x00000004b7187825 */ /* 0x004fc400078e0206 */
[----:B------:R-:W2:Y:S02]  /*2c4e0*/  LDL.LU.64 R6, [R1] ;  /* 0x0000000001067983 */ /* 0x000ea40000300a00 */
[----:B------:R-:W-:-:S05]  /*2c4f0*/  IMAD.WIDE R28, R183, 0x4, R108 ;  /* 0x00000004b71c7825 */ /* 0x000fca00078e026c */
[----:B------:R1:W-:Y:S04]  /*2c500*/  STL.64 [R1+0x6a0], R28 ;  /* 0x0006a01c01007387 */ /* 0x0003e80000100a00 */
[----:B------:R1:W-:Y:S04]  /*2c510*/  LDGSTS.E [R4+-0x6bf00], desc[UR22][R28.64], P6 ;  /* 0x941000001c047fae */ /* 0x0003e8000b1a1016 */
[----:B------:R1:W-:Y:S04]  /*2c520*/  STL.64 [R1+0x6a8], R24 ;  /* 0x0006a81801007387 */ /* 0x0003e80000100a00 */
[----:B------:R1:W-:Y:S02]  /*2c530*/  LDGSTS.E [R5+-0x6bb00], desc[UR22][R24.64], P6 ;  /* 0x9450000018057fae */ /* 0x0003e4000b1a1016 */
[----:B-1----:R-:W-:-:S04]  /*2c540*/  IMAD.WIDE R28, R183, 0x4, R106 ;  /* 0x00000004b71c7825 */ /* 0x002fc800078e026a */
[C---:B------:R-:W-:Y:S01]  /*2c550*/  IMAD.WIDE R24, R183.reuse, 0x4, R104 ;  /* 0x00000004b7187825 */ /* 0x040fe200078e0268 */
        /* <DEDUP_REMOVED lines=9> */
[----:B------:R3:W-:Y:S01]  /*2c5f0*/  LDGSTS.E [R5+-0x6ab00], desc[UR22][R24.64], P6 ;  /* 0x9550000018057fae */ /* 0x0007e2000b1a1016 */
[----:B-1----:R-:W-:-:S04]  /*2c600*/  IMAD.WIDE R28, R183, 0x4, R112 ;  /* 0x00000004b71c7825 */ /* 0x002fc800078e0270 */
[C---:B---3--:R-:W-:Y:S01]  /*2c610*/  IMAD.WIDE R24, R183.reuse, 0x4, R100 ;  /* 0x00000004b7187825 */ /* 0x048fe200078e0264 */
[----:B------:R1:W-:Y:S04]  /*2c620*/  STL.64 [R1+0x6d0], R28 ;  /* 0x0006d01c01007387 */ /* 0x0003e80000100a00 */
[----:B------:R1:W-:Y:S04]  /*2c630*/  LDGSTS.E [R4+-0x6a700], desc[UR22][R28.64], P6 ;  /* 0x959000001c047fae */ /* 0x0003e8000b1a1016 */
[----:B------:R4:W-:Y:S04]  /*2c640*/  STL.64 [R1+0x6d8], R24 ;  /* 0x0006d81801007387 */ /* 0x0009e80000100a00 */
[----:B------:R4:W-:Y:S01]  /*2c650*/  LDGSTS.E [R5+-0x6a300], desc[UR22][R24.64], P6 ;  /* 0x95d0000018057fae */ /* 0x0009e2000b1a1016 */
[----:B-1----:R-:W-:-:S05]  /*2c660*/  IMAD.WIDE R28, R183, 0x4, R98 ;  /* 0x00000004b71c7825 */ /* 0x002fca00078e0262 */
[----:B------:R2:W-:Y:S01]  /*2c670*/  LDGSTS.E [R4+-0x69f00], desc[UR22][R28.64], P6 ;  /* 0x961000001c047fae */ /* 0x0005e2000b1a1016 */
[----:B----4-:R-:W-:-:S03]  /*2c680*/  IMAD.WIDE R24, R183, 0x4, R246 ;  /* 0x00000004b7187825 */ /* 0x010fc600078e02f6 */
[----:B------:R-:W3:Y:S04]  /*2c690*/  LDL.LU.64 R246, [R1+0x880] ;  /* 0x0008800001f67983 */ /* 0x000ee80000300a00 */
[----:B------:R-:W4:Y:S04]  /*2c6a0*/  LDL.LU.64 R100, [R1+0x860] ;  /* 0x0008600001647983 */ /* 0x000f280000300a00 */
[----:B------:R2:W-:Y:S04]  /*2c6b0*/  STL.64 [R1+0x6e0], R28 ;  /* 0x0006e01c01007387 */ /* 0x0005e80000100a00 */
[----:B------:R1:W-:Y:S04]  /*2c6c0*/  STL.64 [R1+0x6e8], R24 ;  /* 0x0006e81801007387 */ /* 0x0003e80000100a00 */
[----:B------:R1:W-:Y:S01]  /*2c6d0*/  LDGSTS.E [R5+-0x69b00], desc[UR22][R24.64], P6 ;  /* 0x9650000018057fae */ /* 0x0003e2000b1a1016 */
[----:B--2---:R-:W-:-:S03]  /*2c6e0*/  IMAD.WIDE R28, R183, 0x4, R6 ;  /* 0x00000004b71c7825 */ /* 0x004fc600078e0206 */
[----:B------:R-:W2:Y:S01]  /*2c6f0*/  LDL.LU.64 R6, [R1+0x840] ;  /* 0x0008400001067983 */ /* 0x000ea20000300a00 */
[----:B-1----:R-:W-:-:S03]  /*2c700*/  IMAD.WIDE R24, R183, 0x4, R234 ;  /* 0x00000004b7187825 */ /* 0x002fc600078e02ea */
[----:B------:R-:W4:Y:S01]  /*2c710*/  LDL.LU.64 R104, [R1+0x820] ;  /* 0x0008200001687983 */ /* 0x000f220000300a00 */
[----:B------:R-:W-:-:S03]  /*2c720*/  IMAD.WIDE R18, R183, 0x4, R18 ;  /* 0x00000004b7127825 */ /* 0x000fc600078e0212 */
[----:B------:R-:W-:Y:S04]  /*2c730*/  STL.64 [R1+0x6f0], R28 ;  /* 0x0006f01c01007387 */ /* 0x000fe80000100a00 */
[----:B------:R-:W-:Y:S04]  /*2c740*/  LDGSTS.E [R4+-0x69700], desc[UR22][R28.64], P6 ;  /* 0x969000001c047fae */ /* 0x000fe8000b1a1016 */
[----:B------:R1:W-:Y:S04]  /*2c750*/  STL.64 [R1+0x6f8], R24 ;  /* 0x0006f81801007387 */ /* 0x0003e80000100a00 */
[----:B------:R1:W-:Y:S01]  /*2c760*/  LDGSTS.E [R5+-0x69300], desc[UR22][R24.64], P6 ;  /* 0x96d0000018057fae */ /* 0x0003e2000b1a1016 */
[----:B------:R-:W-:-:S03]  /*2c770*/  IMAD.WIDE R10, R183, 0x4, R10 ;  /* 0x00000004b70a7825 */ /* 0x000fc600078e020a */
[----:B------:R-:W4:Y:S01]  /*2c780*/  LDL.LU.64 R106, [R1+0x800] ;  /* 0x00080000016a7983 */ /* 0x000f220000300a00 */
[----:B------:R-:W-:-:S03]  /*2c790*/  IMAD.WIDE R8, R183, 0x4, R8 ;  /* 0x00000004b7087825 */ /* 0x000fc600078e0208 */
[----:B------:R-:W4:Y:S01]  /*2c7a0*/  LDL.LU.64 R108, [R1+0x630] ;  /* 0x00063000016c7983 */ /* 0x000f220000300a00 */
[----:B-1----:R-:W-:-:S03]  /*2c7b0*/  IMAD.WIDE R24, R183, 0x4, R26 ;  /* 0x00000004b7187825 */ /* 0x002fc600078e021a */
[----:B------:R-:W-:Y:S04]  /*2c7c0*/  STL.64 [R1+0x700], R18 ;  /* 0x0007001201007387 */ /* 0x000fe80000100a00 */
[----:B------:R1:W-:Y:S04]  /*2c7d0*/  STL.64 [R1+0x708], R24 ;  /* 0x0007081801007387 */ /* 0x0003e80000100a00 */
[----:B------:R-:W4:Y:S04]  /*2c7e0*/  LDL.LU.64 R114, [R1+0x628] ;  /* 0x0006280001727983 */ /* 0x000f280000300a00 */
[----:B------:R-:W4:Y:S04]  /*2c7f0*/  LDL.LU.64 R112, [R1+0x620] ;  /* 0x0006200001707983 */ /* 0x000f280000300a00 */
[----:B------:R1:W-:Y:S04]  /*2c800*/  STL.64 [R1+0x710], R10 ;  /* 0x0007100a01007387 */ /* 0x0003e80000100a00 */
[----:B------:R-:W-:Y:S04]  /*2c810*/  STL.64 [R1+0xea0], R248 ;  /* 0x000ea0f801007387 */ /* 0x000fe80000100a00 */
[----:B------:R1:W-:Y:S04]  /*2c820*/  STL.64 [R1+0x718], R8 ;  /* 0x0007180801007387 */ /* 0x0003e80000100a00 */
[----:B------:R-:W-:Y:S04]  /*2c830*/  LDGSTS.E [R4+-0x68f00], desc[UR22][R18.64], P6 ;  /* 0x9710000012047fae */ /* 0x000fe8000b1a1016 */
[----:B------:R1:W-:Y:S04]  /*2c840*/  LDGSTS.E [R5+-0x68b00], desc[UR22][R24.64], P6 ;  /* 0x9750000018057fae */ /* 0x0003e8000b1a1016 */
[----:B------:R1:W-:Y:S04]  /*2c850*/  LDGSTS.E [R4+-0x68700], desc[UR22][R10.64], P6 ;  /* 0x979000000a047fae */ /* 0x0003e8000b1a1016 */
[----:B------:R1:W-:Y:S01]  /*2c860*/  LDGSTS.E [R5+-0x68300], desc[UR22][R8.64], P6 ;  /* 0x97d0000008057fae */ /* 0x0003e2000b1a1016 */
[----:B---3--:R-:W-:-:S03]  /*2c870*/  IMAD.WIDE R98, R183, 0x4, R246 ;  /* 0x00000004b7627825 */ /* 0x008fc600078e02f6 */
[----:B------:R-:W3:Y:S04]  /*2c880*/  LDL.LU.64 R246, [R1+0x618] ;  /* 0x0006180001f67983 */ /* 0x000ee80000300a00 */
[----:B------:R-:W3:Y:S01]  /*2c890*/  LDL.LU.64 R116, [R1+0x610] ;  /* 0x0006100001747983 */ /* 0x000ee20000300a00 */
[----:B--2---:R-:W-:-:S03]  /*2c8a0*/  IMAD.WIDE R102, R183, 0x4, R6 ;  /* 0x00000004b7667825 */ /* 0x004fc600078e0206 */
[----:B------:R-:W2:Y:S04]  /*2c8b0*/  LDL.LU.64 R6, [R1+0x608] ;  /* 0x0006080001067983 */ /* 0x000ea80000300a00 */
[----:B------:R-:W2:Y:S04]  /*2c8c0*/  LDL.LU.64 R120, [R1+0x600] ;  /* 0x0006000001787983 */ /* 0x000ea80000300a00 */
[----:B------:R-:W2:Y:S04]  /*2c8d0*/  LDL.LU.64 R122, [R1+0x5f8] ;  /* 0x0005f800017a7983 */ /* 0x000ea80000300a00 */
[----:B------:R-:W2:Y:S04]  /*2c8e0*/  LDL.LU.64 R124, [R1+0x5f0] ;  /* 0x0005f000017c7983 */ /* 0x000ea80000300a00 */
[----:B------:R-:W2:Y:S04]  /*2c8f0*/  LDL.LU.64 R126, [R1+0x5e8] ;  /* 0x0005e800017e7983 */ /* 0x000ea80000300a00 */
[----:B------:R-:W2:Y:S01]  /*2c900*/  LDL.LU.64 R128, [R1+0x5e0] ;  /* 0x0005e00001807983 */ /* 0x000ea20000300a00 */
[----:B----4-:R-:W-:-:S04]  /*2c910*/  IMAD.WIDE R110, R183, 0x4, R114 ;  /* 0x00000004b76e7825 */ /* 0x010fc800078e0272 */
[C---:B---3--:R-:W-:Y:S02]  /*2c920*/  IMAD.WIDE R114, R183.reuse, 0x4, R246 ;  /* 0x00000004b7727825 */ /* 0x048fe400078e02f6 */
[----:B------:R-:W3:Y:S04]  /*2c930*/  LDL.LU.64 R246, [R1+0x5d8] ;  /* 0x0005d80001f67983 */ /* 0x000ee80000300a00 */
[----:B------:R-:W4:Y:S01]  /*2c940*/  LDL.LU.64 R132, [R1+0x5c8] ;  /* 0x0005c80001847983 */ /* 0x000f220000300a00 */
[----:B--2---:R-:W-:-:S03]  /*2c950*/  IMAD.WIDE R118, R183, 0x4, R6 ;  /* 0x00000004b7767825 */ /* 0x004fc600078e0206 */
[----:B------:R-:W2:Y:S04]  /*2c960*/  LDL.LU.64 R6, [R1+0x5c0] ;  /* 0x0005c00001067983 */ /* 0x000ea80000300a00 */
[----:B------:R-:W4:Y:S04]  /*2c970*/  LDL.LU.64 R136, [R1+0x598] ;  /* 0x0005980001887983 */ /* 0x000f280000300a00 */
[----:B------:R-:W4:Y:S04]  /*2c980*/  LDL.LU.64 R138, [R1+0x570] ;  /* 0x00057000018a7983 */ /* 0x000f280000300a00 */
[----:B------:R-:W4:Y:S04]  /*2c990*/  LDL.LU.64 R140, [R1+0x560] ;  /* 0x00056000018c7983 */ /* 0x000f280000300a00 */
[----:B------:R-:W4:Y:S04]  /*2c9a0*/  LDL.LU.64 R142, [R1+0x530] ;  /* 0x00053000018e7983 */ /* 0x000f280000300a00 */
[----:B------:R-:W4:Y:S01]  /*2c9b0*/  LDL.LU.64 R144, [R1+0x500] ;  /* 0x0005000001907983 */ /* 0x000f220000300a00 */
[----:B---3--:R-:W-:-:S03]  /*2c9c0*/  IMAD.WIDE R130, R183, 0x4, R246 ;  /* 0x00000004b7827825 */ /* 0x008fc600078e02f6 */
        /* <DEDUP_REMOVED lines=11> */
[----:B------:R-:W1:Y:S01]  /*2ca80*/  LDL.LU.64 R174, [R1+0x3e8] ;  /* 0x0003e80001ae7983 */ /* 0x000e620000300a00 */
[----:B--2---:R-:W-:-:S03]  /*2ca90*/  IMAD.WIDE R150, R183, 0x4, R6 ;  /* 0x00000004b7967825 */ /* 0x004fc600078e0206 */
[----:B------:R-:W2:Y:S04]  /*2caa0*/  LDL.LU.64 R6, [R1+0x3d0] ;  /* 0x0003d00001067983 */ /* 0x000ea80000300a00 */
[----:B------:R-:W4:Y:S04]  /*2cab0*/  LDL.LU.64 R172, [R1+0x3b8] ;  /* 0x0003b80001ac7983 */ /* 0x000f280000300a00 */
[----:B------:R-:W4:Y:S04]  /*2cac0*/  LDL.LU.64 R170, [R1+0x3a0] ;  /* 0x0003a00001aa7983 */ /* 0x000f280000300a00 */
[----:B------:R-:W4:Y:S04]  /*2cad0*/  LDL.LU.64 R176, [R1+0x388] ;  /* 0x0003880001b07983 */ /* 0x000f280000300a00 */
[----:B------:R-:W4:Y:S04]  /*2cae0*/  LDL.LU.64 R166, [R1+0x360] ;  /* 0x0003600001a67983 */ /* 0x000f280000300a00 */
[----:B------:R-:W4:Y:S04]  /*2caf0*/  LDL.LU.64 R164, [R1+0x338] ;  /* 0x0003380001a47983 */ /* 0x000f280000300a00 */
[----:B------:R-:W4:Y:S01]  /*2cb00*/  LDL.LU.64 R168, [R1+0x318] ;  /* 0x0003180001a87983 */ /* 0x000f220000300a00 */
[----:B---3--:R-:W-:-:S03]  /*2cb10*/  IMAD.WIDE R162, R183, 0x4, R246 ;  /* 0x00000004b7a27825 */ /* 0x008fc600078e02f6 */
[----:B------:R-:W3:Y:S01]  /*2cb20*/  LDL.LU.64 R246, [R1+0x2f8] ;  /* 0x0002f80001f67983 */ /* 0x000ee20000300a00 */
[----:B-1----:R-:W-:-:S03]  /*2cb30*/  IMAD.WIDE R24, R183, 0x4, R174 ;  /* 0x00000004b7187825 */ /* 0x002fc600078e02ae */
[----:B------:R-:W3:Y:S01]  /*2cb40*/  LDL.LU.64 R174, [R1+0x2d0] ;  /* 0x0002d00001ae7983 */ /* 0x000ee20000300a00 */
[----:B--2---:R-:W-:-:S03]  /*2cb50*/  IMAD.WIDE R18, R183, 0x4, R6 ;  /* 0x00000004b7127825 */ /* 0x004fc600078e0206 */
[----:B------:R-:W2:Y:S01]  /*2cb60*/  LDL.LU.64 R6, [R1+0x2a8] ;  /* 0x0002a80001067983 */ /* 0x000ea20000300a00 */
[----:B------:R-:W-:Y:S02]  /*2cb70*/  VIADD R4, R250, 0x100000 ;  /* 0x00100000fa047836 */ /* 0x000fe40000000000 */
[----:B------:R-:W-:-:S03]  /*2cb80*/  IMAD.WIDE R100, R183, 0x4, R100 ;  /* 0x00000004b7647825 */ /* 0x000fc600078e0264 */
[----:B------:R-:W-:Y:S01]  /*2cb90*/  LDGSTS.E [R4+-0x7fe00], desc[UR22][R98.64], P6 ;  /* 0x8020000062047fae */ /* 0x000fe2000b1a1016 */
[----:B------:R-:W-:Y:S02]  /*2cba0*/  VIADD R5, R250, 0x100000 ;  /* 0x00100000fa057836 */ /* 0x000fe40000000000 */
        /* <DEDUP_REMOVED lines=20> */
[----:B----4-:R-:W-:-:S03]  /*2ccf0*/  IMAD.WIDE R132, R183, 0x4, R132 ;  /* 0x00000004b7847825 */ /* 0x010fc600078e0284 */
        /* <DEDUP_REMOVED lines=24> */
[----:B------:R-:W-:Y:S04]  /*2ce80*/  LDGSTS.E [R4+-0x79e00], desc[UR22][R146.64], P6 ;  /* 0x8620000092047fae */ /* 0x000fe8000b1a1016 */
[----:B------:R-:W-:Y:S04]  /*2ce90*/  LDGSTS.E [R5+-0x79a00], desc[UR22][R148.64], P6 ;  /* 0x8660000094057fae */ /* 0x000fe8000b1a1016 */
[----:B------:R-:W-:Y:S01]  /*2cea0*/  LDGSTS.E [R4+-0x79600], desc[UR22][R150.64], P6 ;  /* 0x86a0000096047fae */ /* 0x000fe2000b1a1016 */
[----:B------:R-:W-:-:S03]  /*2ceb0*/  IMAD.WIDE R10, R183, 0x4, R172 ;  /* 0x00000004b70a7825 */ /* 0x000fc600078e02ac */
[----:B------:R-:W-:Y:S04]  /*2cec0*/  LDGSTS.E [R5+-0x79200], desc[UR22][R152.64], P6 ;  /* 0x86e0000098057fae */ /* 0x000fe8000b1a1016 */
[----:B------:R-:W-:Y:S04]  /*2ced0*/  LDGSTS.E [R4+-0x78e00], desc[UR22][R154.64], P6 ;  /* 0x872000009a047fae */ /* 0x000fe8000b1a1016 */
[----:B------:R-:W-:Y:S04]  /*2cee0*/  LDGSTS.E [R5+-0x78a00], desc[UR22][R156.64], P6 ;  /* 0x876000009c057fae */ /* 0x000fe8000b1a1016 */
[----:B------:R-:W-:Y:S04]  /*2cef0*/  LDGSTS.E [R4+-0x78600], desc[UR22][R158.64], P6 ;  /* 0x87a000009e047fae */ /* 0x000fe8000b1a1016 */
[----:B------:R-:W-:Y:S04]  /*2cf00*/  LDGSTS.E [R5+-0x78200], desc[UR22][R160.64], P6 ;  /* 0x87e00000a0057fae */ /* 0x000fe8000b1a1016 */
[----:B------:R-:W-:Y:S04]  /*2cf10*/  LDGSTS.E [R4+-0x6fe00], desc[UR22][R162.64], P6 ;  /* 0x90200000a2047fae */ /* 0x000fe8000b1a1016 */
[----:B------:R-:W-:Y:S04]  /*2cf20*/  LDGSTS.E [R5+-0x6fa00], desc[UR22][R24.64], P6 ;  /* 0x9060000018057fae */ /* 0x000fe8000b1a1016 */
[----:B------:R-:W-:Y:S04]  /*2cf30*/  LDGSTS.E [R4+-0x6f600], desc[UR22][R18.64], P6 ;  /* 0x90a0000012047fae */ /* 0x000fe8000b1a1016 */
[----:B------:R1:W-:Y:S04]  /*2cf40*/  LDGSTS.E [R5+-0x6f200], desc[UR22][R10.64], P6 ;  /* 0x90e000000a057fae */ /* 0x0003e8000b1a1016 */
[----:B------:R-:W4:Y:S01]  /*2cf50*/  LDL.LU.64 R172, [R1+0x288] ;  /* 0x0002880001ac7983 */ /* 0x000f220000300a00 */
[----:B-1----:R-:W-:-:S03]  /*2cf60*/  IMAD.WIDE R4, R183, 0x4, R170 ;  /* 0x00000004b7047825 */ /* 0x002fc600078e02aa */
[----:B------:R-:W4:Y:S01]  /*2cf70*/  LDL.LU.64 R170, [R1+0x268] ;  /* 0x0002680001aa7983 */ /* 0x000f220000300a00 */
[----:B------:R-:W-:Y:S02]  /*2cf80*/  VIADD R8, R250, 0x100000 ;  /* 0x00100000fa087836 */ /* 0x000fe40000000000 */
[----:B------:R-:W-:-:S03]  /*2cf90*/  IMAD.WIDE R236, R183, 0x4, R176 ;  /* 0x00000004b7ec7825 */ /* 0x000fc600078e02b0 */
[----:B------:R-:W-:Y:S01]  /*2cfa0*/  LDGSTS.E [R8+-0x6ee00], desc[UR22][R4.64], P6 ;  /* 0x9120000004087fae */ /* 0x000fe2000b1a1016 */
[----:B------:R-:W-:Y:S02]  /*2cfb0*/  VIADD R9, R250, 0x100000 ;  /* 0x00100000fa097836 */ /* 0x000fe40000000000 */
[C---:B------:R-:W-:Y:S02]  /*2cfc0*/  IMAD.WIDE R240, R183.reuse, 0x4, R166 ;  /* 0x00000004b7f07825 */ /* 0x040fe400078e02a6 */
[----:B------:R-:W4:Y:S02]  /*2cfd0*/  LDL.LU.64 R166, [R1+0x248] ;  /* 0x0002480001a67983 */ /* 0x000f240000300a00 */
[C---:B------:R-:W-:Y:S02]  /*2cfe0*/  IMAD.WIDE R26, R183.reuse, 0x4, R164 ;  /* 0x00000004b71a7825 */ /* 0x040fe400078e02a4 */
[----:B------:R-:W4:Y:S02]  /*2cff0*/  LDL.LU.64 R164, [R1+0x228] ;  /* 0x0002280001a47983 */ /* 0x000f240000300a00 */
[----:B------:R-:W-:-:S02]  /*2d000*/  IMAD.WIDE R28, R183, 0x4, R168 ;  /* 0x00000004b71c7825 */ /* 0x000fc400078e02a8 */
[----:B------:R-:W-:Y:S04]  /*2d010*/  LDGSTS.E [R9+-0x6ea00], desc[UR22][R236.64], P6 ;  /* 0x91600000ec097fae */ /* 0x000fe8000b1a1016 */
[----:B------:R-:W-:Y:S04]  /*2d020*/  LDGSTS.E [R8+-0x6e600], desc[UR22][R240.64], P6 ;  /* 0x91a00000f0087fae */ /* 0x000fe8000b1a1016 */
[----:B------:R3:W-:Y:S04]  /*2d030*/  STL.64 [R1+0x20], R26 ;  /* 0x0000201a01007387 */ /* 0x0007e80000100a00 */
[----:B------:R3:W-:Y:S04]  /*2d040*/  LDGSTS.E [R9+-0x6e200], desc[UR22][R26.64], P6 ;  /* 0x91e000001a097fae */ /* 0x0007e8000b1a1016 */
[----:B------:R-:W4:Y:S04]  /*2d050*/  LDL.LU.64 R168, [R1+0x208] ;  /* 0x0002080001a87983 */ /* 0x000f280000300a00 */
[----:B------:R-:W-:Y:S01]  /*2d060*/  LDGSTS.E [R8+-0x6de00], desc[UR22][R28.64], P6 ;  /* 0x922000001c087fae */ /* 0x000fe2000b1a1016 */
[----:B---3--:R-:W-:-:S03]  /*2d070*/  IMAD.WIDE R26, R183, 0x4, R246 ;  /* 0x00000004b71a7825 */ /* 0x008fc600078e02f6 */
[----:B------:R-:W3:Y:S04]  /*2d080*/  LDL.LU.64 R246, [R1+0x1e8] ;  /* 0x0001e80001f67983 */ /* 0x000ee80000300a00 */
[----:B------:R-:W-:Y:S04]  /*2d090*/  STL.64 [R1+0x38], R28 ;  /* 0x0000381c01007387 */ /* 0x000fe80000100a00 */
[----:B------:R2:W-:Y:S04]  /*2d0a0*/  STL.64 [R1+0x50], R26 ;  /* 0x0000501a01007387 */ /* 0x0005e80000100a00 */
[----:B------:R2:W-:Y:S04]  /*2d0b0*/  LDGSTS.E [R9+-0x6da00], desc[UR22][R26.64], P6 ;  /* 0x926000001a097fae */ /* 0x0005e8000b1a1016 */
[----:B------:R-:W3:Y:S01]  /*2d0c0*/  LDL.LU.64 R178, [R1+0x1d8] ;  /* 0x0001d80001b27983 */ /* 0x000ee20000300a00 */
[----:B--2---:R-:W-:-:S03]  /*2d0d0*/  IMAD.WIDE R26, R183, 0x4, R6 ;  /* 0x00000004b71a7825 */ /* 0x004fc600078e0206 */
[----:B------:R-:W2:Y:S01]  /*2d0e0*/  LDL.LU.64 R6, [R1+0x1c8] ;  /* 0x0001c80001067983 */ /* 0x000ea20000300a00 */
[----:B------:R-:W-:-:S05]  /*2d0f0*/  IMAD.WIDE R28, R183, 0x4, R174 ;  /* 0x00000004b71c7825 */ /* 0x000fca00078e02ae */
[----:B------:R4:W-:Y:S04]  /*2d100*/  STL.64 [R1+0x68], R28 ;  /* 0x0000681c01007387 */ /* 0x0009e80000100a00 */
[----:B------:R4:W-:Y:S04]  /*2d110*/  LDGSTS.E [R8+-0x6d600], desc[UR22][R28.64], P6 ;  /* 0x92a000001c087fae */ /* 0x0009e8000b1a1016 */
[----:B------:R1:W-:Y:S04]  /*2d120*/  STL.64 [R1+0x78], R26 ;  /* 0x0000781a01007387 */ /* 0x0003e80000100a00 */
[----:B------:R1:W-:Y:S04]  /*2d130*/  LDGSTS.E [R9+-0x6d200], desc[UR22][R26.64], P6 ;  /* 0x92e000001a097fae */ /* 0x0003e8000b1a1016 */
[----:B------:R-:W2:Y:S04]  /*2d140*/  LDL.LU.64 R176, [R1+0x1c0] ;  /* 0x0001c00001b07983 */ /* 0x000ea80000300a00 */
[----:B------:R-:W2:Y:S01]  /*2d150*/  LDL.LU.64 R174, [R1+0x1b8] ;  /* 0x0001b80001ae7983 */ /* 0x000ea20000300a00 */
[----:B----4-:R-:W-:-:S05]  /*2d160*/  IMAD.WIDE R28, R183, 0x4, R172 ;  /* 0x00000004b71c7825 */ /* 0x010fca00078e02ac */
[----:B------:R4:W-:Y:S04]  /*2d170*/  STL.64 [R1+0x88], R28 ;  /* 0x0000881c01007387 */ /* 0x0009e80000100a00 */
[----:B------:R4:W-:Y:S01]  /*2d180*/  LDGSTS.E [R8+-0x6ce00], desc[UR22][R28.64], P6 ;  /* 0x932000001c087fae */ /* 0x0009e2000b1a1016 */
[----:B-1----:R-:W-:-:S05]  /*2d190*/  IMAD.WIDE R26, R183, 0x4, R170 ;  /* 0x00000004b71a7825 */ /* 0x002fca00078e02aa */
[----:B------:R1:W-:Y:S04]  /*2d1a0*/  STL.64 [R1+0x98], R26 ;  /* 0x0000981a01007387 */ /* 0x0003e80000100a00 */
[----:B------:R-:W2:Y:S04]  /*2d1b0*/  LDL.LU.64 R172, [R1+0x1a8] ;  /* 0x0001a80001ac7983 */ /* 0x000ea80000300a00 */
[----:B------:R-:W2:Y:S01]  /*2d1c0*/  LDL.LU.64 R170, [R1+0x198] ;  /* 0x0001980001aa7983 */ /* 0x000ea20000300a00 */
[----:B----4-:R-:W-:-:S03]  /*2d1d0*/  IMAD.WIDE R28, R183, 0x4, R166 ;  /* 0x00000004b71c7825 */ /* 0x010fc600078e02a6 */
[----:B------:R1:W-:Y:S04]  /*2d1e0*/  LDGSTS.E [R9+-0x6ca00], desc[UR22][R26.64], P6 ;  /* 0x936000001a097fae */ /* 0x0003e8000b1a1016 */
[----:B------:R-:W4:Y:S04]  /*2d1f0*/  LDL.LU.64 R166, [R1+0x178] ;  /* 0x0001780001a67983 */ /* 0x000f280000300a00 */
[----:B------:R1:W-:Y:S02]  /*2d200*/  LDGSTS.E [R8+-0x6c600], desc[UR22][R28.64], P6 ;  /* 0x93a000001c087fae */ /* 0x0003e4000b1a1016 */
[----:B-1----:R-:W-:-:S02]  /*2d210*/  IMAD.WIDE R26, R183, 0x4, R164 ;  /* 0x00000004b71a7825 */ /* 0x002fc400078e02a4 */
[----:B------:R-:W4:Y:S04]  /*2d220*/  LDL.LU.64 R164, [R1+0x170] ;  /* 0x0001700001a47983 */ /* 0x000f280000300a00 */
[----:B------:R1:W-:Y:S04]  /*2d230*/  STL.64 [R1+0xa8], R28 ;  /* 0x0000a81c01007387 */ /* 0x0003e80000100a00 */
[----:B------:R3:W-:Y:S04]  /*2d240*/  STL.64 [R1+0xf0], R26 ;  /* 0x0000f01a01007387 */ /* 0x0007e80000100a00 */
[----:B------:R3:W-:Y:S01]  /*2d250*/  LDGSTS.E [R9+-0x6c200], desc[UR22][R26.64], P6 ;  /* 0x93e000001a097fae */ /* 0x0007e2000b1a1016 */
[----:B-1----:R-:W-:-:S03]  /*2d260*/  IMAD.WIDE R28, R183, 0x4, R168 ;  /* 0x00000004b71c7825 */ /* 0x002fc600078e02a8 */
[----:B------:R-:W4:Y:S04]  /*2d270*/  LDL.LU.64 R168, [R1+0x140] ;  /* 0x0001400001a87983 */ /* 0x000f280000300a00 */
[----:B------:R-:W-:Y:S01]  /*2d280*/  LDGSTS.E [R8+-0x6be00], desc[UR22][R28.64], P6 ;  /* 0x942000001c087fae */ /* 0x000fe2000b1a1016 */
[----:B---3--:R-:W-:-:S03]  /*2d290*/  IMAD.WIDE R26, R183, 0x4, R246 ;  /* 0x00000004b71a7825 */ /* 0x008fc600078e02f6 */
[----:B------:R-:W3:Y:S04]  /*2d2a0*/  LDL.LU.64 R246, [R1+0xb0] ;  /* 0x0000b00001f67983 */ /* 0x000ee80000300a00 */
[----:B------:R-:W-:Y:S04]  /*2d2b0*/  STL.64 [R1+0x190], R28 ;  /* 0x0001901c01007387 */ /* 0x000fe80000100a00 */
[----:B------:R2:W-:Y:S04]  /*2d2c0*/  STL.64 [R1+0x328], R26 ;  /* 0x0003281a01007387 */ /* 0x0005e80000100a00 */
[----:B------:R2:W-:Y:S02]  /*2d2d0*/  LDGSTS.E [R9+-0x6ba00], desc[UR22][R26.64], P6 ;  /* 0x946000001a097fae */ /* 0x0005e4000b1a1016 */
[----:B--2---:R-:W-:-:S02]  /*2d2e0*/  IMAD.WIDE R26, R183, 0x4, R6 ;  /* 0x00000004b71a7825 */ /* 0x004fc400078e0206 */
[----:B------:R-:W2:Y:S02]  /*2d2f0*/  LDL.LU.64 R6, [R1+0x90] ;  /* 0x0000900001067983 */ /* 0x000ea40000300a00 */
        /* <DEDUP_REMOVED lines=17> */
[----:B----4-:R-:W-:-:S05]  /*2d410*/  IMAD.WIDE R28, R183, 0x4, R166 ;  /* 0x00000004b71c7825 */ /* 0x010fca00078e02a6 */
[----:B------:R4:W-:Y:S01]  /*2d420*/  LDGSTS.E [R8+-0x69e00], desc[UR22][R28.64], P6 ;  /* 0x962000001c087fae */ /* 0x0009e2000b1a1016 */
[----:B-1----:R-:W-:-:S03]  /*2d430*/  IMAD.WIDE R26, R183, 0x4, R164 ;  /* 0x00000004b71a7825 */ /* 0x002fc600078e02a4 */
[----:B------:R-:W2:Y:S04]  /*2d440*/  LDL.LU.64 R164, [R1+0x8e0] ;  /* 0x0008e00001a47983 */ /* 0x000ea80000300a00 */
[----:B------:R4:W-:Y:S04]  /*2d450*/  STL.64 [R1+0x598], R28 ;  /* 0x0005981c01007387 */ /* 0x0009e80000100a00 */
[----:B------:R3:W-:Y:S04]  /*2d460*/  STL.64 [R1+0x5c8], R26 ;  /* 0x0005c81a01007387 */ /* 0x0007e80000100a00 */
[----:B------:R3:W-:Y:S01]  /*2d470*/  LDGSTS.E [R9+-0x69a00], desc[UR22][R26.64], P6 ;  /* 0x966000001a097fae */ /* 0x0007e2000b1a1016 */
[----:B----4-:R-:W-:-:S03]  /*2d480*/  IMAD.WIDE R28, R183, 0x4, R168 ;  /* 0x00000004b71c7825 */ /* 0x010fc600078e02a8 */
[----:B------:R-:W4:Y:S04]  /*2d490*/  LDL.LU.64 R166, [R1+0x8d8] ;  /* 0x0008d80001a67983 */ /* 0x000f280000300a00 */
[----:B------:R-:W4:Y:S01]  /*2d4a0*/  LDL.LU.64 R168, [R1+0x8d0] ;  /* 0x0008d00001a87983 */ /* 0x000f220000300a00 */
[----:B---3--:R-:W-:-:S03]  /*2d4b0*/  IMAD.WIDE R26, R183, 0x4, R246 ;  /* 0x00000004b71a7825 */ /* 0x008fc600078e02f6 */
[----:B------:R-:W-:Y:S04]  /*2d4c0*/  STL.64 [R1+0x5f8], R28 ;  /* 0x0005f81c01007387 */ /* 0x000fe80000100a00 */
[----:B------:R-:W-:Y:S04]  /*2d4d0*/  LDGSTS.E [R8+-0x69600], desc[UR22][R28.64], P6 ;  /* 0x96a000001c087fae */ /* 0x000fe8000b1a1016 */
[----:B------:R2:W-:Y:S04]  /*2d4e0*/  STL.64 [R1+0x610], R26 ;  /* 0x0006101a01007387 */ /* 0x0005e80000100a00 */
[----:B------:R2:W-:Y:S04]  /*2d4f0*/  LDGSTS.E [R9+-0x69200], desc[UR22][R26.64], P6 ;  /* 0x96e000001a097fae */ /* 0x0005e8000b1a1016 */
[----:B------:R-:W3:Y:S01]  /*2d500*/  LDL.LU.64 R170, [R1+0x8c8] ;  /* 0x0008c80001aa7983 */ /* 0x000ee20000300a00 */
[----:B--2---:R-:W-:-:S03]  /*2d510*/  IMAD.WIDE R26, R183, 0x4, R6 ;  /* 0x00000004b71a7825 */ /* 0x004fc600078e0206 */
[----:B------:R-:W2:Y:S01]  /*2d520*/  LDL.LU.64 R6, [R1+0x8c0] ;  /* 0x0008c00001067983 */ /* 0x000ea20000300a00 */
[----:B------:R-:W-:-:S03]  /*2d530*/  IMAD.WIDE R12, R183, 0x4, R12 ;  /* 0x00000004b70c7825 */ /* 0x000fc600078e020c */
[----:B------:R-:W-:Y:S04]  /*2d540*/  STL.64 [R1+0x630], R26 ;  /* 0x0006301a01007387 */ /* 0x000fe80000100a00 */
[----:B------:R-:W-:Y:S01]  /*2d550*/  LDGSTS.E [R8+-0x68e00], desc[UR22][R26.64], P6 ;  /* 0x972000001a087fae */ /* 0x000fe2000b1a1016 */
[----:B------:R-:W-:-:S03]  /*2d560*/  IMAD.WIDE R246, R183, 0x4, R14 ;  /* 0x00000004b7f67825 */ /* 0x000fc600078e020e */
[----:B------:R1:W-:Y:S04]  /*2d570*/  STL.64 [R1+0x648], R12 ;  /* 0x0006480c01007387 */ /* 0x0003e80000100a00 */
[----:B------:R1:W-:Y:S04]  /*2d580*/  LDGSTS.E [R9+-0x68a00], desc[UR22][R12.64], P6 ;  /* 0x976000000c097fae */ /* 0x0003e8000b1a1016 */
[----:B------:R-:W3:Y:S04]  /*2d590*/  LDL.LU.64 R174, [R1+0x8b8] ;  /* 0x0008b80001ae7983 */ /* 0x000ee80000300a00 */
[----:B------:R-:W3:Y:S01]  /*2d5a0*/  LDL.LU.64 R176, [R1+0x8b0] ;  /* 0x0008b00001b07983 */ /* 0x000ee20000300a00 */
[----:B-1----:R-:W-:-:S03]  /*2d5b0*/  IMAD.WIDE R12, R183, 0x4, R20 ;  /* 0x00000004b70c7825 */ /* 0x002fc600078e0214 */
[----:B------:R-:W3:Y:S04]  /*2d5c0*/  LDL.LU.64 R178, [R1+0x8a8] ;  /* 0x0008a80001b27983 */ /* 0x000ee80000300a00 */
[----:B------:R1:W-:Y:S04]  /*2d5d0*/  STL.64 [R1+0xeb0], R250 ;  /* 0x000eb0fa01007387 */ /* 0x0003e80000100a00 */
[----:B------:R1:W-:Y:S04]  /*2d5e0*/  STL.64 [R1+0xeb8], R12 ;  /* 0x000eb80c01007387 */ /* 0x0003e80000100a00 */
[----:B------:R-:W-:Y:S04]  /*2d5f0*/  STL.64 [R1+0xec0], R246 ;  /* 0x000ec0f601007387 */ /* 0x000fe80000100a00 */
[----:B------:R-:W3:Y:S04]  /*2d600*/  LDL.LU.64 R180, [R1+0x8a0] ;  /* 0x0008a00001b47983 */ /* 0x000ee80000300a00 */
[----:B------:R-:W3:Y:S04]  /*2d610*/  LDL.LU.64 R184, [R1+0x898] ;  /* 0x0008980001b87983 */ /* 0x000ee80000300a00 */
[----:B------:R-:W3:Y:S04]  /*2d620*/  LDL.LU.64 R186, [R1+0x890] ;  /* 0x0008900001ba7983 */ /* 0x000ee80000300a00 */
[----:B------:R-:W3:Y:S04]  /*2d630*/  LDL.LU.64 R188, [R1+0x888] ;  /* 0x0008880001bc7983 */ /* 0x000ee80000300a00 */
[----:B------:R1:W-:Y:S04]  /*2d640*/  LDGSTS.E [R8+-0x68600], desc[UR22][R12.64], P6 ;  /* 0x97a000000c087fae */ /* 0x0003e8000b1a1016 */
[----:B------:R1:W-:Y:S01]  /*2d650*/  LDGSTS.E [R9+-0x68200], desc[UR22][R246.64], P6 ;  /* 0x97e00000f6097fae */ /* 0x0003e2000b1a1016 */
[----:B--2---:R-:W-:-:S03]  /*2d660*/  IMAD.WIDE R172, R183, 0x4, R6 ;  /* 0x00000004b7ac7825 */ /* 0x004fc600078e0206 */
[----:B------:R-:W2:Y:S04]  /*2d670*/  LDL.LU.64 R6, [R1+0x878] ;  /* 0x0008780001067983 */ /* 0x000ea80000300a00 */
[----:B------:R-:W3:Y:S04]  /*2d680*/  LDL.LU.64 R192, [R1+0x870] ;  /* 0x0008700001c07983 */ /* 0x000ee80000300a00 */
[----:B------:R-:W3:Y:S04]  /*2d690*/  LDL.LU.64 R194, [R1+0x868] ;  /* 0x0008680001c27983 */ /* 0x000ee80000300a00 */
[----:B------:R-:W3:Y:S04]  /*2d6a0*/  LDL.LU.64 R196, [R1+0x858] ;  /* 0x0008580001c47983 */ /* 0x000ee80000300a00 */
[----:B------:R-:W3:Y:S04]  /*2d6b0*/  LDL.LU.64 R198, [R1+0x678] ;  /* 0x0006780001c67983 */ /* 0x000ee80000300a00 */
[----:B------:R-:W3:Y:S04]  /*2d6c0*/  LDL.LU.64 R200, [R1+0x658] ;  /* 0x0006580001c87983 */ /* 0x000ee80000300a00 */
[----:B------:R-:W3:Y:S04]  /*2d6d0*/  LDL.LU.64 R202, [R1+0x638] ;  /* 0x0006380001ca7983 */ /* 0x000ee80000300a00 */
[----:B------:R-:W3:Y:S01]  /*2d6e0*/  LDL.LU.64 R204, [R1+0x5a8] ;  /* 0x0005a80001cc7983 */ /* 0x000ee20000300a00 */
        /* <DEDUP_REMOVED lines=15> */
[----:B------:R-:W2:Y:S04]  /*2d7e0*/  LDL.LU.64 R242, [R1+0x4e0] ;  /* 0x0004e00001f27983 */ /* 0x000ea80000300a00 */
[----:B------:R-:W2:Y:S04]  /*2d7f0*/  LDL.LU.64 R32, [R1+0x4d0] ;  /* 0x0004d00001207983 */ /* 0x000ea80000300a00 */
[----:B------:R-:W2:Y:S01]  /*2d800*/  LDL.LU.64 R38, [R1+0x4c8] ;  /* 0x0004c80001267983 */ /* 0x000ea20000300a00 */
[----:B------:R-:W-:-:S04]  /*2d810*/  IMAD.WIDE R164, R183, 0x4, R164 ;  /* 0x00000004b7a47825 */ /* 0x000fc800078e02a4 */
[----:B-1----:R-:W-:Y:S02]  /*2d820*/  VIADD R8, R2, 0x100000 ;  /* 0x0010000002087836 */ /* 0x002fe40000000000 */
[----:B----4-:R-:W-:-:S03]  /*2d830*/  IMAD.WIDE R166, R183, 0x4, R166 ;  /* 0x00000004b7a67825 */ /* 0x010fc600078e02a6 */
[----:B------:R-:W-:Y:S01]  /*2d840*/  LDGSTS.E [R8+-0x7fd00], desc[UR22][R164.64], P6 ;  /* 0x80300000a4087fae */ /* 0x000fe2000b1a1016 */
[----:B------:R-:W-:Y:S02]  /*2d850*/  VIADD R9, R2, 0x100000 ;  /* 0x0010000002097836 */ /* 0x000fe40000000000 */
[----:B------:R-:W-:-:S03]  /*2d860*/  IMAD.WIDE R168, R183, 0x4, R168 ;  /* 0x00000004b7a87825 */ /* 0x000fc600078e02a8 */
[----:B------:R-:W-:Y:S01]  /*2d870*/  LDGSTS.E [R9+-0x7f900], desc[UR22][R166.64], P6 ;  /* 0x80700000a6097fae */ /* 0x000fe2000b1a1016 */
[----:B---3--:R-:W-:-:S03]  /*2d880*/  IMAD.WIDE R170, R183, 0x4, R170 ;  /* 0x00000004b7aa7825 */ /* 0x008fc600078e02aa */
        /* <DEDUP_REMOVED lines=45> */
[----:B------:R-:W-:Y:S04]  /*2db60*/  LDGSTS.E [R9+-0x79500], desc[UR22][R218.64], P6 ;  /* 0x86b00000da097fae */ /* 0x000fe8000b1a1016 */
[----:B------:R-:W-:Y:S01]  /*2db70*/  LDGSTS.E [R8+-0x79100], desc[UR22][R220.64], P6 ;  /* 0x86f00000dc087fae */ /* 0x000fe2000b1a1016 */
[----:B--2---:R-:W-:-:S03]  /*2db80*/  IMAD.WIDE R222, R183, 0x4, R6 ;  /* 0x00000004b7de7825 */ /* 0x004fc600078e0206 */
[----:B------:R-:W2:Y:S04]  /*2db90*/  LDL.LU.64 R6, [R1+0x4a0] ;  /* 0x0004a00001067983 */ /* 0x000ea80000300a00 */
[----:B------:R-:W3:Y:S04]  /*2dba0*/  LDL.LU.64 R36, [R1+0x490] ;  /* 0x0004900001247983 */ /* 0x000ee80000300a00 */
[----:B------:R-:W4:Y:S04]  /*2dbb0*/  LDL.LU.64 R28, [R1+0x470] ;  /* 0x00047000011c7983 */ /* 0x000f280000300a00 */
[----:B------:R-:W4:Y:S01]  /*2dbc0*/  LDL.LU.64 R34, [R1+0x468] ;  /* 0x0004680001227983 */ /* 0x000f220000300a00 */
[----:B------:R-:W-:-:S03]  /*2dbd0*/  IMAD.WIDE R224, R183, 0x4, R224 ;  /* 0x00000004b7e07825 */ /* 0x000fc600078e02e0 */
[----:B------:R-:W4:Y:S01]  /*2dbe0*/  LDL.LU.64 R30, [R1+0x458] ;  /* 0x00045800011e7983 */ /* 0x000f220000300a00 */
[----:B------:R-:W-:-:S03]  /*2dbf0*/  IMAD.WIDE R226, R183, 0x4, R226 ;  /* 0x00000004b7e27825 */ /* 0x000fc600078e02e2 */
[----:B------:R-:W4:Y:S01]  /*2dc00*/  LDL.LU.64 R250, [R1+0x440] ;  /* 0x0004400001fa7983 */ /* 0x000f220000300a00 */
[----:B------:R-:W-:-:S03]  /*2dc10*/  IMAD.WIDE R228, R183, 0x4, R228 ;  /* 0x00000004b7e47825 */ /* 0x000fc600078e02e4 */
[----:B------:R-:W-:Y:S01]  /*2dc20*/  LDGSTS.E [R9+-0x78d00], desc[UR22][R222.64], P6 ;  /* 0x87300000de097fae */ /* 0x000fe2000b1a1016 */
[----:B------:R-:W-:-:S03]  /*2dc30*/  IMAD.WIDE R230, R183, 0x4, R230 ;  /* 0x00000004b7e67825 */ /* 0x000fc600078e02e6 */
[----:B------:R-:W-:Y:S01]  /*2dc40*/  LDGSTS.E [R8+-0x78900], desc[UR22][R224.64], P6 ;  /* 0x87700000e0087fae */ /* 0x000fe2000b1a1016 */
[----:B------:R-:W-:-:S03]  /*2dc50*/  IMAD.WIDE R26, R183, 0x4, R242 ;  /* 0x00000004b71a7825 */ /* 0x000fc600078e02f2 */
[----:B------:R-:W-:Y:S01]  /*2dc60*/  LDGSTS.E [R9+-0x78500], desc[UR22][R226.64], P6 ;  /* 0x87b00000e2097fae */ /* 0x000fe2000b1a1016 */
[----:B------:R-:W-:-:S03]  /*2dc70*/  IMAD.WIDE R20, R183, 0x4, R32 ;  /* 0x00000004b7147825 */ /* 0x000fc600078e0220 */
[----:B------:R-:W4:Y:S01]  /*2dc80*/  LDL.LU.64 R32, [R1+0x420] ;  /* 0x0004200001207983 */ /* 0x000f220000300a00 */
[----:B------:R-:W-:-:S03]  /*2dc90*/  IMAD.WIDE R14, R183, 0x4, R38 ;  /* 0x00000004b70e7825 */ /* 0x000fc600078e0226 */
[----:B------:R-:W-:Y:S04]  /*2dca0*/  LDGSTS.E [R8+-0x78100], desc[UR22][R228.64], P6 ;  /* 0x87f00000e4087fae */ /* 0x000fe8000b1a1016 */
[----:B------:R-:W4:Y:S04]  /*2dcb0*/  LDL.LU.64 R248, [R1+0x410] ;  /* 0x0004100001f87983 */ /* 0x000f280000300a00 */
[----:B------:R-:W-:Y:S04]  /*2dcc0*/  LDGSTS.E [R9+-0x6fd00], desc[UR22][R230.64], P6 ;  /* 0x90300000e6097fae */ /* 0x000fe8000b1a1016 */
[----:B------:R-:W-:Y:S01]  /*2dcd0*/  LDGSTS.E [R8+-0x6f900], desc[UR22][R26.64], P6 ;  /* 0x907000001a087fae */ /* 0x000fe2000b1a1016 */
[----:B------:R-:W-:-:S03]  /*2dce0*/  VIADD R242, R2, 0x100000 ;  /* 0x0010000002f27836 */ /* 0x000fc60000000000 */
[----:B------:R-:W-:Y:S04]  /*2dcf0*/  LDGSTS.E [R9+-0x6f500], desc[UR22][R20.64], P6 ;  /* 0x90b0000014097fae */ /* 0x000fe8000b1a1016 */
[----:B------:R2:W-:Y:S04]  /*2dd00*/  LDGSTS.E [R8+-0x6f100], desc[UR22][R14.64], P6 ;  /* 0x90f000000e087fae */ /* 0x0005e8000b1a1016 */
[----:B------:R-:W4:Y:S01]  /*2dd10*/  LDL.LU.64 R38, [R1+0x408] ;  /* 0x0004080001267983 */ /* 0x000f220000300a00 */
[----:B--2---:R-:W-:-:S03]  /*2dd20*/  IMAD.WIDE R8, R183, 0x4, R6 ;  /* 0x00000004b7087825 */ /* 0x004fc600078e0206 */
[----:B------:R-:W2:Y:S01]  /*2dd30*/  LDL.LU.64 R6, [R1+0x3f8] ;  /* 0x0003f80001067983 */ /* 0x000ea20000300a00 */
[----:B---3--:R-:W-:-:S03]  /*2dd40*/  IMAD.WIDE R234, R183, 0x4, R36 ;  /* 0x00000004b7ea7825 */ /* 0x008fc600078e0224 */
[----:B------:R4:W-:Y:S04]  /*2dd50*/  LDGSTS.E [R242+-0x6ed00], desc[UR22][R8.64], P6 ;  /* 0x9130000008f27fae */ /* 0x0009e8000b1a1016 */
[----:B------:R-:W3:Y:S01]  /*2dd60*/  LDL.LU.64 R36, [R1+0x3f0] ;  /* 0x0003f00001247983 */ /* 0x000ee20000300a00 */
[----:B----4-:R-:W-:-:S03]  /*2dd70*/  IMAD.WIDE R242, R183, 0x4, R28 ;  /* 0x00000004b7f27825 */ /* 0x010fc600078e021c */
[----:B------:R-:W4:Y:S01]  /*2dd80*/  LDL.LU.64 R28, [R1+0x3d8] ;  /* 0x0003d800011c7983 */ /* 0x000f220000300a00 */
[C---:B------:R-:W-:Y:S02]  /*2dd90*/  VIADD R182, R2.reuse, 0x100000 ;  /* 0x0010000002b67836 */ /* 0x040fe40000000000 */
[----:B------:R-:W-:Y:S02]  /*2dda0*/  VIADD R0, R2, 0x100000 ;  /* 0x0010000002007836 */ /* 0x000fe40000000000 */
[C---:B------:R-:W-:Y:S01]  /*2ddb0*/  IMAD.WIDE R12, R183.reuse, 0x4, R34 ;  /* 0x00000004b70c7825 */ /* 0x040fe200078e0222 */
[----:B------:R-:W-:Y:S03]  /*2ddc0*/  LDGSTS.E [R182+-0x6e900], desc[UR22][R234.64], P6 ;  /* 0x91700000eab67fae */ /* 0x000fe6000b1a1016 */
[C---:B------:R-:W-:Y:S01]  /*2ddd0*/  IMAD.WIDE R40, R183.reuse, 0x4, R30 ;  /* 0x00000004b7287825 */ /* 0x040fe200078e021e */
[----:B------:R-:W-:Y:S04]  /*2dde0*/  LDGSTS.E [R0+-0x6e500], desc[UR22][R242.64], P6 ;  /* 0x91b00000f2007fae */ /* 0x000fe8000b1a1016 */
[----:B------:R1:W-:Y:S04]  /*2ddf0*/  STL.64 [R1+0x28], R12 ;  /* 0x0000280c01007387 */ /* 0x0003e80000100a00 */
[----:B------:R1:W-:Y:S04]  /*2de00*/  LDGSTS.E [R182+-0x6e100], desc[UR22][R12.64], P6 ;  /* 0x91f000000cb67fae */ /* 0x0003e8000b1a1016 */
[----:B------:R-:W4:Y:S04]  /*2de10*/  LDL.LU.64 R34, [R1+0x3c8] ;  /* 0x0003c80001227983 */ /* 0x000f280000300a00 */
[----:B------:R-:W4:Y:S01]  /*2de20*/  LDL.LU.64 R30, [R1+0x3c0] ;  /* 0x0003c000011e7983 */ /* 0x000f220000300a00 */
[----:B-1----:R-:W-:-:S03]  /*2de30*/  IMAD.WIDE R12, R183, 0x4, R250 ;  /* 0x00000004b70c7825 */ /* 0x002fc600078e02fa */
[----:B------:R1:W-:Y:S04]  /*2de40*/  STL.64 [R1+0x40], R40 ;  /* 0x0000402801007387 */ /* 0x0003e80000100a00 */
[----:B------:R1:W-:Y:S04]  /*2de50*/  LDGSTS.E [R0+-0x6dd00], desc[UR22][R40.64], P6 ;  /* 0x9230000028007fae */ /* 0x0003e8000b1a1016 */
[----:B------:R1:W-:Y:S04]  /*2de60*/  STL.64 [R1+0x58], R12 ;  /* 0x0000580c01007387 */ /* 0x0003e80000100a00 */
[----:B------:R1:W-:Y:S02]  /*2de70*/  LDGSTS.E [R182+-0x6d900], desc[UR22][R12.64], P6 ;  /* 0x927000000cb67fae */ /* 0x0003e4000b1a1016 */
[----:B-1----:R-:W-:-:S02]  /*2de80*/  IMAD.WIDE R40, R183, 0x4, R32 ;  /* 0x00000004b7287825 */ /* 0x002fc400078e0220 */
[----:B------:R-:W4:Y:S04]  /*2de90*/  LDL.LU.64 R32, [R1+0x2e0] ;  /* 0x0002e00001207983 */ /* 0x000f280000300a00 */
[----:B------:R1:W-:Y:S01]  /*2dea0*/  LDGSTS.E [R0+-0x6d500], desc[UR22][R40.64], P6 ;  /* 0x92b0000028007fae */ /* 0x0003e2000b1a1016 */
[----:B------:R-:W-:-:S03]  /*2deb0*/  IMAD.WIDE R12, R183, 0x4, R248 ;  /* 0x00000004b70c7825 */ /* 0x000fc600078e02f8 */
[----:B------:R-:W4:Y:S04]  /*2dec0*/  LDL.LU.64 R248, [R1+0x3a8] ;  /* 0x0003a80001f87983 */ /* 0x000f280000300a00 */
[----:B------:R1:W-:Y:S04]  /*2ded0*/  STL.64 [R1+0x70], R40 ;  /* 0x0000702801007387 */ /* 0x0003e80000100a00 */
[----:B------:R2:W-:Y:S04]  /*2dee0*/  STL.64 [R1+0x80], R12 ;  /* 0x0000800c01007387 */ /* 0x0005e80000100a00 */
[----:B------:R2:W-:Y:S01]  /*2def0*/  LDGSTS.E [R182+-0x6d100], desc[UR22][R12.64], P6 ;  /* 0x92f000000cb67fae */ /* 0x0005e2000b1a1016 */
[----:B-1----:R-:W-:-:S03]  /*2df00*/  IMAD.WIDE R40, R183, 0x4, R38 ;  /* 0x00000004b7287825 */ /* 0x002fc600078e0226 */
[----:B------:R-:W4:Y:S04]  /*2df10*/  LDL.LU.64 R38, [R1+0x398] ;  /* 0x0003980001267983 */ /* 0x000f280000300a00 */
[----:B------:R3:W-:Y:S01]  /*2df20*/  LDGSTS.E [R0+-0x6cd00], desc[UR22][R40.64], P6 ;  /* 0x9330000028007fae */ /* 0x0007e2000b1a1016 */
[----:B--2---:R-:W-:-:S03]  /*2df30*/  IMAD.WIDE R12, R183, 0x4, R6 ;  /* 0x00000004b70c7825 */ /* 0x004fc600078e0206 */
[----:B------:R-:W2:Y:S04]  /*2df40*/  LDL.LU.64 R6, [R1+0x390] ;  /* 0x0003900001067983 */ /* 0x000ea80000300a00 */
[----:B------:R3:W-:Y:S04]  /*2df50*/  STL.64 [R1+0x90], R40 ;  /* 0x0000902801007387 */ /* 0x0007e80000100a00 */
[----:B------:R4:W-:Y:S04]  /*2df60*/  STL.64 [R1+0xa0], R12 ;  /* 0x0000a00c01007387 */ /* 0x0009e80000100a00 */
[----:B------:R4:W-:Y:S01]  /*2df70*/  LDGSTS.E [R182+-0x6c900], desc[UR22][R12.64], P6 ;  /* 0x937000000cb67fae */ /* 0x0009e2000b1a1016 */
[----:B---3--:R-:W-:-:S03]  /*2df80*/  IMAD.WIDE R40, R183, 0x4, R36 ;  /* 0x00000004b7287825 */ /* 0x008fc600078e0224 */
[----:B------:R-:W3:Y:S04]  /*2df90*/  LDL.LU.64 R36, [R1+0x380] ;  /* 0x0003800001247983 */ /* 0x000ee80000300a00 */
[----:B------:R1:W-:Y:S01]  /*2dfa0*/  LDGSTS.E [R0+-0x6c500], desc[UR22][R40.64], P6 ;  /* 0x93b0000028007fae */ /* 0x0003e2000b1a1016 */
[----:B----4-:R-:W-:-:S03]  /*2dfb0*/  IMAD.WIDE R12, R183, 0x4, R28 ;  /* 0x00000004b70c7825 */ /* 0x010fc600078e021c */
[----:B------:R-:W4:Y:S04]  /*2dfc0*/  LDL.LU.64 R28, [R1+0x370] ;  /* 0x00037000011c7983 */ /* 0x000f280000300a00 */
[----:B------:R1:W-:Y:S04]  /*2dfd0*/  STL.64 [R1+0xb0], R40 ;  /* 0x0000b02801007387 */ /* 0x0003e80000100a00 */
        /* <DEDUP_REMOVED lines=9> */
[----:B------:R1:W-:Y:S02]  /*2e070*/  LDGSTS.E [R182+-0x6b900], desc[UR22][R12.64], P6 ;  /* 0x947000000cb67fae */ /* 0x0003e4000b1a1016 */
[----:B-1----:R-:W-:-:S02]  /*2e080*/  IMAD.WIDE R40, R183, 0x4, R32 ;  /* 0x00000004b7287825 */ /* 0x002fc400078e0220 */
[----:B------:R-:W4:Y:S04]  /*2e090*/  LDL.LU.64 R32, [R1+0x310] ;  /* 0x0003100001207983 */ /* 0x000f280000300a00 */
[----:B------:R-:W4:Y:S01]  /*2e0a0*/  LDL.LU.64 R246, [R1+0x2c8] ;  /* 0x0002c80001f67983 */ /* 0x000f220000300a00 */
[----:B------:R-:W-:-:S03]  /*2e0b0*/  IMAD.WIDE R12, R183, 0x4, R248 ;  /* 0x00000004b70c7825 */ /* 0x000fc600078e02f8 */
[----:B------:R1:W-:Y:S04]  /*2e0c0*/  STL.64 [R1+0x2e0], R40 ;  /* 0x0002e02801007387 */ /* 0x0003e80000100a00 */
[----:B------:R1:W-:Y:S04]  /*2e0d0*/  LDGSTS.E [R0+-0x6b500], desc[UR22][R40.64], P6 ;  /* 0x94b0000028007fae */ /* 0x0003e8000b1a1016 */
[----:B------:R1:W-:Y:S04]  /*2e0e0*/  STL.64 [R1+0x360], R12 ;  /* 0x0003600c01007387 */ /* 0x0003e80000100a00 */
[----:B------:R-:W-:Y:S01]  /*2e0f0*/  LDGSTS.E [R182+-0x6b100], desc[UR22][R12.64], P6 ;  /* 0x94f000000cb67fae */ /* 0x000fe2000b1a1016 */
[----:B-1----:R-:W-:-:S05]  /*2e100*/  IMAD.WIDE R40, R183, 0x4, R38 ;  /* 0x00000004b7287825 */ /* 0x002fca00078e0226 */
[----:B------:R-:W-:Y:S04]  /*2e110*/  LDGSTS.E [R0+-0x6ad00], desc[UR22][R40.64], P6 ;  /* 0x9530000028007fae */ /* 0x000fe8000b1a1016 */
[----:B------:R-:W4:Y:S04]  /*2e120*/  LDL.LU.64 R12, [R1+0x2b8] ;  /* 0x0002b800010c7983 */ /* 0x000f280000300a00 */
[----:B------:R-:W4:Y:S04]  /*2e130*/  LDL.LU.64 R250, [R1+0x298] ;  /* 0x0002980001fa7983 */ /* 0x000f280000300a00 */
[----:B------:R-:W4:Y:S01]  /*2e140*/  LDL.LU.64 R248, [R1+0x278] ;  /* 0x0002780001f87983 */ /* 0x000f220000300a00 */
[----:B--2---:R-:W-:-:S03]  /*2e150*/  IMAD.WIDE R38, R183, 0x4, R6 ;  /* 0x00000004b7267825 */ /* 0x004fc600078e0206 */
[----:B------:R-:W2:Y:S04]  /*2e160*/  LDL.LU.64 R6, [R1+0x260] ;  /* 0x0002600001067983 */ /* 0x000ea80000300a00 */
[----:B------:R1:W-:Y:S04]  /*2e170*/  STL.64 [R1+0x3c0], R40 ;  /* 0x0003c02801007387 */ /* 0x0003e80000100a00 */
[----:B------:R3:W-:Y:S04]  /*2e180*/  STL.64 [R1+0x410], R38 ;  /* 0x0004102601007387 */ /* 0x0007e80000100a00 */
[----:B------:R3:W-:Y:S04]  /*2e190*/  LDGSTS.E [R182+-0x6a900], desc[UR22][R38.64], P6 ;  /* 0x9570000026b67fae */ /* 0x0007e8000b1a1016 */
[----:B-1----:R-:W2:Y:S01]  /*2e1a0*/  LDL.LU.64 R40, [R1+0xf00] ;  /* 0x000f000001287983 */ /* 0x002ea20000300a00 */
[----:B---3--:R-:W-:-:S04]  /*2e1b0*/  IMAD.WIDE R38, R183, 0x4, R36 ;  /* 0x00000004b7267825 */ /* 0x008fc800078e0224 */
[C---:B----4-:R-:W-:Y:S01]  /*2e1c0*/  IMAD.WIDE R36, R183.reuse, 0x4, R28 ;  /* 0x00000004b7247825 */ /* 0x050fe200078e021c */
[----:B------:R-:W-:Y:S04]  /*2e1d0*/  LDGSTS.E [R0+-0x6a500], desc[UR22][R38.64], P6 ;  /* 0x95b0000026007fae */ /* 0x000fe8000b1a1016 */
[----:B------:R-:W3:Y:S04]  /*2e1e0*/  LDL.LU.64 R28, [R1+0x160] ;  /* 0x00016000011c7983 */ /* 0x000ee80000300a00 */
[----:B------:R1:W-:Y:S04]  /*2e1f0*/  STL.64 [R1+0x460], R38 ;  /* 0x0004602601007387 */ /* 0x0003e80000100a00 */
[----:B------:R4:W-:Y:S04]  /*2e200*/  STL.64 [R1+0x498], R36 ;  /* 0x0004982401007387 */ /* 0x0009e80000100a00 */
[----:B------:R4:W-:Y:S04]  /*2e210*/  LDGSTS.E [R182+-0x6a100], desc[UR22][R36.64], P6 ;  /* 0x95f0000024b67fae */ /* 0x0009e8000b1a1016 */
[----:B-1----:R-:W2:Y:S01]  /*2e220*/  LDL.LU.64 R38, [R1+0xef8] ;  /* 0x000ef80001267983 */ /* 0x002ea20000300a00 */
[----:B----4-:R-:W-:-:S04]  /*2e230*/  IMAD.WIDE R36, R183, 0x4, R34 ;  /* 0x00000004b7247825 */ /* 0x010fc800078e0222 */
[C---:B------:R-:W-:Y:S01]  /*2e240*/  IMAD.WIDE R34, R183.reuse, 0x4, R30 ;  /* 0x00000004b7227825 */ /* 0x040fe200078e021e */
[----:B------:R-:W-:Y:S04]  /*2e250*/  LDGSTS.E [R0+-0x69d00], desc[UR22][R36.64], P6 ;  /* 0x9630000024007fae */ /* 0x000fe8000b1a1016 */
[----:B------:R-:W4:Y:S01]  /*2e260*/  LDL.LU.64 R30, [R1+0x150] ;  /* 0x00015000011e7983 */ /* 0x000f220000300a00 */
[----:B------:R-:W-:-:S04]  /*2e270*/  IMAD.WIDE R32, R183, 0x4, R32 ;  /* 0x00000004b7207825 */ /* 0x000fc800078e0220 */
[C---:B------:R-:W-:Y:S01]  /*2e280*/  IMAD.WIDE R246, R183.reuse, 0x4, R246 ;  /* 0x00000004b7f67825 */ /* 0x040fe200078e02f6 */
[----:B------:R1:W-:Y:S04]  /*2e290*/  STL.64 [R1+0x4d0], R36 ;  /* 0x0004d02401007387 */ /* 0x0003e80000100a00 */
[----:B------:R1:W-:Y:S04]  /*2e2a0*/  LDGSTS.E [R182+-0x69900], desc[UR22][R34.64], P6 ;  /* 0x9670000022b67fae */ /* 0x0003e8000b1a1016 */
[----:B------:R1:W-:Y:S04]  /*2e2b0*/  STL.64 [R1+0x4f0], R34 ;  /* 0x0004f02201007387 */ /* 0x0003e80000100a00 */
[----:B------:R2:W-:Y:S04]  /*2e2c0*/  LDGSTS.E [R0+-0x69500], desc[UR22][R32.64], P6 ;  /* 0x96b0000020007fae */ /* 0x0005e8000b1a1016 */
[----:B-1----:R-:W2:Y:S04]  /*2e2d0*/  LDL.LU.64 R36, [R1+0xef0] ;  /* 0x000ef00001247983 */ /* 0x002ea80000300a00 */
[----:B------:R-:W-:Y:S04]  /*2e2e0*/  LDGSTS.E [R182+-0x69100], desc[UR22][R246.64], P6 ;  /* 0x96f00000f6b67fae */ /* 0x000fe8000b1a1016 */
[----:B------:R-:W2:Y:S01]  /*2e2f0*/  LDL.LU.64 R34, [R1+0xee8] ;  /* 0x000ee80001227983 */ /* 0x000ea20000300a00 */
[----:B------:R-:W-:-:S04]  /*2e300*/  IMAD.WIDE R12, R183, 0x4, R12 ;  /* 0x00000004b70c7825 */ /* 0x000fc800078e020c */
[C---:B------:R-:W-:Y:S01]  /*2e310*/  IMAD.WIDE R250, R183.reuse, 0x4, R250 ;  /* 0x00000004b7fa7825 */ /* 0x040fe200078e02fa */
[----:B------:R-:W-:Y:S03]  /*2e320*/  LDGSTS.E [R0+-0x68d00], desc[UR22][R12.64], P6 ;  /* 0x973000000c007fae */ /* 0x000fe6000b1a1016 */
[C---:B------:R-:W-:Y:S01]  /*2e330*/  IMAD.WIDE R248, R183.reuse, 0x4, R248 ;  /* 0x00000004b7f87825 */ /* 0x040fe200078e02f8 */
[----:B------:R1:W-:Y:S04]  /*2e340*/  STL.64 [R1+0x530], R32 ;  /* 0x0005302001007387 */ /* 0x0003e80000100a00 */
[----:B------:R-:W-:Y:S04]  /*2e350*/  LDGSTS.E [R182+-0x68900], desc[UR22][R250.64], P6 ;  /* 0x97700000fab67fae */ /* 0x000fe8000b1a1016 */
[----:B------:R-:W-:Y:S04]  /*2e360*/  LDGSTS.E [R0+-0x68500], desc[UR22][R248.64], P6 ;  /* 0x97b00000f8007fae */ /* 0x000fe8000b1a1016 */
[----:B-1----:R-:W2:Y:S04]  /*2e370*/  LDL.LU.64 R32, [R1+0xee0] ;  /* 0x000ee00001207983 */ /* 0x002ea80000300a00 */
[----:B------:R-:W5:Y:S01]  /*2e380*/  LDL.LU R0, [R1+0xed8] ;  /* 0x000ed80001007983 */ /* 0x000f620000300800 */
[----:B---3--:R-:W-:-:S05]  /*2e390*/  IMAD.WIDE R28, R183, 0x4, R28 ;  /* 0x00000004b71c7825 */ /* 0x008fca00078e021c */
[----:B------:R1:W-:Y:S04]  /*2e3a0*/  STL.64 [R1+0x3c8], R28 ;  /* 0x0003c81c01007387 */ /* 0x0003e80000100a00 */
[----:B-1----:R-:W3:Y:S01]  /*2e3b0*/  LDL.LU.64 R28, [R1+0xed0] ;  /* 0x000ed000011c7983 */ /* 0x002ee20000300a00 */
[----:B------:R-:W-:-:S04]  /*2e3c0*/  IMAD.WIDE R98, R183, 0x4, R98 ;  /* 0x00000004b7627825 */ /* 0x000fc800078e0262 */
[----:B------:R-:W-:-:S04]  /*2e3d0*/  IMAD.WIDE R164, R183, 0x4, R164 ;  /* 0x00000004b7a47825 */ /* 0x000fc800078e02a4 */
[----:B----4-:R-:W-:-:S04]  /*2e3e0*/  IMAD.WIDE R30, R183, 0x4, R30 ;  /* 0x00000004b71e7825 */ /* 0x010fc800078e021e */
[----:B---3--:R-:W-:-:S05]  /*2e3f0*/  IMAD.WIDE R28, R183, 0x4, R28 ;  /* 0x00000004b71c7825 */ /* 0x008fca00078e021c */
[----:B------:R1:W-:Y:S04]  /*2e400*/  STL.64 [R1+0x478], R28 ;  /* 0x0004781c01007387 */ /* 0x0003e80000100a00 */
[----:B-1----:R-:W3:Y:S04]  /*2e410*/  LDL.LU.64 R28, [R1+0x118] ;  /* 0x00011800011c7983 */ /* 0x002ee80000300a00 */
[----:B------:R1:W-:Y:S04]  /*2e420*/  STL.64 [R1+0x590], R98 ;  /* 0x0005906201007387 */ /* 0x0003e80000100a00 */
[----:B-1----:R-:W4:Y:S04]  /*2e430*/  LDL.LU.64 R98, [R1+0x130] ;  /* 0x0001300001627983 */ /* 0x002f280000300a00 */
[----:B------:R1:W-:Y:S04]  /*2e440*/  STL.64 [R1+0x680], R164 ;  /* 0x000680a401007387 */ /* 0x0003e80000100a00 */
[----:B-1----:R-:W2:Y:S04]  /*2e450*/  LDL.LU.64 R164, [R1+0xd8] ;  /* 0x0000d80001a47983 */ /* 0x002ea80000300a00 */
[----:B------:R1:W-:Y:S04]  /*2e460*/  STL.64 [R1+0x3a8], R30 ;  /* 0x0003a81e01007387 */ /* 0x0003e80000100a00 */
[----:B-1----:R-:W2:Y:S01]  /*2e470*/  LDL.LU.64 R30, [R1+0xec8] ;  /* 0x000ec800011e7983 */ /* 0x002ea20000300a00 */
[----:B------:R-:W-:-:S04]  /*2e480*/  IMAD.WIDE R100, R183, 0x4, R100 ;  /* 0x00000004b7647825 */ /* 0x000fc800078e0264 */
[----:B------:R-:W-:-:S04]  /*2e490*/  IMAD.WIDE R166, R183, 0x4, R166 ;  /* 0x00000004b7a67825 */ /* 0x000fc800078e02a6 */
[----:B--2---:R-:W-:-:S05]  /*2e4a0*/  IMAD.WIDE R30, R183, 0x4, R30 ;  /* 0x00000004b71e7825 */ /* 0x004fca00078e021e */
[----:B------:R1:W-:Y:S04]  /*2e4b0*/  STL.64 [R1+0x468], R30 ;  /* 0x0004681e01007387 */ /* 0x0003e80000100a00 */
[----:B-1----:R-:W2:Y:S04]  /*2e4c0*/  LDL.LU.64 R30, [R1+0xe8] ;  /* 0x0000e800011e7983 */ /* 0x002ea80000300a00 */
[----:B------:R1:W-:Y:S04]  /*2e4d0*/  STL.64 [R1+0x578], R100 ;  /* 0x0005786401007387 */ /* 0x0003e80000100a00 */
[----:B-1----:R-:W2:Y:S04]  /*2e4e0*/  LDL.LU.64 R100, [R1+0x100] ;  /* 0x0001000001647983 */ /* 0x002ea80000300a00 */
[----:B------:R1:W-:Y:S04]  /*2e4f0*/  STL.64 [R1+0x678], R166 ;  /* 0x000678a601007387 */ /* 0x0003e80000100a00 */
[----:B-1----:R-:W2:Y:S01]  /*2e500*/  LDL.LU.64 R166, [R1+0x108] ;  /* 0x0001080001a67983 */ /* 0x002ea20000300a00 */
[----:B----4-:R-:W-:-:S05]  /*2e510*/  IMAD.WIDE R98, R183, 0x4, R98 ;  /* 0x00000004b7627825 */ /* 0x010fca00078e0262 */
[----:B------:R1:W-:Y:S02]  /*2e520*/  STL.64 [R1+0x398], R98 ;  /* 0x0003986201007387 */ /* 0x0003e40000100a00 */
[C---:B-1----:R-:W-:Y:S02]  /*2e530*/  IMAD.WIDE R98, R183.reuse, 0x4, R32 ;  /* 0x00000004b7627825 */ /* 0x042fe400078e0220 */
[----:B------:R-:W4:Y:S04]  /*2e540*/  LDL.LU.64 R32, [R1+0xd0] ;  /* 0x0000d00001207983 */ /* 0x000f280000300a00 */
[----:B------:R1:W-:Y:S02]  /*2e550*/  STL.64 [R1+0x448], R98 ;  /* 0x0004486201007387 */ /* 0x0003e40000100a00 */
[----:B-1----:R-:W-:-:S05]  /*2e560*/  IMAD.WIDE R98, R183, 0x4, R102 ;  /* 0x00000004b7627825 */ /* 0x002fca00078e0266 */
[----:B------:R1:W-:Y:S01]  /*2e570*/  STL.64 [R1+0x568], R98 ;  /* 0x0005686201007387 */ /* 0x0003e20000100a00 */
[----:B------:R-:W-:-:S04]  /*2e580*/  IMAD.WIDE R102, R183, 0x4, R168 ;  /* 0x00000004b7667825 */ /* 0x000fc800078e02a8 */
[C---:B---3--:R-:W-:Y:S01]  /*2e590*/  IMAD.WIDE R168, R183.reuse, 0x4, R28 ;  /* 0x00000004b7a87825 */ /* 0x048fe200078e021c */
[----:B-1----:R-:W3:Y:S03]  /*2e5a0*/  LDL.LU.64 R98, [R1+0x1e0] ;  /* 0x0001e00001627983 */ /* 0x002ee60000300a00 */
[C---:B------:R-:W-:Y:S01]  /*2e5b0*/  IMAD.WIDE R28, R183.reuse, 0x4, R34 ;  /* 0x00000004b71c7825 */ /* 0x040fe200078e0222 */
[----:B------:R1:W-:Y:S04]  /*2e5c0*/  STL.64 [R1+0x668], R102 ;  /* 0x0006686601007387 */ /* 0x0003e80000100a00 */
[----:B------:R-:W-:Y:S01]  /*2e5d0*/  STL.64 [R1+0x370], R168 ;  /* 0x000370a801007387 */ /* 0x000fe20000100a00 */
[----:B------:R-:W-:-:S03]  /*2e5e0*/  IMAD.WIDE R34, R183, 0x4, R170 ;  /* 0x00000004b7227825 */ /* 0x000fc600078e02aa */
[----:B------:R1:W-:Y:S02]  /*2e5f0*/  STL.64 [R1+0x430], R28 ;  /* 0x0004301c01007387 */ /* 0x0003e40000100a00 */
[C---:B-1----:R-:W-:Y:S02]  /*2e600*/  IMAD.WIDE R102, R183.reuse, 0x4, R104 ;  /* 0x00000004b7667825 */ /* 0x042fe400078e0268 */
[----:B------:R-:W3:Y:S04]  /*2e610*/  LDL.LU.64 R28, [R1+0x1f8] ;  /* 0x0001f800011c7983 */ /* 0x000ee80000300a00 */
[----:B------:R1:W-:Y:S04]  /*2e620*/  STL.64 [R1+0x550], R102 ;  /* 0x0005506601007387 */ /* 0x0003e80000100a00 */
[----:B------:R1:W-:Y:S02]  /*2e630*/  STL.64 [R1+0x658], R34 ;  /* 0x0006582201007387 */ /* 0x0003e40000100a00 */
[----:B-1----:R-:W-:-:S04]  /*2e640*/  IMAD.WIDE R102, R183, 0x4, R36 ;  /* 0x00000004b7667825 */ /* 0x002fc800078e0224 */
[----:B------:R-:W-:-:S04]  /*2e650*/  IMAD.WIDE R34, R183, 0x4, R106 ;  /* 0x00000004b7227825 */ /* 0x000fc800078e026a */
[----:B------:R-:W-:-:S04]  /*2e660*/  IMAD.WIDE R36, R183, 0x4, R172 ;  /* 0x00000004b7247825 */ /* 0x000fc800078e02ac */
[----:B------:R-:W-:-:S04]  /*2e670*/  IMAD.WIDE R38, R183, 0x4, R38 ;  /* 0x00000004b7267825 */ /* 0x000fc800078e0226 */
[----:B--2---:R-:W-:-:S05]  /*2e680*/  IMAD.WIDE R104, R183, 0x4, R166 ;  /* 0x00000004b7687825 */ /* 0x004fca00078e02a6 */
[----:B------:R-:W-:Y:S04]  /*2e690*/  STL.64 [R1+0x358], R104 ;  /* 0x0003586801007387 */ /* 0x000fe80000100a00 */
[----:B------:R-:W-:Y:S04]  /*2e6a0*/  STL.64 [R1+0x408], R102 ;  /* 0x0004086601007387 */ /* 0x000fe80000100a00 */
[----:B------:R-:W2:Y:S04]  /*2e6b0*/  LDL.LU.64 R166, [R1+0x200] ;  /* 0x0002000001a67983 */ /* 0x000ea80000300a00 */
[----:B------:R1:W-:Y:S04]  /*2e6c0*/  STL.64 [R1+0x538], R34 ;  /* 0x0005382201007387 */ /* 0x0003e80000100a00 */
[----:B------:R4:W-:Y:S01]  /*2e6d0*/  STL.64 [R1+0x650], R36 ;  /* 0x0006502401007387 */ /* 0x0009e20000100a00 */
[----:B-1----:R-:W-:-:S04]  /*2e6e0*/  IMAD.WIDE R34, R183, 0x4, R100 ;  /* 0x00000004b7227825 */ /* 0x002fc800078e0264 */
[C---:B----4-:R-:W-:Y:S01]  /*2e6f0*/  IMAD.WIDE R36, R183.reuse, 0x4, R108 ;  /* 0x00000004b7247825 */ /* 0x050fe200078e026c */
[----:B------:R1:W-:Y:S04]  /*2e700*/  STL.64 [R1+0x338], R34 ;  /* 0x0003382201007387 */ /* 0x0003e80000100a00 */
[----:B------:R-:W-:Y:S04]  /*2e710*/  STL.64 [R1+0x3f8], R38 ;  /* 0x0003f82601007387 */ /* 0x000fe80000100a00 */
[----:B------:R-:W4:Y:S01]  /*2e720*/  LDL.LU.64 R100, [R1+0x218] ;  /* 0x0002180001647983 */ /* 0x000f220000300a00 */
[----:B-1----:R-:W-:-:S03]  /*2e730*/  IMAD.WIDE R34, R183, 0x4, R174 ;  /* 0x00000004b7227825 */ /* 0x002fc600078e02ae */
[----:B------:R1:W-:Y:S04]  /*2e740*/  STL.64 [R1+0x518], R36 ;  /* 0x0005182401007387 */ /* 0x0003e80000100a00 */
[----:B------:R1:W-:Y:S02]  /*2e750*/  STL.64 [R1+0x640], R34 ;  /* 0x0006402201007387 */ /* 0x0003e40000100a00 */
[----:B-1----:R-:W-:-:S04]  /*2e760*/  IMAD.WIDE R36, R183, 0x4, R30 ;  /* 0x00000004b7247825 */ /* 0x002fc800078e021e */
[C---:B------:R-:W-:Y:S01]  /*2e770*/  IMAD.WIDE R30, R183.reuse, 0x4, R40 ;  /* 0x00000004b71e7825 */ /* 0x040fe200078e0228 */
[----:B------:R-:W-:Y:S04]  /*2e780*/  STL.64 [R1+0x318], R36 ;  /* 0x0003182401007387 */ /* 0x000fe80000100a00 */
[----:B------:R1:W-:Y:S01]  /*2e790*/  STL.64 [R1+0x3d0], R30 ;  /* 0x0003d01e01007387 */ /* 0x0003e20000100a00 */
[----:B------:R-:W-:-:S03]  /*2e7a0*/  IMAD.WIDE R34, R183, 0x4, R110 ;  /* 0x00000004b7227825 */ /* 0x000fc600078e026e */
[----:B-1----:R-:W4:Y:S01]  /*2e7b0*/  LDL.LU.64 R30, [R1+0x220] ;  /* 0x00022000011e7983 */ /* 0x002f220000300a00 */
[----:B------:R-:W-:-:S03]  /*2e7c0*/  IMAD.WIDE R36, R183, 0x4, R176 ;  /* 0x00000004b7247825 */ /* 0x000fc600078e02b0 */
[----:B------:R1:W-:Y:S01]  /*2e7d0*/  STL.64 [R1+0x500], R34 ;  /* 0x0005002201007387 */ /* 0x0003e20000100a00 */
[----:B------:R-:W-:-:S03]  /*2e7e0*/  IMAD.WIDE R38, R183, 0x4, R42 ;  /* 0x00000004b7267825 */ /* 0x000fc600078e022a */
[----:B------:R3:W-:Y:S01]  /*2e7f0*/  STL.64 [R1+0x638], R36 ;  /* 0x0006382401007387 */ /* 0x0007e20000100a00 */
[----:B-1----:R-:W-:-:S05]  /*2e800*/  IMAD.WIDE R34, R183, 0x4, R164 ;  /* 0x00000004b7227825 */ /* 0x002fca00078e02a4 */
[----:B------:R1:W-:Y:S04]  /*2e810*/  STL.64 [R1+0x300], R34 ;  /* 0x0003002201007387 */ /* 0x0003e80000100a00 */
[----:B------:R-:W-:Y:S04]  /*2e820*/  STL.64 [R1+0x3a0], R38 ;  /* 0x0003a02601007387 */ /* 0x000fe80000100a00 */
[----:B------:R-:W4:Y:S01]  /*2e830*/  LDL.LU.64 R164, [R1+0x238] ;  /* 0x0002380001a47983 */ /* 0x000f220000300a00 */
[----:B---3--:R-:W-:-:S04]  /*2e840*/  IMAD.WIDE R36, R183, 0x4, R112 ;  /* 0x00000004b7247825 */ /* 0x008fc800078e0270 */
[C---:B-1----:R-:W-:Y:S01]  /*2e850*/  IMAD.WIDE R34, R183.reuse, 0x4, R178 ;  /* 0x00000004b7227825 */ /* 0x042fe200078e02b2 */
[----:B------:R1:W-:Y:S04]  /*2e860*/  STL.64 [R1+0x4e8], R36 ;  /* 0x0004e82401007387 */ /* 0x0003e80000100a00 */
[----:B------:R3:W-:Y:S01]  /*2e870*/  STL.64 [R1+0x628], R34 ;  /* 0x0006282201007387 */ /* 0x0007e20000100a00 */
[----:B-1----:R-:W-:-:S04]  /*2e880*/  IMAD.WIDE R36, R183, 0x4, R32 ;  /* 0x00000004b7247825 */ /* 0x002fc800078e0220 */
[C---:B------:R-:W-:Y:S01]  /*2e890*/  IMAD.WIDE R32, R183.reuse, 0x4, R44 ;  /* 0x00000004b7207825 */ /* 0x040fe200078e022c */
[----:B------:R1:W-:Y:S03]  /*2e8a0*/  STL.64 [R1+0x2e8], R36 ;  /* 0x0002e82401007387 */ /* 0x0003e60000100a00 */
[C---:B---3--:R-:W-:Y:S01]  /*2e8b0*/  IMAD.WIDE R34, R183.reuse, 0x4, R114 ;  /* 0x00000004b7227825 */ /* 0x048fe200078e0272 */
[----:B------:R3:W-:Y:S03]  /*2e8c0*/  STL.64 [R1+0x388], R32 ;  /* 0x0003882001007387 */ /* 0x0007e60000100a00 */
[----:B------:R-:W-:-:S04]  /*2e8d0*/  IMAD.WIDE R38, R183, 0x4, R46 ;  /* 0x00000004b7267825 */ /* 0x000fc800078e022e */
[C---:B-1----:R-:W-:Y:S01]  /*2e8e0*/  IMAD.WIDE R36, R183.reuse, 0x4, R180 ;  /* 0x00000004b7247825 */ /* 0x042fe200078e02b4 */
[----:B---3--:R-:W3:Y:S04]  /*2e8f0*/  LDL.LU.64 R32, [R1+0x240] ;  /* 0x0002400001207983 */ /* 0x008ee80000300a00 */
[----:B------:R1:W-:Y:S04]  /*2e900*/  STL.64 [R1+0x4c8], R34 ;  /* 0x0004c82201007387 */ /* 0x0003e80000100a00 */
[----:B------:R1:W-:Y:S02]  /*2e910*/  STL.64 [R1+0x620], R36 ;  /* 0x0006202401007387 */ /* 0x0003e40000100a00 */
[----:B-1----:R-:W-:-:S04]  /*2e920*/  IMAD.WIDE R34, R183, 0x4, R98 ;  /* 0x00000004b7227825 */ /* 0x002fc800078e0262 */
[C---:B------:R-:W-:Y:S01]  /*2e930*/  IMAD.WIDE R36, R183.reuse, 0x4, R116 ;  /* 0x00000004b7247825 */ /* 0x040fe200078e0274 */
[----:B------:R1:W-:Y:S04]  /*2e940*/  STL.64 [R1+0x2c8], R34 ;  /* 0x0002c82201007387 */ /* 0x0003e80000100a00 */
[----:B------:R-:W-:Y:S04]  /*2e950*/  STL.64 [R1+0x368], R38 ;  /* 0x0003682601007387 */ /* 0x000fe80000100a00 */
[----:B------:R-:W3:Y:S01]  /*2e960*/  LDL.LU.64 R98, [R1+0x258] ;  /* 0x0002580001627983 */ /* 0x000ee20000300a00 */
[----:B-1----:R-:W-:-:S03]  /*2e970*/  IMAD.WIDE R34, R183, 0x4, R184 ;  /* 0x00000004b7227825 */ /* 0x002fc600078e02b8 */
[----:B------:R1:W-:Y:S04]  /*2e980*/  STL.64 [R1+0x4b8], R36 ;  /* 0x0004b82401007387 */ /* 0x0003e80000100a00 */
[----:B------:R1:W-:Y:S02]  /*2e990*/  STL.64 [R1+0x618], R34 ;  /* 0x0006182201007387 */ /* 0x0003e40000100a00 */
[----:B-1----:R-:W-:-:S04]  /*2e9a0*/  IMAD.WIDE R36, R183, 0x4, R28 ;  /* 0x00000004b7247825 */ /* 0x002fc800078e021c */
[C---:B------:R-:W-:Y:S01]  /*2e9b0*/  IMAD.WIDE R28, R183.reuse, 0x4, R48 ;  /* 0x00000004b71c7825 */ /* 0x040fe200078e0230 */
[----:B------:R1:W-:Y:S03]  /*2e9c0*/  STL.64 [R1+0x2b8], R36 ;  /* 0x0002b82401007387 */ /* 0x0003e60000100a00 */
[C---:B------:R-:W-:Y:S01]  /*2e9d0*/  IMAD.WIDE R34, R183.reuse, 0x4, R118 ;  /* 0x00000004b7227825 */ /* 0x040fe200078e0276 */
[----:B------:R1:W-:Y:S03]  /*2e9e0*/  STL.64 [R1+0x350], R28 ;  /* 0x0003501c01007387 */ /* 0x0003e60000100a00 */
[----:B------:R-:W-:-:S04]  /*2e9f0*/  IMAD.WIDE R38, R183, 0x4, R50 ;  /* 0x00000004b7267825 */ /* 0x000fc800078e0232 */
[C---:B-1----:R-:W-:Y:S01]  /*2ea00*/  IMAD.WIDE R36, R183.reuse, 0x4, R186 ;  /* 0x00000004b7247825 */ /* 0x042fe200078e02ba */
[----:B------:R-:W3:Y:S04]  /*2ea10*/  LDL.LU.64 R28, [R1+0x280] ;  /* 0x00028000011c7983 */ /* 0x000ee80000300a00 */
[----:B------:R-:W-:Y:S04]  /*2ea20*/  STL.64 [R1+0x4a0], R34 ;  /* 0x0004a02201007387 */ /* 0x000fe80000100a00 */
[----:B------:R1:W-:Y:S02]  /*2ea30*/  STL.64 [R1+0x608], R36 ;  /* 0x0006082401007387 */ /* 0x0003e40000100a00 */
[----:B-1----:R-:W-:-:S04]  /*2ea40*/  IMAD.WIDE R36, R183, 0x4, R120 ;  /* 0x00000004b7247825 */ /* 0x002fc800078e0278 */
[----:B--2---:R-:W-:-:S05]  /*2ea50*/  IMAD.WIDE R34, R183, 0x4, R166 ;  /* 0x00000004b7227825 */ /* 0x004fca00078e02a6 */
[----:B------:R1:W-:Y:S04]  /*2ea60*/  STL.64 [R1+0x248], R34 ;  /* 0x0002482201007387 */ /* 0x0003e80000100a00 */
[----:B------:R2:W-:Y:S04]  /*2ea70*/  STL.64 [R1+0x340], R38 ;  /* 0x0003402601007387 */ /* 0x0005e80000100a00 */
[----:B------:R-:W3:Y:S01]  /*2ea80*/  LDL.LU.64 R166, [R1+0x2a0] ;  /* 0x0002a00001a67983 */ /* 0x000ee20000300a00 */
[----:B-1----:R-:W-:-:S03]  /*2ea90*/  IMAD.WIDE R34, R183, 0x4, R188 ;  /* 0x00000004b7227825 */ /* 0x002fc600078e02bc */
[----:B------:R4:W-:Y:S01]  /*2eaa0*/  STL.64 [R1+0x490], R36 ;  /* 0x0004902401007387 */ /* 0x0009e20000100a00 */
[----:B--2---:R-:W-:-:S03]  /*2eab0*/  IMAD.WIDE R38, R183, 0x4, R52 ;  /* 0x00000004b7267825 */ /* 0x004fc600078e0234 */
[----:B------:R1:W-:Y:S01]  /*2eac0*/  STL.64 [R1+0x600], R34 ;  /* 0x0006002201007387 */ /* 0x0003e20000100a00 */
[----:B----4-:R-:W-:-:S04]  /*2ead0*/  IMAD.WIDE R36, R183, 0x4, R100 ;  /* 0x00000004b7247825 */ /* 0x010fc800078e0264 */
[C---:B-1----:R-:W-:Y:S01]  /*2eae0*/  IMAD.WIDE R34, R183.reuse, 0x4, R122 ;  /* 0x00000004b7227825 */ /* 0x042fe200078e027a */
[----:B------:R1:W-:Y:S04]  /*2eaf0*/  STL.64 [R1+0x298], R36 ;  /* 0x0002982401007387 */ /* 0x0003e80000100a00 */
[----:B------:R-:W-:Y:S04]  /*2eb00*/  STL.64 [R1+0x320], R38 ;  /* 0x0003202601007387 */ /* 0x000fe80000100a00 */
[----:B------:R-:W2:Y:S01]  /*2eb10*/  LDL.LU.64 R100, [R1+0x2f0] ;  /* 0x0002f00001647983 */ /* 0x000ea20000300a00 */
[----:B-1----:R-:W-:-:S03]  /*2eb20*/  IMAD.WIDE R36, R183, 0x4, R190 ;  /* 0x00000004b7247825 */ /* 0x002fc600078e02be */
[----:B------:R1:W-:Y:S04]  /*2eb30*/  STL.64 [R1+0x470], R34 ;  /* 0x0004702201007387 */ /* 0x0003e80000100a00 */
[----:B------:R4:W-:Y:S01]  /*2eb40*/  STL.64 [R1+0x5f0], R36 ;  /* 0x0005f02401007387 */ /* 0x0009e20000100a00 */
[----:B-1----:R-:W-:-:S04]  /*2eb50*/  IMAD.WIDE R34, R183, 0x4, R30 ;  /* 0x00000004b7227825 */ /* 0x002fc800078e021e */
[C---:B------:R-:W-:Y:S01]  /*2eb60*/  IMAD.WIDE R30, R183.reuse, 0x4, R54 ;  /* 0x00000004b71e7825 */ /* 0x040fe200078e0236 */
[----:B------:R-:W-:Y:S04]  /*2eb70*/  STL.64 [R1+0x288], R34 ;  /* 0x0002882201007387 */ /* 0x000fe80000100a00 */
[----:B------:R1:W-:Y:S01]  /*2eb80*/  STL.64 [R1+0x310], R30 ;  /* 0x0003101e01007387 */ /* 0x0003e20000100a00 */
[----:B----4-:R-:W-:-:S03]  /*2eb90*/  IMAD.WIDE R36, R183, 0x4, R124 ;  /* 0x00000004b7247825 */ /* 0x010fc600078e027c */
[----:B-1----:R-:W4:Y:S01]  /*2eba0*/  LDL.LU.64 R30, [R1+0x308] ;  /* 0x00030800011e7983 */ /* 0x002f220000300a00 */
[----:B------:R-:W-:-:S03]  /*2ebb0*/  IMAD.WIDE R34, R183, 0x4, R192 ;  /* 0x00000004b7227825 */ /* 0x000fc600078e02c0 */
[----:B------:R1:W-:Y:S01]  /*2ebc0*/  STL.64 [R1+0x458], R36 ;  /* 0x0004582401007387 */ /* 0x0003e20000100a00 */
[----:B------:R-:W-:-:S03]  /*2ebd0*/  IMAD.WIDE R38, R183, 0x4, R56 ;  /* 0x00000004b7267825 */ /* 0x000fc600078e0238 */
[----:B------:R1:W-:Y:S02]  /*2ebe0*/  STL.64 [R1+0x5e8], R34 ;  /* 0x0005e82201007387 */ /* 0x0003e40000100a00 */
[----:B-1----:R-:W-:-:S05]  /*2ebf0*/  IMAD.WIDE R36, R183, 0x4, R164 ;  /* 0x00000004b7247825 */ /* 0x002fca00078e02a4 */
[----:B------:R1:W-:Y:S04]  /*2ec00*/  STL.64 [R1+0x278], R36 ;  /* 0x0002782401007387 */ /* 0x0003e80000100a00 */
[----:B------:R-:W-:Y:S04]  /*2ec10*/  STL.64 [R1+0x2f8], R38 ;  /* 0x0002f82601007387 */ /* 0x000fe80000100a00 */
[----:B------:R-:W4:Y:S01]  /*2ec20*/  LDL.LU.64 R164, [R1+0x330] ;  /* 0x0003300001a47983 */ /* 0x000f220000300a00 */
[----:B------:R-:W-:-:S04]  /*2ec30*/  IMAD.WIDE R34, R183, 0x4, R126 ;  /* 0x00000004b7227825 */ /* 0x000fc800078e027e */
[C---:B-1----:R-:W-:Y:S01]  /*2ec40*/  IMAD.WIDE R36, R183.reuse, 0x4, R194 ;  /* 0x00000004b7247825 */ /* 0x042fe200078e02c2 */
[----:B------:R3:W-:Y:S04]  /*2ec50*/  STL.64 [R1+0x440], R34 ;  /* 0x0004402201007387 */ /* 0x0007e80000100a00 */
[----:B------:R1:W-:Y:S01]  /*2ec60*/  STL.64 [R1+0x5e0], R36 ;  /* 0x0005e02401007387 */ /* 0x0003e20000100a00 */
[----:B---3--:R-:W-:-:S04]  /*2ec70*/  IMAD.WIDE R34, R183, 0x4, R32 ;  /* 0x00000004b7227825 */ /* 0x008fc800078e0220 */
[C---:B------:R-:W-:Y:S01]  /*2ec80*/  IMAD.WIDE R32, R183.reuse, 0x4, R58 ;  /* 0x00000004b7207825 */ /* 0x040fe200078e023a */
[----:B------:R3:W-:Y:S03]  /*2ec90*/  STL.64 [R1+0x260], R34 ;  /* 0x0002602201007387 */ /* 0x0007e60000100a00 */
[C---:B-1----:R-:W-:Y:S01]  /*2eca0*/  IMAD.WIDE R36, R183.reuse, 0x4, R128 ;  /* 0x00000004b7247825 */ /* 0x042fe200078e0280 */
[----:B------:R1:W-:Y:S03]  /*2ecb0*/  STL.64 [R1+0x2d8], R32 ;  /* 0x0002d82001007387 */ /* 0x0003e60000100a00 */
[C---:B---3--:R-:W-:Y:S01]  /*2ecc0*/  IMAD.WIDE R34, R183.reuse, 0x4, R196 ;  /* 0x00000004b7227825 */ /* 0x048fe200078e02c4 */
[----:B-1----:R-:W3:Y:S04]  /*2ecd0*/  LDL.LU.64 R32, [R1+0x3b0] ;  /* 0x0003b00001207983 */ /* 0x002ee80000300a00 */
[----:B------:R1:W-:Y:S01]  /*2ece0*/  STL.64 [R1+0x420], R36 ;  /* 0x0004202401007387 */ /* 0x0003e20000100a00 */
[----:B------:R-:W-:-:S03]  /*2ecf0*/  IMAD.WIDE R38, R183, 0x4, R98 ;  /* 0x00000004b7267825 */ /* 0x000fc600078e0262 */
[----:B------:R1:W-:Y:S04]  /*2ed00*/  STL.64 [R1+0x5d0], R34 ;  /* 0x0005d02201007387 */ /* 0x0003e80000100a00 */
[----:B------:R-:W-:Y:S01]  /*2ed10*/  STL.64 [R1+0x238], R38 ;  /* 0x0002382601007387 */ /* 0x000fe20000100a00 */
[----:B-1----:R-:W-:-:S03]  /*2ed20*/  IMAD.WIDE R36, R183, 0x4, R60 ;  /* 0x00000004b7247825 */ /* 0x002fc600078e023c */
[----:B------:R-:W3:Y:S01]  /*2ed30*/  LDL.LU.64 R98, [R1+0x428] ;  /* 0x0004280001627983 */ /* 0x000ee20000300a00 */
[----:B------:R-:W-:-:S03]  /*2ed40*/  IMAD.WIDE R34, R183, 0x4, R130 ;  /* 0x00000004b7227825 */ /* 0x000fc600078e0282 */
[----:B------:R1:W-:Y:S04]  /*2ed50*/  STL.64 [R1+0x2c0], R36 ;  /* 0x0002c02401007387 */ /* 0x0003e80000100a00 */
[----:B------:R1:W-:Y:S02]  /*2ed60*/  STL.64 [R1+0x400], R34 ;  /* 0x0004002201007387 */ /* 0x0003e40000100a00 */
[----:B-1----:R-:W-:-:S04]  /*2ed70*/  IMAD.WIDE R36, R183, 0x4, R198 ;  /* 0x00000004b7247825 */ /* 0x002fc800078e02c6 */
[C---:B------:R-:W-:Y:S01]  /*2ed80*/  IMAD.WIDE R34, R183.reuse, 0x4, R62 ;  /* 0x00000004b7227825 */ /* 0x040fe200078e023e */
[----:B------:R1:W-:Y:S03]  /*2ed90*/  STL.64 [R1+0x5b8], R36 ;  /* 0x0005b82401007387 */ /* 0x0003e60000100a00 */
[----:B------:R-:W-:-:S04]  /*2eda0*/  IMAD.WIDE R28, R183, 0x4, R28 ;  /* 0x00000004b71c7825 */ /* 0x000fc800078e021c */
[C---:B-1----:R-:W-:Y:S01]  /*2edb0*/  IMAD.WIDE R36, R183.reuse, 0x4, R132 ;  /* 0x00000004b7247825 */ /* 0x042fe200078e0284 */
[----:B------:R1:W-:Y:S03]  /*2edc0*/  STL.64 [R1+0x228], R28 ;  /* 0x0002281c01007387 */ /* 0x0003e60000100a00 */
[C---:B------:R-:W-:Y:S01]  /*2edd0*/  IMAD.WIDE R38, R183.reuse, 0x4, R64 ;  /* 0x00000004b7267825 */ /* 0x040fe200078e0240 */
[----:B-1----:R-:W3:Y:S04]  /*2ede0*/  LDL.LU.64 R28, [R1+0x450] ;  /* 0x00045000011c7983 */ /* 0x002ee80000300a00 */
[----:B------:R1:W-:Y:S04]  /*2edf0*/  STL.64 [R1+0x2b0], R34 ;  /* 0x0002b02201007387 */ /* 0x0003e80000100a00 */
[----:B------:R-:W-:Y:S01]  /*2ee00*/  STL.64 [R1+0x3f0], R36 ;  /* 0x0003f02401007387 */ /* 0x000fe20000100a00 */
[----:B-1----:R-:W-:-:S05]  /*2ee10*/  IMAD.WIDE R34, R183, 0x4, R200 ;  /* 0x00000004b7227825 */ /* 0x002fca00078e02c8 */
[----:B------:R1:W-:Y:S02]  /*2ee20*/  STL.64 [R1+0x5b0], R34 ;  /* 0x0005b02201007387 */ /* 0x0003e40000100a00 */
[----:B-1----:R-:W-:-:S04]  /*2ee30*/  IMAD.WIDE R34, R183, 0x4, R134 ;  /* 0x00000004b7227825 */ /* 0x002fc800078e0286 */
[----:B------:R-:W-:-:S05]  /*2ee40*/  IMAD.WIDE R36, R183, 0x4, R166 ;  /* 0x00000004b7247825 */ /* 0x000fca00078e02a6 */
[----:B------:R1:W-:Y:S04]  /*2ee50*/  STL.64 [R1+0x210], R36 ;  /* 0x0002102401007387 */ /* 0x0003e80000100a00 */
[----:B------:R1:W-:Y:S04]  /*2ee60*/  STL.64 [R1+0x2a8], R38 ;  /* 0x0002a82601007387 */ /* 0x0003e80000100a00 */
[----:B------:R-:W3:Y:S01]  /*2ee70*/  LDL.LU.64 R166, [R1+0x488] ;  /* 0x0004880001a67983 */ /* 0x000ee20000300a00 */
[----:B-1----:R-:W-:-:S03]  /*2ee80*/  IMAD.WIDE R36, R183, 0x4, R202 ;  /* 0x00000004b7247825 */ /* 0x002fc600078e02ca */
[----:B------:R2:W-:Y:S01]  /*2ee90*/  STL.64 [R1+0x3d8], R34 ;  /* 0x0003d82201007387 */ /* 0x0005e20000100a00 */
[----:B------:R-:W-:-:S03]  /*2eea0*/  IMAD.WIDE R38, R183, 0x4, R66 ;  /* 0x00000004b7267825 */ /* 0x000fc600078e0242 */
[----:B------:R1:W-:Y:S01]  /*2eeb0*/  STL.64 [R1+0x5a8], R36 ;  /* 0x0005a82401007387 */ /* 0x0003e20000100a00 */
[----:B--2---:R-:W-:-:S04]  /*2eec0*/  IMAD.WIDE R34, R183, 0x4, R100 ;  /* 0x00000004b7227825 */ /* 0x004fc800078e0264 */
[C---:B-1----:R-:W-:Y:S01]  /*2eed0*/  IMAD.WIDE R36, R183.reuse, 0x4, R136 ;  /* 0x00000004b7247825 */ /* 0x042fe200078e0288 */
[----:B------:R1:W-:Y:S04]  /*2eee0*/  STL.64 [R1+0x1e8], R34 ;  /* 0x0001e82201007387 */ /* 0x0003e80000100a00 */
[----:B------:R-:W-:Y:S04]  /*2eef0*/  STL.64 [R1+0x290], R38 ;  /* 0x0002902601007387 */ /* 0x000fe80000100a00 */
[----:B------:R-:W2:Y:S01]  /*2ef00*/  LDL.LU.64 R100, [R1+0x4b0] ;  /* 0x0004b00001647983 */ /* 0x000ea20000300a00 */
[----:B-1----:R-:W-:-:S03]  /*2ef10*/  IMAD.WIDE R34, R183, 0x4, R204 ;  /* 0x00000004b7227825 */ /* 0x002fc600078e02cc */
[----:B------:R4:W-:Y:S04]  /*2ef20*/  STL.64 [R1+0x3b8], R36 ;  /* 0x0003b82401007387 */ /* 0x0009e80000100a00 */
[----:B------:R1:W-:Y:S01]  /*2ef30*/  STL.64 [R1+0x588], R34 ;  /* 0x0005882201007387 */ /* 0x0003e20000100a00 */
[----:B----4-:R-:W-:-:S04]  /*2ef40*/  IMAD.WIDE R36, R183, 0x4, R30 ;  /* 0x00000004b7247825 */ /* 0x010fc800078e021e */
[C---:B------:R-:W-:Y:S01]  /*2ef50*/  IMAD.WIDE R30, R183.reuse, 0x4, R68 ;  /* 0x00000004b71e7825 */ /* 0x040fe200078e0244 */
[----:B------:R-:W-:Y:S04]  /*2ef60*/  STL.64 [R1+0x1e0], R36 ;  /* 0x0001e02401007387 */ /* 0x000fe80000100a00 */
[----:B------:R4:W-:Y:S01]  /*2ef70*/  STL.64 [R1+0x270], R30 ;  /* 0x0002701e01007387 */ /* 0x0009e20000100a00 */
[----:B-1----:R-:W-:-:S03]  /*2ef80*/  IMAD.WIDE R34, R183, 0x4, R138 ;  /* 0x00000004b7227825 */ /* 0x002fc600078e028a */
[----:B----4-:R-:W4:Y:S01]  /*2ef90*/  LDL.LU.64 R30, [R1+0x4c0] ;  /* 0x0004c000011e7983 */ /* 0x010f220000300a00 */
        /* <DEDUP_REMOVED lines=10> */
[----:B------:R-:W-:Y:S04]  /*2f040*/  STL.64 [R1+0x380], R36 ;  /* 0x0003802401007387 */ /* 0x000fe80000100a00 */
[----:B------:R1:W-:Y:S01]  /*2f050*/  STL.64 [R1+0x560], R34 ;  /* 0x0005602201007387 */ /* 0x0003e20000100a00 */
[----:B---3--:R-:W-:-:S04]  /*2f060*/  IMAD.WIDE R32, R183, 0x4, R32 ;  /* 0x00000004b7207825 */ /* 0x008fc800078e0220 */
[C---:B-1----:R-:W-:Y:S01]  /*2f070*/  IMAD.WIDE R34, R183.reuse, 0x4, R72 ;  /* 0x00000004b7227825 */ /* 0x042fe200078e0248 */
[----:B------:R1:W-:Y:S03]  /*2f080*/  STL.64 [R1+0x1a8], R32 ;  /* 0x0001a82001007387 */ /* 0x0003e60000100a00 */
[C---:B------:R-:W-:Y:S01]  /*2f090*/  IMAD.WIDE R36, R183.reuse, 0x4, R142 ;  /* 0x00000004b7247825 */ /* 0x040fe200078e028e */
[----:B------:R3:W-:Y:S04]  /*2f0a0*/  STL.64 [R1+0x230], R34 ;  /* 0x0002302201007387 */ /* 0x0007e80000100a00 */
[----:B------:R3:W-:Y:S01]  /*2f0b0*/  STL.64 [R1+0x348], R36 ;  /* 0x0003482401007387 */ /* 0x0007e20000100a00 */
[----:B-1----:R-:W-:-:S04]  /*2f0c0*/  IMAD.WIDE R32, R183, 0x4, R210 ;  /* 0x00000004b7207825 */ /* 0x002fc800078e02d2 */
[C---:B---3--:R-:W-:Y:S02]  /*2f0d0*/  IMAD.WIDE R34, R183.reuse, 0x4, R98 ;  /* 0x00000004b7227825 */ /* 0x048fe400078e0262 */
[----:B------:R-:W3:Y:S02]  /*2f0e0*/  LDL.LU.64 R98, [R1+0x728] ;  /* 0x0007280001627983 */ /* 0x000ee40000300a00 */
[C---:B------:R-:W-:Y:S02]  /*2f0f0*/  IMAD.WIDE R36, R183.reuse, 0x4, R144 ;  /* 0x00000004b7247825 */ /* 0x040fe400078e0290 */
[----:B------:R1:W-:Y:S04]  /*2f100*/  STL.64 [R1+0x548], R32 ;  /* 0x0005482001007387 */ /* 0x0003e80000100a00 */
[----:B------:R1:W-:Y:S02]  /*2f110*/  STL.64 [R1+0x188], R34 ;  /* 0x0001882201007387 */ /* 0x0003e40000100a00 */
[----:B-1----:R-:W-:-:S04]  /*2f120*/  IMAD.WIDE R32, R183, 0x4, R74 ;  /* 0x00000004b7207825 */ /* 0x002fc800078e024a */
[C---:B------:R-:W-:Y:S01]  /*2f130*/  IMAD.WIDE R34, R183.reuse, 0x4, R212 ;  /* 0x00000004b7227825 */ /* 0x040fe200078e02d4 */
[----:B------:R1:W-:Y:S04]  /*2f140*/  STL.64 [R1+0x218], R32 ;  /* 0x0002182001007387 */ /* 0x0003e80000100a00 */
[----:B------:R-:W-:Y:S04]  /*2f150*/  STL.64 [R1+0x330], R36 ;  /* 0x0003302401007387 */ /* 0x000fe80000100a00 */
[----:B------:R-:W3:Y:S04]  /*2f160*/  LDL.LU.64 R102, [R1+0x730] ;  /* 0x0007300001667983 */ /* 0x000ee80000300a00 */
[----:B------:R1:W-:Y:S02]  /*2f170*/  STL.64 [R1+0x540], R34 ;  /* 0x0005402201007387 */ /* 0x0003e40000100a00 */
[----:B-1----:R-:W-:-:S04]  /*2f180*/  IMAD.WIDE R32, R183, 0x4, R28 ;  /* 0x00000004b7207825 */ /* 0x002fc800078e021c */
[C---:B------:R-:W-:Y:S01]  /*2f190*/  IMAD.WIDE R28, R183.reuse, 0x4, R76 ;  /* 0x00000004b71c7825 */ /* 0x040fe200078e024c */
[----:B------:R1:W-:Y:S03]  /*2f1a0*/  STL.64 [R1+0x178], R32 ;  /* 0x0001782001007387 */ /* 0x0003e60000100a00 */
[C---:B------:R-:W-:Y:S01]  /*2f1b0*/  IMAD.WIDE R34, R183.reuse, 0x4, R146 ;  /* 0x00000004b7227825 */ /* 0x040fe200078e0292 */
[----:B------:R1:W-:Y:S03]  /*2f1c0*/  STL.64 [R1+0x1f8], R28 ;  /* 0x0001f81c01007387 */ /* 0x0003e60000100a00 */
[C---:B-1----:R-:W-:Y:S01]  /*2f1d0*/  IMAD.WIDE R32, R183.reuse, 0x4, R214 ;  /* 0x00000004b7207825 */ /* 0x042fe200078e02d6 */
[----:B------:R-:W3:Y:S04]  /*2f1e0*/  LDL.LU.64 R28, [R1+0x738] ;  /* 0x00073800011c7983 */ /* 0x000ee80000300a00 */
[----:B------:R-:W-:Y:S04]  /*2f1f0*/  STL.64 [R1+0x308], R34 ;  /* 0x0003082201007387 */ /* 0x000fe80000100a00 */
[----:B------:R1:W-:Y:S02]  /*2f200*/  STL.64 [R1+0x520], R32 ;  /* 0x0005202001007387 */ /* 0x0003e40000100a00 */
[----:B-1----:R-:W-:-:S04]  /*2f210*/  IMAD.WIDE R32, R183, 0x4, R78 ;  /* 0x00000004b7207825 */ /* 0x002fc800078e024e */
[----:B------:R-:W-:-:S04]  /*2f220*/  IMAD.WIDE R36, R183, 0x4, R148 ;  /* 0x00000004b7247825 */ /* 0x000fc800078e0294 */
[----:B------:R-:W-:-:S05]  /*2f230*/  IMAD.WIDE R34, R183, 0x4, R166 ;  /* 0x00000004b7227825 */ /* 0x000fca00078e02a6 */
[----:B------:R-:W-:Y:S04]  /*2f240*/  STL.64 [R1+0x160], R34 ;  /* 0x0001602201007387 */ /* 0x000fe80000100a00 */
[----:B------:R1:W-:Y:S04]  /*2f250*/  STL.64 [R1+0x1d8], R32 ;  /* 0x0001d82001007387 */ /* 0x0003e80000100a00 */
[----:B-1----:R-:W3:Y:S01]  /*2f260*/  LDL.LU.64 R32, [R1+0x740] ;  /* 0x0007400001207983 */ /* 0x002ee20000300a00 */
[----:B------:R-:W-:-:S03]  /*2f270*/  IMAD.WIDE R34, R183, 0x4, R216 ;  /* 0x00000004b7227825 */ /* 0x000fc600078e02d8 */
[----:B------:R1:W-:Y:S01]  /*2f280*/  STL.64 [R1+0x2f0], R36 ;  /* 0x0002f02401007387 */ /* 0x0003e20000100a00 */
[----:B--2---:R-:W-:-:S03]  /*2f290*/  IMAD.WIDE R38, R183, 0x4, R100 ;  /* 0x00000004b7267825 */ /* 0x004fc600078e0264 */
[----:B------:R2:W-:Y:S01]  /*2f2a0*/  STL.64 [R1+0x508], R34 ;  /* 0x0005082201007387 */ /* 0x0005e20000100a00 */
[----:B-1----:R-:W-:-:S03]  /*2f2b0*/  IMAD.WIDE R36, R183, 0x4, R80 ;  /* 0x00000004b7247825 */ /* 0x002fc600078e0250 */
[----:B------:R-:W-:Y:S04]  /*2f2c0*/  STL.64 [R1+0x150], R38 ;  /* 0x0001502601007387 */ /* 0x000fe80000100a00 */
[----:B------:R-:W3:Y:S01]  /*2f2d0*/  LDL.LU.64 R166, [R1+0x748] ;  /* 0x0007480001a67983 */ /* 0x000ee20000300a00 */
[----:B--2---:R-:W-:-:S03]  /*2f2e0*/  IMAD.WIDE R34, R183, 0x4, R150 ;  /* 0x00000004b7227825 */ /* 0x004fc600078e0296 */
[----:B------:R1:W-:Y:S04]  /*2f2f0*/  STL.64 [R1+0x1b8], R36 ;  /* 0x0001b82401007387 */ /* 0x0003e80000100a00 */
[----:B------:R2:W-:Y:S01]  /*2f300*/  STL.64 [R1+0x2d0], R34 ;  /* 0x0002d02201007387 */ /* 0x0005e20000100a00 */
[----:B-1----:R-:W-:-:S05]  /*2f310*/  IMAD.WIDE R36, R183, 0x4, R218 ;  /* 0x00000004b7247825 */ /* 0x002fca00078e02da */
[----:B------:R-:W-:Y:S01]  /*2f320*/  STL.64 [R1+0x4f8], R36 ;  /* 0x0004f82401007387 */ /* 0x000fe20000100a00 */
[----:B--2---:R-:W-:-:S03]  /*2f330*/  IMAD.WIDE R34, R183, 0x4, R84 ;  /* 0x00000004b7227825 */ /* 0x004fc600078e0254 */
[----:B------:R-:W2:Y:S01]  /*2f340*/  LDL.LU.64 R100, [R1+0x750] ;  /* 0x0007500001647983 */ /* 0x000ea20000300a00 */
[----:B----4-:R-:W-:-:S05]  /*2f350*/  IMAD.WIDE R30, R183, 0x4, R30 ;  /* 0x00000004b71e7825 */ /* 0x010fca00078e021e */
[----:B------:R1:W-:Y:S04]  /*2f360*/  STL.64 [R1+0x138], R30 ;  /* 0x0001381e01007387 */ /* 0x0003e80000100a00 */
[----:B------:R-:W-:Y:S01]  /*2f370*/  STL.64 [R1+0x1a0], R34 ;  /* 0x0001a02201007387 */ /* 0x000fe20000100a00 */
[----:B-1----:R-:W-:-:S05]  /*2f380*/  IMAD.WIDE R30, R183, 0x4, R152 ;  /* 0x00000004b71e7825 */ /* 0x002fca00078e0298 */
[----:B------:R1:W-:Y:S01]  /*2f390*/  STL.64 [R1+0x2a0], R30 ;  /* 0x0002a01e01007387 */ /* 0x0003e20000100a00 */
[----:B------:R-:W-:-:S03]  /*2f3a0*/  IMAD.WIDE R36, R183, 0x4, R220 ;  /* 0x00000004b7247825 */ /* 0x000fc600078e02dc */
[----:B-1----:R-:W4:Y:S01]  /*2f3b0*/  LDL.LU.64 R30, [R1+0x758] ;  /* 0x00075800011e7983 */ /* 0x002f220000300a00 */
[----:B------:R-:W-:-:S04]  /*2f3c0*/  IMAD.WIDE R34, R183, 0x4, R164 ;  /* 0x00000004b7227825 */ /* 0x000fc800078e02a4 */
[C---:B------:R-:W-:Y:S01]  /*2f3d0*/  IMAD.WIDE R38, R183.reuse, 0x4, R86 ;  /* 0x00000004b7267825 */ /* 0x040fe200078e0256 */
[----:B------:R1:W-:Y:S04]  /*2f3e0*/  STL.64 [R1+0x4e0], R36 ;  /* 0x0004e02401007387 */ /* 0x0003e80000100a00 */
[----:B------:R1:W-:Y:S04]  /*2f3f0*/  STL.64 [R1+0x110], R34 ;  /* 0x0001102201007387 */ /* 0x0003e80000100a00 */
[----:B------:R1:W-:Y:S04]  /*2f400*/  STL.64 [R1+0x180], R38 ;  /* 0x0001802601007387 */ /* 0x0003e80000100a00 */
[----:B------:R-:W2:Y:S01]  /*2f410*/  LDL.LU.64 R164, [R1+0x760] ;  /* 0x0007600001a47983 */ /* 0x000ea20000300a00 */
[----:B-1----:R-:W-:-:S04]  /*2f420*/  IMAD.WIDE R36, R183, 0x4, R154 ;  /* 0x00000004b7247825 */ /* 0x002fc800078e029a */
[C---:B------:R-:W-:Y:S01]  /*2f430*/  IMAD.WIDE R34, R183.reuse, 0x4, R222 ;  /* 0x00000004b7227825 */ /* 0x040fe200078e02de */
[----:B------:R3:W-:Y:S03]  /*2f440*/  STL.64 [R1+0x268], R36 ;  /* 0x0002682401007387 */ /* 0x0007e60000100a00 */
[C---:B------:R-:W-:Y:S01]  /*2f450*/  IMAD.WIDE R38, R183.reuse, 0x4, R90 ;  /* 0x00000004b7267825 */ /* 0x040fe200078e025a */
[----:B------:R1:W-:Y:S03]  /*2f460*/  STL.64 [R1+0x4c0], R34 ;  /* 0x0004c02201007387 */ /* 0x0003e60000100a00 */
[----:B---3--:R-:W-:-:S04]  /*2f470*/  IMAD.WIDE R36, R183, 0x4, R98 ;  /* 0x00000004b7247825 */ /* 0x008fc800078e0262 */
[C---:B-1----:R-:W-:Y:S01]  /*2f480*/  IMAD.WIDE R34, R183.reuse, 0x4, R156 ;  /* 0x00000004b7227825 */ /* 0x042fe200078e029c */
[----:B------:R1:W-:Y:S04]  /*2f490*/  STL.64 [R1+0xf8], R36 ;  /* 0x0000f82401007387 */ /* 0x0003e80000100a00 */
[----:B------:R3:W-:Y:S04]  /*2f4a0*/  STL.64 [R1+0x168], R38 ;  /* 0x0001682601007387 */ /* 0x0007e80000100a00 */
[----:B------:R-:W2:Y:S01]  /*2f4b0*/  LDL.LU.64 R98, [R1+0x768] ;  /* 0x0007680001627983 */ /* 0x000ea20000300a00 */
[----:B-1----:R-:W-:-:S03]  /*2f4c0*/  IMAD.WIDE R36, R183, 0x4, R224 ;  /* 0x00000004b7247825 */ /* 0x002fc600078e02e0 */
[----:B------:R1:W-:Y:S04]  /*2f4d0*/  STL.64 [R1+0x250], R34 ;  /* 0x0002502201007387 */ /* 0x0003e80000100a00 */
[----:B------:R3:W-:Y:S02]  /*2f4e0*/  STL.64 [R1+0x4b0], R36 ;  /* 0x0004b02401007387 */ /* 0x0007e40000100a00 */
[----:B---3--:R-:W-:-:S04]  /*2f4f0*/  IMAD.WIDE R38, R183, 0x4, R158 ;  /* 0x00000004b7267825 */ /* 0x008fc800078e029e */
[----:B-1----:R-:W-:-:S04]  /*2f500*/  IMAD.WIDE R34, R183, 0x4, R102 ;  /* 0x00000004b7227825 */ /* 0x002fc800078e0266 */
[C---:B------:R-:W-:Y:S01]  /*2f510*/  IMAD.WIDE R36, R183.reuse, 0x4, R92 ;  /* 0x00000004b7247825 */ /* 0x040fe200078e025c */
[----:B------:R1:W-:Y:S04]  /*2f520*/  STL.64 [R1+0xd8], R34 ;  /* 0x0000d82201007387 */ /* 0x0003e80000100a00 */
[----:B------:R3:W-:Y:S04]  /*2f530*/  STL.64 [R1+0x148], R36 ;  /* 0x0001482401007387 */ /* 0x0007e80000100a00 */
[----:B------:R3:W-:Y:S01]  /*2f540*/  STL.64 [R1+0x220], R38 ;  /* 0x0002202601007387 */ /* 0x0007e20000100a00 */
[----:B-1----:R-:W-:-:S04]  /*2f550*/  IMAD.WIDE R34, R183, 0x4, R226 ;  /* 0x00000004b7227825 */ /* 0x002fc800078e02e2 */
[C---:B---3--:R-:W-:Y:S02]  /*2f560*/  IMAD.WIDE R36, R183.reuse, 0x4, R28 ;  /* 0x00000004b7247825 */ /* 0x048fe400078e021c */
[----:B------:R-:W3:Y:S04]  /*2f570*/  LDL.LU.64 R28, [R1+0x770] ;  /* 0x00077000011c7983 */ /* 0x000ee80000300a00 */
[----:B------:R1:W-:Y:S04]  /*2f580*/  STL.64 [R1+0x488], R34 ;  /* 0x0004882201007387 */ /* 0x0003e80000100a00 */
[----:B------:R1:W-:Y:S01]  /*2f590*/  STL.64 [R1+0x18], R36 ;  /* 0x0000182401007387 */ /* 0x0003e20000100a00 */
[----:B------:R-:W-:-:S04]  /*2f5a0*/  IMAD.WIDE R38, R183, 0x4, R228 ;  /* 0x00000004b7267825 */ /* 0x000fc800078e02e4 */
[----:B-1----:R-:W-:-:S04]  /*2f5b0*/  IMAD.WIDE R34, R183, 0x4, R94 ;  /* 0x00000004b7227825 */ /* 0x002fc800078e025e */
[C---:B------:R-:W-:Y:S01]  /*2f5c0*/  IMAD.WIDE R36, R183.reuse, 0x4, R160 ;  /* 0x00000004b7247825 */ /* 0x040fe200078e02a0 */
[----:B------:R-:W-:Y:S04]  /*2f5d0*/  STL.64 [R1+0x130], R34 ;  /* 0x0001302201007387 */ /* 0x000fe80000100a00 */
[----:B------:R1:W-:Y:S04]  /*2f5e0*/  STL.64 [R1+0x1f0], R36 ;  /* 0x0001f02401007387 */ /* 0x0003e80000100a00 */
[----:B------:R-:W-:Y:S01]  /*2f5f0*/  STL.64 [R1+0x450], R38 ;  /* 0x0004502601007387 */ /* 0x000fe20000100a00 */
[----:B-1----:R-:W-:-:S04]  /*2f600*/  IMAD.WIDE R36, R183, 0x4, R96 ;  /* 0x00000004b7247825 */ /* 0x002fc800078e0260 */
[----:B------:R-:W-:-:S04]  /*2f610*/  IMAD.WIDE R18, R183, 0x4, R18 ;  /* 0x00000004b7127825 */ /* 0x000fc800078e0212 */
[----:B------:R-:W-:-:S04]  /*2f620*/  IMAD.WIDE R34, R183, 0x4, R32 ;  /* 0x00000004b7227825 */ /* 0x000fc800078e0220 */
[C---:B------:R-:W-:Y:S01]  /*2f630*/  IMAD.WIDE R32, R183.reuse, 0x4, R162 ;  /* 0x00000004b7207825 */ /* 0x040fe200078e02a2 */
[----:B------:R1:W-:Y:S04]  /*2f640*/  STL.64 [R1+0x10], R34 ;  /* 0x0000102201007387 */ /* 0x0003e80000100a00 */
[----:B------:R-:W-:Y:S04]  /*2f650*/  STL.64 [R1+0x100], R36 ;  /* 0x0001002401007387 */ /* 0x000fe80000100a00 */
[----:B------:R1:W-:Y:S02]  /*2f660*/  STL.64 [R1+0x1c8], R32 ;  /* 0x0001c82001007387 */ /* 0x0003e40000100a00 */
[----:B-1----:R-:W-:-:S04]  /*2f670*/  IMAD.WIDE R34, R183, 0x4, R230 ;  /* 0x00000004b7227825 */ /* 0x002fc800078e02e6 */
[C---:B------:R-:W-:Y:S01]  /*2f680*/  IMAD.WIDE R32, R183.reuse, 0x4, R22 ;  /* 0x00000004b7207825 */ /* 0x040fe200078e0216 */
[----:B------:R-:W-:Y:S03]  /*2f690*/  STL.64 [R1+0x428], R34 ;  /* 0x0004282201007387 */ /* 0x000fe60000100a00 */
[C---:B------:R-:W-:Y:S01]  /*2f6a0*/  IMAD.WIDE R22, R183.reuse, 0x4, R24 ;  /* 0x00000004b7167825 */ /* 0x040fe200078e0218 */
[----:B------:R-:W-:Y:S03]  /*2f6b0*/  STL.64 [R1+0xe0], R32 ;  /* 0x0000e02001007387 */ /* 0x000fe60000100a00 */
[C---:B------:R-:W-:Y:S01]  /*2f6c0*/  IMAD.WIDE R24, R183.reuse, 0x4, R26 ;  /* 0x00000004b7187825 */ /* 0x040fe200078e021a */
[----:B------:R1:W-:Y:S04]  /*2f6d0*/  STL.64 [R1+0x198], R22 ;  /* 0x0001981601007387 */ /* 0x0003e80000100a00 */
[----:B------:R-:W-:Y:S01]  /*2f6e0*/  STL.64 [R1+0x418], R24 ;  /* 0x0004181801007387 */ /* 0x000fe20000100a00 */
[----:B-1----:R-:W-:-:S04]  /*2f6f0*/  IMAD.WIDE R22, R183, 0x4, R16 ;  /* 0x00000004b7167825 */ /* 0x002fc800078e0210 */
[C---:B------:R-:W-:Y:S01]  /*2f700*/  IMAD.WIDE R16, R183.reuse, 0x4, R20 ;  /* 0x00000004b7107825 */ /* 0x040fe200078e0214 */
[----:B------:R-:W-:Y:S04]  /*2f710*/  STL.64 [R1+0x8], R22 ;  /* 0x0000081601007387 */ /* 0x000fe80000100a00 */
[----:B------:R-:W-:Y:S04]  /*2f720*/  STL.64 [R1+0x170], R18 ;  /* 0x0001701201007387 */ /* 0x000fe80000100a00 */
[----:B------:R1:W-:Y:S01]  /*2f730*/  STL.64 [R1+0x3e8], R16 ;  /* 0x0003e81001007387 */ /* 0x0003e20000100a00 */
[----:B------:R-:W-:-:S04]  /*2f740*/  IMAD.WIDE R230, R183, 0x4, R166 ;  /* 0x00000004b7e67825 */ /* 0x000fc800078e02a6 */
[----:B-1----:R-:W-:-:S04]  /*2f750*/  IMAD.WIDE R16, R183, 0x4, R10 ;  /* 0x00000004b7107825 */ /* 0x002fc800078e020a */
[C---:B------:R-:W-:Y:S01]  /*2f760*/  IMAD.WIDE R10, R183.reuse, 0x4, R14 ;  /* 0x00000004b70a7825 */ /* 0x040fe200078e020e */
[----:B------:R-:W-:Y:S04]  /*2f770*/  STL.64 [R1+0x140], R16 ;  /* 0x0001401001007387 */ /* 0x000fe80000100a00 */
[----:B------:R-:W3:Y:S04]  /*2f780*/  LDL.LU.64 R166, [R1+0x778] ;  /* 0x0007780001a67983 */ /* 0x000ee80000300a00 */
[----:B------:R1:W-:Y:S02]  /*2f790*/  STL.64 [R1+0x3b0], R10 ;  /* 0x0003b00a01007387 */ /* 0x0003e40000100a00 */
[----:B-1----:R-:W-:-:S04]  /*2f7a0*/  IMAD.WIDE R10, R183, 0x4, R4 ;  /* 0x00000004b70a7825 */ /* 0x002fc800078e0204 */
[C---:B------:R-:W-:Y:S01]  /*2f7b0*/  IMAD.WIDE R4, R183.reuse, 0x4, R8 ;  /* 0x00000004b7047825 */ /* 0x040fe200078e0208 */
[----:B------:R-:W-:Y:S03]  /*2f7c0*/  STL.64 [R1+0x118], R10 ;  /* 0x0001180a01007387 */ /* 0x000fe60000100a00 */
[C---:B----4-:R-:W-:Y:S01]  /*2f7d0*/  IMAD.WIDE R226, R183.reuse, 0x4, R30 ;  /* 0x00000004b7e27825 */ /* 0x050fe200078e021e */
[----:B------:R1:W-:Y:S04]  /*2f7e0*/  STL.64 [R1+0x378], R4 ;  /* 0x0003780401007387 */ /* 0x0003e80000100a00 */
[----:B------:R-:W4:Y:S01]  /*2f7f0*/  LDL.LU.64 R30, [R1+0x20] ;  /* 0x00002000011e7983 */ /* 0x000f220000300a00 */
[----:B------:R-:W-:-:S04]  /*2f800*/  IMAD.WIDE R8, R183, 0x4, R236 ;  /* 0x00000004b7087825 */ /* 0x000fc800078e02ec */
[C---:B--2---:R-:W-:Y:S01]  /*2f810*/  IMAD.WIDE R224, R183.reuse, 0x4, R164 ;  /* 0x00000004b7e07825 */ /* 0x044fe200078e02a4 */
[----:B------:R2:W-:Y:S04]  /*2f820*/  STL.64 [R1+0xe8], R8 ;  /* 0x0000e80801007387 */ /* 0x0005e80000100a00 */
[----:B------:R-:W4:Y:S01]  /*2f830*/  LDL.LU.64 R164, [R1+0x28] ;  /* 0x0000280001a47983 */ /* 0x000f220000300a00 */
[----:B-1----:R-:W-:-:S05]  /*2f840*/  IMAD.WIDE R4, R183, 0x4, R234 ;  /* 0x00000004b7047825 */ /* 0x002fca00078e02ea */
[----:B------:R1:W-:Y:S01]  /*2f850*/  STL.64 [R1+0x280], R4 ;  /* 0x0002800401007387 */ /* 0x0003e20000100a00 */
[----:B--2---:R-:W-:-:S03]  /*2f860*/  IMAD.WIDE R8, R183, 0x4, R240 ;  /* 0x00000004b7087825 */ /* 0x004fc600078e02f0 */
[----:B------:R-:W2:Y:S04]  /*2f870*/  LDL.LU.64 R46, [R1+0x780] ;  /* 0x00078000012e7983 */ /* 0x000ea80000300a00 */
[----:B------:R-:W2:Y:S01]  /*2f880*/  LDL.LU.64 R168, [R1+0x30] ;  /* 0x0000300001a87983 */ /* 0x000ea20000300a00 */
[----:B-1----:R-:W-:-:S04]  /*2f890*/  IMAD.WIDE R4, R183, 0x4, R242 ;  /* 0x00000004b7047825 */ /* 0x002fc800078e02f2 */
[C---:B------:R-:W-:Y:S02]  /*2f8a0*/  IMAD.WIDE R222, R183.reuse, 0x4, R98 ;  /* 0x00000004b7de7825 */ /* 0x040fe400078e0262 */
[----:B------:R-:W2:Y:S04]  /*2f8b0*/  LDL.LU.64 R98, [R1+0x38] ;  /* 0x0000380001627983 */ /* 0x000ea80000300a00 */
[----:B------:R-:W2:Y:S04]  /*2f8c0*/  LDL.LU.64 R180, [R1+0x40] ;  /* 0x0000400001b47983 */ /* 0x000ea80000300a00 */
[----:B------:R-:W-:Y:S04]  /*2f8d0*/  STL.64 [R1], R8 ;  /* 0x0000000801007387 */ /* 0x000fe80000100a00 */
[----:B------:R-:W2:Y:S04]  /*2f8e0*/  LDL.LU.64 R114, [R1+0x788] ;  /* 0x0007880001727983 */ /* 0x000ea80000300a00 */
[----:B------:R1:W-:Y:S04]  /*2f8f0*/  STL.64 [R1+0x240], R4 ;  /* 0x0002400401007387 */ /* 0x0003e80000100a00 */
        /* <DEDUP_REMOVED lines=8> */
[----:B---3--:R-:W-:-:S03]  /*2f980*/  IMAD.WIDE R220, R183, 0x4, R28 ;  /* 0x00000004b7dc7825 */ /* 0x008fc600078e021c */
        /* <DEDUP_REMOVED lines=8> */
[----:B------:R-:W3:Y:S04]  /*2fa10*/  LDL.LU.64 R34, [R1+0x7a8] ;  /* 0x0007a80001227983 */ /* 0x000ee80000300a00 */
[----:B------:R-:W3:Y:S01]  /*2fa20*/  LDL.LU.64 R32, [R1+0x688] ;  /* 0x0006880001207983 */ /* 0x000ee20000300a00 */
[----:B------:R-:W-:-:S04]  /*2fa30*/  IMAD.WIDE R218, R183, 0x4, R166 ;  /* 0x00000004b7da7825 */ /* 0x000fc800078e02a6 */
[C---:B----4-:R-:W-:Y:S02]  /*2fa40*/  IMAD.WIDE R244, R183.reuse, 0x4, R30 ;  /* 0x00000004b7f47825 */ /* 0x050fe400078e021e */
[----:B------:R-:W4:Y:S04]  /*2fa50*/  LDL.LU.64 R30, [R1+0x98] ;  /* 0x00009800011e7983 */ /* 0x000f280000300a00 */
[----:B------:R-:W4:Y:S01]  /*2fa60*/  LDL.LU.64 R166, [R1+0xa0] ;  /* 0x0000a00001a67983 */ /* 0x000f220000300a00 */
[----:B-1----:R-:W-:-:S03]  /*2fa70*/  IMAD.WIDE R4, R183, 0x4, R164 ;  /* 0x00000004b7047825 */ /* 0x002fc600078e02a4 */
[----:B------:R-:W4:Y:S04]  /*2fa80*/  LDL.LU.64 R164, [R1+0x7b0] ;  /* 0x0007b00001a47983 */ /* 0x000f280000300a00 */
[----:B------:R1:W-:Y:S01]  /*2fa90*/  STL.64 [R1+0x200], R4 ;  /* 0x0002000401007387 */ /* 0x0003e20000100a00 */
[----:B--2---:R-:W-:-:S03]  /*2faa0*/  IMAD.WIDE R126, R183, 0x4, R168 ;  /* 0x00000004b77e7825 */ /* 0x004fc600078e02a8 */
[----:B------:R-:W2:Y:S01]  /*2fab0*/  LDL.LU.64 R168, [R1+0x690] ;  /* 0x0006900001a87983 */ /* 0x000ea20000300a00 */
[----:B------:R-:W-:-:S03]  /*2fac0*/  IMAD.WIDE R242, R183, 0x4, R98 ;  /* 0x00000004b7f27825 */ /* 0x000fc600078e0262 */
[----:B------:R-:W2:Y:S01]  /*2fad0*/  LDL.LU.64 R98, [R1+0xa8] ;  /* 0x0000a80001627983 */ /* 0x000ea20000300a00 */
[----:B-1----:R-:W-:-:S05]  /*2fae0*/  IMAD.WIDE R4, R183, 0x4, R180 ;  /* 0x00000004b7047825 */ /* 0x002fca00078e02b4 */
[----:B------:R1:W-:Y:S02]  /*2faf0*/  STL.64 [R1+0x1b0], R4 ;  /* 0x0001b00401007387 */ /* 0x0003e40000100a00 */
[----:B-1----:R-:W-:-:S05]  /*2fb00*/  IMAD.WIDE R4, R183, 0x4, R42 ;  /* 0x00000004b7047825 */ /* 0x002fca00078e022a */
[----:B------:R1:W-:Y:S02]  /*2fb10*/  STL.64 [R1+0x158], R4 ;  /* 0x0001580401007387 */ /* 0x0003e40000100a00 */
[----:B-1----:R-:W-:-:S05]  /*2fb20*/  IMAD.WIDE R4, R183, 0x4, R174 ;  /* 0x00000004b7047825 */ /* 0x002fca00078e02ae */
[----:B------:R1:W-:Y:S01]  /*2fb30*/  STL.64 [R1+0x108], R4 ;  /* 0x0001080401007387 */ /* 0x0003e20000100a00 */
[----:B---3--:R-:W-:-:S03]  /*2fb40*/  IMAD.WIDE R208, R183, 0x4, R28 ;  /* 0x00000004b7d07825 */ /* 0x008fc600078e021c */
[----:B------:R-:W3:Y:S01]  /*2fb50*/  LDL.LU.64 R28, [R1+0xb0] ;  /* 0x0000b000011c7983 */ /* 0x000ee20000300a00 */
[----:B-1----:R-:W-:-:S05]  /*2fb60*/  IMAD.WIDE R4, R183, 0x4, R36 ;  /* 0x00000004b7047825 */ /* 0x002fca00078e0224 */
[----:B------:R-:W-:Y:S01]  /*2fb70*/  STL.64 [R1+0xd0], R4 ;  /* 0x0000d00401007387 */ /* 0x000fe20000100a00 */
[----:B------:R-:W-:-:S03]  /*2fb80*/  IMAD.WIDE R8, R183, 0x4, R102 ;  /* 0x00000004b7087825 */ /* 0x000fc600078e0266 */
[----:B------:R-:W3:Y:S04]  /*2fb90*/  LDL.LU.64 R102, [R1+0x7b8] ;  /* 0x0007b80001667983 */ /* 0x000ee80000300a00 */
[----:B------:R1:W-:Y:S01]  /*2fba0*/  STL.64 [R1+0xc8], R8 ;  /* 0x0000c80801007387 */ /* 0x0003e20000100a00 */
[----:B------:R-:W-:-:S03]  /*2fbb0*/  IMAD.WIDE R138, R183, 0x4, R32 ;  /* 0x00000004b78a7825 */ /* 0x000fc600078e0220 */
[----:B------:R-:W3:Y:S01]  /*2fbc0*/  LDL.LU.64 R32, [R1+0x698] ;  /* 0x0006980001207983 */ /* 0x000ee20000300a00 */
[----:B------:R-:W-:-:S04]  /*2fbd0*/  IMAD.WIDE R216, R183, 0x4, R46 ;  /* 0x00000004b7d87825 */ /* 0x000fc800078e022e */
[C---:B----4-:R-:W-:Y:S02]  /*2fbe0*/  IMAD.WIDE R10, R183.reuse, 0x4, R30 ;  /* 0x00000004b70a7825 */ /* 0x050fe400078e021e */
[----:B------:R-:W4:Y:S02]  /*2fbf0*/  LDL.LU.64 R30, [R1+0xf0] ;  /* 0x0000f000011e7983 */ /* 0x000f240000300a00 */
[C---:B-1----:R-:W-:Y:S02]  /*2fc00*/  IMAD.WIDE R8, R183.reuse, 0x4, R166 ;  /* 0x00000004b7087825 */ /* 0x042fe400078e02a6 */
[----:B------:R-:W4:Y:S04]  /*2fc10*/  LDL.LU.64 R46, [R1+0x120] ;  /* 0x00012000012e7983 */ /* 0x000f280000300a00 */
[----:B------:R3:W-:Y:S01]  /*2fc20*/  STL.64 [R1+0xc0], R8 ;  /* 0x0000c00801007387 */ /* 0x0007e20000100a00 */
[----:B------:R-:W-:-:S03]  /*2fc30*/  IMAD.WIDE R204, R183, 0x4, R164 ;  /* 0x00000004b7cc7825 */ /* 0x000fc600078e02a4 */
        /* <DEDUP_REMOVED lines=27> */
[----:B------:R-:W2:Y:S04]  /*2fdf0*/  LDL.LU.64 R36, [R1+0x438] ;  /* 0x0004380001247983 */ /* 0x000ea80000300a00 */
[----:B------:R-:W2:Y:S01]  /*2fe00*/  LDL.LU.64 R168, [R1+0x360] ;  /* 0x0003600001a87983 */ /* 0x000ea20000300a00 */
[----:B------:R-:W-:-:S03]  /*2fe10*/  IMAD.WIDE R4, R183, 0x4, R104 ;  /* 0x00000004b7047825 */ /* 0x000fc600078e0268 */
[----:B------:R-:W2:Y:S04]  /*2fe20*/  LDL.LU.64 R170, [R1+0x7e0] ;  /* 0x0007e00001aa7983 */ /* 0x000ea80000300a00 */
[----:B------:R-:W2:Y:S01]  /*2fe30*/  LDL.LU.64 R98, [R1+0x6c0] ;  /* 0x0006c00001627983 */ /* 0x000ea20000300a00 */
[----:B------:R-:W-:-:S04]  /*2fe40*/  IMAD.WIDE R206, R183, 0x4, R34 ;  /* 0x00000004b7ce7825 */ /* 0x000fc800078e0222 */
[----:B---3--:R-:W-:-:S05]  /*2fe50*/  IMAD.WIDE R8, R183, 0x4, R28 ;  /* 0x00000004b7087825 */ /* 0x008fca00078e021c */
[----:B------:R1:W-:Y:S04]  /*2fe60*/  STL.64 [R1+0xb8], R8 ;  /* 0x0000b80801007387 */ /* 0x0003e80000100a00 */
[----:B------:R-:W3:Y:S04]  /*2fe70*/  LDL.LU.64 R28, [R1+0x480] ;  /* 0x00048000011c7983 */ /* 0x000ee80000300a00 */
[----:B------:R-:W3:Y:S01]  /*2fe80*/  LDL.LU.64 R104, [R1+0x3c0] ;  /* 0x0003c00001687983 */ /* 0x000ee20000300a00 */
[----:B------:R-:W-:-:S03]  /*2fe90*/  IMAD.WIDE R202, R183, 0x4, R102 ;  /* 0x00000004b7ca7825 */ /* 0x000fc600078e0266 */
[----:B------:R-:W3:Y:S01]  /*2fea0*/  LDL.LU.64 R34, [R1+0x7e8] ;  /* 0x0007e80001227983 */ /* 0x000ee20000300a00 */
[----:B------:R-:W-:-:S03]  /*2feb0*/  IMAD.WIDE R142, R183, 0x4, R32 ;  /* 0x00000004b78e7825 */ /* 0x000fc600078e0220 */
[----:B------:R-:W3:Y:S04]  /*2fec0*/  LDL.LU.64 R102, [R1+0x6c8] ;  /* 0x0006c80001667983 */ /* 0x000ee80000300a00 */
[----:B------:R-:W3:Y:S01]  /*2fed0*/  LDL.LU.64 R32, [R1+0x4a8] ;  /* 0x0004a80001207983 */ /* 0x000ee20000300a00 */
[----:B----4-:R-:W-:-:S03]  /*2fee0*/  IMAD.WIDE R78, R183, 0x4, R30 ;  /* 0x00000004b74e7825 */ /* 0x010fc600078e021e */
[----:B------:R-:W4:Y:S01]  /*2fef0*/  LDL.LU.64 R30, [R1+0x410] ;  /* 0x00041000011e7983 */ /* 0x000f220000300a00 */
[----:B-1----:R-:W-:-:S05]  /*2ff00*/  IMAD.WIDE R8, R183, 0x4, R46 ;  /* 0x00000004b7087825 */ /* 0x002fca00078e022e */
[----:B------:R1:W-:Y:S01]  /*2ff10*/  STL.64 [R1+0xb0], R8 ;  /* 0x0000b00801007387 */ /* 0x0003e20000100a00 */
[----:B------:R-:W-:-:S03]  /*2ff20*/  IMAD.WIDE R200, R183, 0x4, R166 ;  /* 0x00000004b7c87825 */ /* 0x000fc600078e02a6 */
[----:B------:R-:W4:Y:S01]  /*2ff30*/  LDL.LU.64 R166, [R1+0x7f0] ;  /* 0x0007f00001a67983 */ /* 0x000f220000300a00 */
[----:B------:R-:W-:-:S03]  /*2ff40*/  IMAD.WIDE R144, R183, 0x4, R164 ;  /* 0x00000004b7907825 */ /* 0x000fc600078e02a4 */
[----:B------:R-:W4:Y:S01]  /*2ff50*/  LDL.LU.64 R164, [R1+0x6d0] ;  /* 0x0006d00001a47983 */ /* 0x000f220000300a00 */
[----:B-1----:R-:W-:-:S05]  /*2ff60*/  IMAD.WIDE R8, R183, 0x4, R114 ;  /* 0x00000004b7087825 */ /* 0x002fca00078e0272 */
[----:B------:R1:W-:Y:S02]  /*2ff70*/  STL.64 [R1+0xa8], R8 ;  /* 0x0000a80801007387 */ /* 0x0003e40000100a00 */
[----:B-1----:R-:W-:-:S05]  /*2ff80*/  IMAD.WIDE R8, R183, 0x4, R176 ;  /* 0x00000004b7087825 */ /* 0x002fca00078e02b0 */
[----:B------:R1:W-:Y:S02]  /*2ff90*/  STL.64 [R1+0xa0], R8 ;  /* 0x0000a00801007387 */ /* 0x0003e40000100a00 */
[----:B-1----:R-:W-:-:S05]  /*2ffa0*/  IMAD.WIDE R8, R183, 0x4, R38 ;  /* 0x00000004b7087825 */ /* 0x002fca00078e0226 */
[----:B------:R2:W-:Y:S02]  /*2ffb0*/  STL.64 [R1+0x98], R8 ;  /* 0x0000980801007387 */ /* 0x0005e40000100a00 */
[C---:B--2---:R-:W-:Y:S02]  /*2ffc0*/  IMAD.WIDE R8, R183.reuse, 0x4, R168 ;  /* 0x00000004b7087825 */ /* 0x044fe400078e02a8 */
[----:B------:R-:W2:Y:S04]  /*2ffd0*/  LDL.LU.64 R168, [R1+0x4d8] ;  /* 0x0004d80001a87983 */ /* 0x000ea80000300a00 */
[----:B------:R1:W-:Y:S01]  /*2ffe0*/  STL.64 [R1+0x90], R8 ;  /* 0x0000900801007387 */ /* 0x0003e20000100a00 */
[----:B------:R-:W-:-:S04]  /*2fff0*/  IMAD.WIDE R152, R183, 0x4, R98 ;  /* 0x00000004b7987825 */ /* 0x000fc800078e0262 */
[----:B------:R-:W-:-:S04]  /*30000*/  IMAD.WIDE R94, R183, 0x4, R36 ;  /* 0x00000004b75e7825 */ /* 0x000fc800078e0224 */
[----:B------:R-:W-:-:S04]  /*30010*/  IMAD.WIDE R150, R183, 0x4, R106 ;  /* 0x00000004b7967825 */ /* 0x000fc800078e026a */
[----:B------:R-:W-:-:S04]  /*30020*/  IMAD.WIDE R196, R183, 0x4, R110 ;  /* 0x00000004b7c47825 */ /* 0x000fc800078e026e */
[C---:B---3--:R-:W-:Y:S02]  /*30030*/  IMAD.WIDE R98, R183.reuse, 0x4, R28 ;  /* 0x00000004b7627825 */ /* 0x048fe400078e021c */
[----:B------:R-:W3:Y:S02]  /*30040*/  LDL.LU.64 R28, [R1+0x460] ;  /* 0x00046000011c7983 */ /* 0x000ee40000300a00 */
[C---:B-1----:R-:W-:Y:S02]  /*30050*/  IMAD.WIDE R8, R183.reuse, 0x4, R104 ;  /* 0x00000004b7087825 */ /* 0x042fe400078e0268 */
[----:B------:R-:W3:Y:S02]  /*30060*/  LDL.LU.64 R36, [R1+0x7f8] ;  /* 0x0007f80001247983 */ /* 0x000ee40000300a00 */
[C---:B------:R-:W-:Y:S02]  /*30070*/  IMAD.WIDE R190, R183.reuse, 0x4, R34 ;  /* 0x00000004b7be7825 */ /* 0x040fe400078e0222 */
[----:B------:R4:W-:Y:S02]  /*30080*/  STL.64 [R1+0x88], R8 ;  /* 0x0000880801007387 */ /* 0x0009e40000100a00 */
[----:B------:R-:W-:-:S02]  /*30090*/  IMAD.WIDE R154, R183, 0x4, R102 ;  /* 0x00000004b79a7825 */ /* 0x000fc400078e0266 */
[----:B------:R-:W3:Y:S02]  /*300a0*/  LDL.LU.64 R34, [R1+0x6d8] ;  /* 0x0006d80001227983 */ /* 0x000ee40000300a00 */
[C---:B------:R-:W-:Y:S02]  /*300b0*/  IMAD.WIDE R102, R183.reuse, 0x4, R32 ;  /* 0x00000004b7667825 */ /* 0x040fe400078e0220 */
[----:B------:R-:W3:Y:S04]  /*300c0*/  LDL.LU.64 R106, [R1+0x510] ;  /* 0x00051000016a7983 */ /* 0x000ee80000300a00 */
[----:B------:R-:W3:Y:S01]  /*300d0*/  LDL.LU.64 R32, [R1+0x498] ;  /* 0x0004980001207983 */ /* 0x000ee20000300a00 */
[----:B------:R-:W-:-:S04]  /*300e0*/  IMAD.WIDE R86, R183, 0x4, R180 ;  /* 0x00000004b7567825 */ /* 0x000fc800078e02b4 */
[----:B------:R-:W-:-:S04]  /*300f0*/  IMAD.WIDE R146, R183, 0x4, R178 ;  /* 0x00000004b7927825 */ /* 0x000fc800078e02b2 */
[----:B------:R-:W-:-:S04]  /*30100*/  IMAD.WIDE R198, R183, 0x4, R44 ;  /* 0x00000004b7c67825 */ /* 0x000fc800078e022c */
[----:B------:R-:W-:-:S04]  /*30110*/  IMAD.WIDE R90, R183, 0x4, R42 ;  /* 0x00000004b75a7825 */ /* 0x000fc800078e022a */
[----:B----4-:R-:W-:-:S05]  /*30120*/  IMAD.WIDE R8, R183, 0x4, R30 ;  /* 0x00000004b7087825 */ /* 0x010fca00078e021e */
[----:B------:R3:W-:Y:S04]  /*30130*/  STL.64 [R1+0x80], R8 ;  /* 0x0000800801007387 */ /* 0x0007e80000100a00 */
[----:B------:R-:W4:Y:S04]  /*30140*/  LDL.LU.64 R30, [R1+0x808] ;  /* 0x00080800011e7983 */ /* 0x000f280000300a00 */
[----:B------:R-:W4:Y:S04]  /*30150*/  LDL.LU.64 R118, [R1+0x6e0] ;  /* 0x0006e00001767983 */ /* 0x000f280000300a00 */
[----:B------:R-:W4:Y:S04]  /*30160*/  LDL.LU.64 R110, [R1+0x598] ;  /* 0x00059800016e7983 */ /* 0x000f280000300a00 */
[----:B------:R-:W4:Y:S04]  /*30170*/  LDL.LU.64 R48, [R1+0x4d0] ;  /* 0x0004d00001307983 */ /* 0x000f280000300a00 */
[----:B------:R-:W4:Y:S04]  /*30180*/  LDL.LU.64 R180, [R1+0x810] ;  /* 0x0008100001b47983 */ /* 0x000f280000300a00 */
[----:B------:R-:W4:Y:S04]  /*30190*/  LDL.LU.64 R116, [R1+0x6e8] ;  /* 0x0006e80001747983 */ /* 0x000f280000300a00 */
[----:B------:R-:W4:Y:S01]  /*301a0*/  LDL.LU.64 R114, [R1+0x5c8] ;  /* 0x0005c80001727983 */ /* 0x000f220000300a00 */
[----:B------:R-:W-:-:S03]  /*301b0*/  IMAD.WIDE R156, R183, 0x4, R164 ;  /* 0x00000004b79c7825 */ /* 0x000fc600078e02a4 */
        /* <DEDUP_REMOVED lines=14> */
[----:B------:R-:W2:Y:S04]  /*302a0*/  LDL.LU.64 R168, [R1+0x700] ;  /* 0x0007000001a87983 */ /* 0x000ea80000300a00 */
[----:B------:R-:W2:Y:S01]  /*302b0*/  LDL.LU.64 R38, [R1+0x630] ;  /* 0x0006300001267983 */ /* 0x000ea20000300a00 */
[----:B------:R-:W-:-:S03]  /*302c0*/  IMAD.WIDE R194, R183, 0x4, R172 ;  /* 0x00000004b7c27825 */ /* 0x000fc600078e02ac */
[----:B------:R-:W2:Y:S01]  /*302d0*/  LDL.LU.64 R170, [R1+0x838] ;  /* 0x0008380001aa7983 */ /* 0x000ea20000300a00 */
[----:B---3--:R-:W-:-:S03]  /*302e0*/  IMAD.WIDE R8, R183, 0x4, R28 ;  /* 0x00000004b7087825 */ /* 0x008fc600078e021c */
[----:B------:R-:W3:Y:S01]  /*302f0*/  LDL.LU.64 R28, [R1+0x708] ;  /* 0x00070800011c7983 */ /* 0x000ee20000300a00 */
[----:B------:R-:W-:-:S03]  /*30300*/  IMAD.WIDE R186, R183, 0x4, R36 ;  /* 0x00000004b7ba7825 */ /* 0x000fc600078e0224 */
[----:B------:R1:W-:Y:S04]  /*30310*/  STL.64 [R1+0x78], R8 ;  /* 0x0000780801007387 */ /* 0x0003e80000100a00 */
[----:B------:R-:W3:Y:S01]  /*30320*/  LDL.LU.64 R172, [R1+0x648] ;  /* 0x0006480001ac7983 */ /* 0x000ee20000300a00 */
[----:B------:R-:W-:-:S03]  /*30330*/  IMAD.WIDE R158, R183, 0x4, R34 ;  /* 0x00000004b79e7825 */ /* 0x000fc600078e0222 */
[----:B------:R-:W3:Y:S04]  /*30340*/  LDL.LU.64 R36, [R1+0x848] ;  /* 0x0008480001247983 */ /* 0x000ee80000300a00 */
[----:B------:R-:W3:Y:S01]  /*30350*/  LDL.LU.64 R34, [R1+0x710] ;  /* 0x0007100001227983 */ /* 0x000ee20000300a00 */
[----:B-1----:R-:W-:-:S03]  /*30360*/  IMAD.WIDE R8, R183, 0x4, R32 ;  /* 0x00000004b7087825 */ /* 0x002fc600078e0220 */
[----:B------:R-:W3:Y:S04]  /*30370*/  LDL.LU.64 R32, [R1+0x850] ;  /* 0x0008500001207983 */ /* 0x000ee80000300a00 */
[----:B------:R1:W-:Y:S01]  /*30380*/  STL.64 [R1+0x68], R8 ;  /* 0x0000680801007387 */ /* 0x0003e20000100a00 */
[----:B----4-:R-:W-:-:S03]  /*30390*/  IMAD.WIDE R184, R183, 0x4, R30 ;  /* 0x00000004b7b87825 */ /* 0x010fc600078e021e */
[----:B------:R-:W4:Y:S01]  /*303a0*/  LDL.LU.64 R30, [R1+0x718] ;  /* 0x00071800011e7983 */ /* 0x000f220000300a00 */
[----:B-1----:R-:W-:-:S05]  /*303b0*/  IMAD.WIDE R8, R183, 0x4, R48 ;  /* 0x00000004b7087825 */ /* 0x002fca00078e0230 */
[----:B------:R1:W-:Y:S02]  /*303c0*/  STL.64 [R1+0x60], R8 ;  /* 0x0000600801007387 */ /* 0x0003e40000100a00 */
[----:B-1----:R-:W-:-:S05]  /*303d0*/  IMAD.WIDE R8, R183, 0x4, R46 ;  /* 0x00000004b7087825 */ /* 0x002fca00078e022e */
[----:B------:R1:W-:Y:S02]  /*303e0*/  STL.64 [R1+0x58], R8 ;  /* 0x0000580801007387 */ /* 0x0003e40000100a00 */
[----:B-1----:R-:W-:-:S05]  /*303f0*/  IMAD.WIDE R8, R183, 0x4, R42 ;  /* 0x00000004b7087825 */ /* 0x002fca00078e022a */
[----:B------:R1:W-:Y:S02]  /*30400*/  STL.64 [R1+0x50], R8 ;  /* 0x0000500801007387 */ /* 0x0003e40000100a00 */
[C---:B-1----:R-:W-:Y:S02]  /*30410*/  IMAD.WIDE R8, R183.reuse, 0x4, R246 ;  /* 0x00000004b7087825 */ /* 0x042fe400078e02f6 */
[----:B------:R-:W4:Y:S04]  /*30420*/  LDL.LU.64 R246, [R1+0xec0] ;  /* 0x000ec00001f67983 */ /* 0x000f280000300a00 */
[----:B------:R1:W-:Y:S02]  /*30430*/  STL.64 [R1+0x48], R8 ;  /* 0x0000480801007387 */ /* 0x0003e40000100a00 */
[----:B-1----:R-:W-:-:S02]  /*30440*/  IMAD.WIDE R8, R183, 0x4, R12 ;  /* 0x00000004b7087825 */ /* 0x002fc400078e020c */
[----:B------:R-:W4:Y:S02]  /*30450*/  LDL.LU.64 R12, [R1+0xeb8] ;  /* 0x000eb800010c7983 */ /* 0x000f240000300a00 */
[C---:B--2---:R-:W-:Y:S02]  /*30460*/  IMAD.WIDE R84, R183.reuse, 0x4, R170 ;  /* 0x00000004b7547825 */ /* 0x044fe400078e02aa */
[----:B------:R1:W-:Y:S02]  /*30470*/  STL.64 [R1+0x40], R8 ;  /* 0x0000400801007387 */ /* 0x0003e40000100a00 */
[----:B-1----:R-:W-:-:S04]  /*30480*/  IMAD.WIDE R8, R183, 0x4, R250 ;  /* 0x00000004b7087825 */ /* 0x002fc800078e02fa */
[C---:B---3--:R-:W-:Y:S02]  /*30490*/  IMAD.WIDE R170, R183.reuse, 0x4, R28 ;  /* 0x00000004b7aa7825 */ /* 0x048fe400078e021c */
[----:B------:R-:W2:Y:S04]  /*304a0*/  LDL.LU.64 R28, [R1+0x9e0] ;  /* 0x0009e000011c7983 */ /* 0x000ea80000300a00 */
[----:B------:R-:W2:Y:S04]  /*304b0*/  LDL.LU.64 R250, [R1+0xeb0] ;  /* 0x000eb00001fa7983 */ /* 0x000ea80000300a00 */
[----:B------:R-:W-:Y:S01]  /*304c0*/  STL.64 [R1+0x38], R8 ;  /* 0x0000380801007387 */ /* 0x000fe20000100a00 */
[----:B----4-:R-:W-:-:S03]  /*304d0*/  IMAD.WIDE R124, R183, 0x4, R12 ;  /* 0x00000004b77c7825 */ /* 0x010fc600078e020c */
[----:B------:R-:W3:Y:S01]  /*304e0*/  LDL.LU.64 R12, [R1+0xea8] ;  /* 0x000ea800010c7983 */ /* 0x000ee20000300a00 */
[----:B------:R-:W-:-:S05]  /*304f0*/  IMAD.WIDE R6, R183, 0x4, R6 ;  /* 0x00000004b7067825 */ /* 0x000fca00078e0206 */
[----:B------:R1:W-:Y:S01]  /*30500*/  LDGSTS.E [R182+-0x68100], desc[UR22][R6.64], P6 ;  /* 0x97f0000006b67fae */ /* 0x0003e2000b1a1016 */
[C---:B------:R-:W-:Y:S01]  /*30510*/  IMAD.WIDE R14, R183.reuse, 0x4, R248 ;  /* 0x00000004b70e7825 */ /* 0x040fe200078e02f8 */
[----:B------:R-:W-:Y:S02]  /*30520*/  UIADD3 UR4, UPT, UPT, UR15, -0x140, URZ ;  /* 0xfffffec00f047890 */ /* 0x000fe4000fffe0ff */
[----:B------:R-:W4:Y:S01]  /*30530*/  LDL.LU.64 R248, [R1+0xea0] ;  /* 0x000ea00001f87983 */ /* 0x000f220000300a00 */
[----:B-1----:R-:W1:Y:S01]  /*30540*/  LDC R182, c[0x0][0x3a0] ;  /* 0x0000e800ffb67b82 */ /* 0x002e620000000800 */
[C---:B------:R-:W-:Y:S02]  /*30550*/  IMAD.WIDE R96, R183.reuse, 0x4, R174 ;  /* 0x00000004b7607825 */ /* 0x040fe400078e02ae */
[----:B------:R2:W-:Y:S02]  /*30560*/  STL.64 [R1+0x30], R14 ;  /* 0x0000300e01007387 */ /* 0x0005e40000100a00 */
[C---:B------:R-:W-:Y:S01]  /*30570*/  IMAD.WIDE R174, R183.reuse, 0x4, R30 ;  /* 0x00000004b7ae7825 */ /* 0x040fe200078e021e */
[----:B------:R-:W1:Y:S03]  /*30580*/  S2R R17, SR_TID.X ;  /* 0x0000000000117919 */ /* 0x000e660000002100 */
[C---:B------:R-:W-:Y:S01]  /*30590*/  IMAD.WIDE R130, R183.reuse, 0x4, R246 ;  /* 0x00000004b7827825 */ /* 0x040fe200078e02f6 */
[----:B------:R-:W0:Y:S03]  /*305a0*/  LDGDEPBAR ;  /* 0x00000000000079af */ /* 0x000e260000000000 */
[----:B--2---:R-:W-:Y:S01]  /*305b0*/  IMAD.WIDE R14, R183, 0x4, R6 ;  /* 0x00000004b70e7825 */ /* 0x004fe200078e0206 */
[----:B------:R-:W2:Y:S04]  /*305c0*/  LDL.LU.64 R246, [R1+0xe98] ;  /* 0x000e980001f67983 */ /* 0x000ea80000300a00 */
[----:B------:R-:W2:Y:S01]  /*305d0*/  LDL.LU.64 R6, [R1+0xe90] ;  /* 0x000e900001067983 */ /* 0x000ea20000300a00 */
[----:B-1----:R-:W-:-:S03]  /*305e0*/  VIADD R31, R182, 0x3f ;  /* 0x0000003fb61f7836 */ /* 0x002fc60000000000 */
[----:B------:R1:W-:Y:S02]  /*305f0*/  STL.64 [R1+0x28], R14 ;  /* 0x0000280e01007387 */ /* 0x0003e40000100a00 */
[----:B------:R-:W-:Y:S01]  /*30600*/  ISETP.GT.AND P2, PT, R31, 0x17f, PT ;  /* 0x0000017f1f00780c */ /* 0x000fe20003f44270 */
[C---:B------:R-:W-:Y:S02]  /*30610*/  IMAD.WIDE R8, R183.reuse, 0x4, R32 ;  /* 0x00000004b7087825 */ /* 0x040fe400078e0220 */
[----:B------:R-:W2:Y:S02]  /*30620*/  LDL.LU.64 R32, [R1+0x9d0] ;  /* 0x0009d00001207983 */ /* 0x000ea40000300a00 */
[----:B------:R-:W-:-:S04]  /*30630*/  IMAD.WIDE R122, R183, 0x4, R172 ;  /* 0x00000004b77a7825 */ /* 0x000fc800078e02ac */
[----:B------:R-:W-:-:S04]  /*30640*/  IMAD.WIDE R172, R183, 0x4, R34 ;  /* 0x00000004b7ac7825 */ /* 0x000fc800078e0222 */
[----:B------:R-:W-:Y:S01]  /*30650*/  IMAD.WIDE R80, R183, 0x4, R36 ;  /* 0x00000004b7507825 */ /* 0x000fe200078e0224 */
[----:B------:R-:W1:Y:S01]  /*30660*/  S2R R19, SR_TID.X ;  /* 0x0000000000137919 */ /* 0x000e620000002100 */
[----:B------:R-:W-:Y:S01]  /*30670*/  BAR.SYNC.DEFER_BLOCKING 0x0 ;  /* 0x0000000000007b1d */ /* 0x000fe20000010000 */
[C---:B---3--:R-:W-:Y:S02]  /*30680*/  ISETP.GE.AND P1, PT, R12.reuse, UR4, PT ;  /* 0x000000040c007c0c */ /* 0x048fe4000bf26270 */
[----:B------:R-:W-:Y:S02]  /*30690*/  LOP3.LUT R182, R12, 0x2, RZ, 0xfc, !PT ;  /* 0x000000020cb67812 */ /* 0x000fe400078efcff */
[----:B-1----:R-:W-:Y:S02]  /*306a0*/  SEL R14, RZ, 0x4, P1 ;  /* 0x00000004ff0e7807 */ /* 0x002fe40000800000 */
[----:B------:R-:W-:Y:S02]  /*306b0*/  ISETP.GE.AND P1, PT, R182, UR4, PT ;  /* 0x00000004b6007c0c */ /* 0x000fe4000bf26270 */
        /* <DEDUP_REMOVED lines=10> */
[----:B------:R-:W-:-:S04]  /*30760*/  SEL R14, R14, RZ, P2 ;  /* 0x000000ff0e0e7207 */ /* 0x000fc80001000000 */
[----:B------:R-:W-:Y:S02]  /*30770*/  ISETP.NE.U32.AND P4, PT, R14, RZ, PT ;  /* 0x000000ff0e00720c */ /* 0x000fe40003f85070 */
[----:B------:R-:W-:Y:S02]  /*30780*/  SEL R14, RZ, 0x4, P1 ;  /* 0x00000004ff0e7807 */ /* 0x000fe40000800000 */
[----:B------:R-:W-:Y:S02]  /*30790*/  LOP3.LUT R31, R12, 0x4, RZ, 0xfc, !PT ;  /* 0x000000040c1f7812 */ /* 0x000fe400078efcff */
[----:B------:R-:W-:Y:S02]  /*307a0*/  SEL R14, R14, RZ, P2 ;  /* 0x000000ff0e0e7207 */ /* 0x000fe40001000000 */
[----:B------:R-:W-:Y:S02]  /*307b0*/  LOP3.LUT R182, R12, 0x6, RZ, 0xfc, !PT ;  /* 0x000000060cb67812 */ /* 0x000fe400078efcff */
[----:B------:R-:W-:-:S02]  /*307c0*/  ISETP.GE.AND P6, PT, R31, UR4, PT ;  /* 0x000000041f007c0c */ /* 0x000fc4000bfc6270 */
[----:B------:R-:W-:Y:S01]  /*307d0*/  ISETP.NE.U32.AND P1, PT, R14, RZ, PT ;  /* 0x000000ff0e00720c */ /* 0x000fe20003f25070 */
[----:B------:R-:W-:Y:S01]  /*307e0*/  IMAD.WIDE R14, R251, 0x4, R28 ;  /* 0x00000004fb0e7825 */ /* 0x000fe200078e021c */
[----:B------:R-:W-:Y:S01]  /*307f0*/  SEL R16, RZ, 0x4, P6 ;  /* 0x00000004ff107807 */ /* 0x000fe20003000000 */
[----:B------:R-:W3:Y:S01]  /*30800*/  LDL.LU.64 R28, [R1+0x970] ;  /* 0x00097000011c7983 */ /* 0x000ee20000300a00 */
[----:B------:R-:W-:-:S03]  /*30810*/  ISETP.GE.AND P6, PT, R182, UR4, PT ;  /* 0x00000004b6007c0c */ /* 0x000fc6000bfc6270 */
[----:B------:R-:W2:Y:S04]  /*30820*/  LDL.LU.64 R30, [R1+0x968] ;  /* 0x00096800011e7983 */ /* 0x000ea80000300a00 */
[----:B------:R-:W2:Y:S04]  /*30830*/  LDL.LU.64 R34, [R1+0x9c8] ;  /* 0x0009c80001227983 */ /* 0x000ea80000300a00 */
[----:B------:R-:W2:Y:S01]  /*30840*/  LDL R182, [R1+0x12c] ;  /* 0x00012c0001b67983 */ /* 0x000ea20000100800 */
[----:B------:R-:W-:Y:S02]  /*30850*/  SHF.R.U32.HI R37, RZ, 0x6, R17 ;  /* 0x00000006ff257819 */ /* 0x000fe40000011611 */
[----:B------:R-:W-:-:S02]  /*30860*/  SEL R16, R16, RZ, P2 ;  /* 0x000000ff10107207 */ /* 0x000fc40001000000 */
[----:B------:R-:W-:-:S04]  /*30870*/  SGXT.U32 R37, R37, 0x1 ;  /* 0x000000012525781a */ /* 0x000fc80000000000 */
[----:B------:R-:W-:Y:S01]  /*30880*/  LOP3.LUT R37, R37, 0x24, RZ, 0xfc, !PT ;  /* 0x0000002425257812 */ /* 0x000fe200078efcff */
[----:B------:R-:W-:Y:S04]  /*30890*/  STL.64 [R1+0xf08], R130 ;  /* 0x000f088201007387 */ /* 0x000fe80000100a00 */
[----:B------:R1:W-:Y:S04]  /*308a0*/  STL.64 [R1+0xe90], R12 ;  /* 0x000e900c01007387 */ /* 0x0003e80000100a00 */
[----:B------:R-:W-:Y:S01]  /*308b0*/  STL.64 [R1+0xe98], R14 ;  /* 0x000e980e01007387 */ /* 0x000fe20000100a00 */
[----:B------:R-:W1:Y:S03]  /*308c0*/  S2R R21, SR_TID.X ;  /* 0x0000000000157919 */ /* 0x000e660000002100 */
[----:B------:R-:W-:Y:S01]  /*308d0*/  @!PT LDS RZ, [RZ] ;  /* 0x00000000fffff984 */ /* 0x000fe20000000800 */
[----:B------:R-:W-:Y:S01]  /*308e0*/  @!PT LDS RZ, [RZ] ;  /* 0x00000000fffff984 */ /* 0x000fe20000000800 */
[----:B------:R-:W-:Y:S01]  /*308f0*/  @!PT LDS RZ, [RZ] ;  /* 0x00000000fffff984 */ /* 0x000fe20000000800 */
[----:B--2---:R-:W-:Y:S01]  /*30900*/  LDGSTS.E [R182+-0xc000], desc[UR22][R14.64], P5 ;  /* 0xf40000000eb67fae */ /* 0x004fe2000a9a1016 */
[----:B------:R-:W-:-:S02]  /*30910*/  ISETP.NE.U32.AND P5, PT, R16, RZ, PT ;  /* 0x000000ff1000720c */ /* 0x000fc40003fa5070 */
[----:B------:R-:W-:Y:S02]  /*30920*/  SEL R16, RZ, 0x4, P6 ;  /* 0x00000004ff107807 */ /* 0x000fe40003000000 */
[----:B------:R-:W-:Y:S02]  /*30930*/  ISETP.GE.AND P6, PT, R37, UR4, PT ;  /* 0x0000000425007c0c */ /* 0x000fe4000bfc6270 */
[----:B------:R-:W-:Y:S02]  /*30940*/  SEL R16, R16, RZ, P2 ;  /* 0x000000ff10107207 */ /* 0x000fe40001000000 */
[----:B------:R-:W-:Y:S02]  /*30950*/  SEL R18, RZ, 0x4, P6 ;  /* 0x00000004ff127807 */ /* 0x000fe40003000000 */
[----:B------:R-:W-:Y:S01]  /*30960*/  ISETP.NE.U32.AND P6, PT, R16, RZ, PT ;  /* 0x000000ff1000720c */ /* 0x000fe20003fc5070 */
[C---:B------:R-:W-:Y:S02]  /*30970*/  IMAD.WIDE R16, R251.reuse, 0x4, R32 ;  /* 0x00000004fb107825 */ /* 0x040fe400078e0220 */
[----:B------:R-:W2:Y:S02]  /*30980*/  LDL.LU.64 R32, [R1+0x9c0] ;  /* 0x0009c00001207983 */ /* 0x000ea40000300a00 */
[----:B---3--:R-:W-:-:S02]  /*30990*/  IMAD.WIDE R46, R251, 0x4, R28 ;  /* 0x00000004fb2e7825 */ /* 0x008fc400078e021c */
[----:B------:R-:W3:Y:S01]  /*309a0*/  LDL.LU.64 R28, [R1+0x960] ;  /* 0x00096000011c7983 */ /* 0x000ee20000300a00 */
[----:B------:R-:W-:Y:S01]  /*309b0*/  SHF.R.U32.HI R37, RZ, 0x6, R19 ;  /* 0x00000006ff257819 */ /* 0x000fe20000011613 */
[----:B------:R-:W-:Y:S02]  /*309c0*/  IMAD.WIDE R48, R251, 0x4, R30 ;  /* 0x00000004fb307825 */ /* 0x000fe400078e021e */
[----:B------:R-:W-:Y:S01]  /*309d0*/  LDGSTS.E [R182+-0xbff8], desc[UR22][R16.64], P3 ;  /* 0xf400800010b67fae */ /* 0x000fe200099a1016 */
[----:B------:R-:W-:-:S03]  /*309e0*/  SGXT.U32 R37, R37, 0x1 ;  /* 0x000000012525781a */ /* 0x000fc60000000000 */
[----:B------:R-:W-:Y:S01]  /*309f0*/  STL.64 [R1+0xea0], R16 ;  /* 0x000ea01001007387 */ /* 0x000fe20000100a00 */
[----:B------:R-:W-:-:S03]  /*30a00*/  LOP3.LUT R37, R37, 0x26, RZ, 0xfc, !PT ;  /* 0x0000002625257812 */ /* 0x000fc600078efcff */
[----:B------:R-:W-:Y:S01]  /*30a10*/  STL.64 [R1+0xea8], R46 ;  /* 0x000ea82e01007387 */ /* 0x000fe20000100a00 */
[----:B------:R-:W-:-:S03]  /*30a20*/  ISETP.GE.AND P3, PT, R37, UR4, PT ;  /* 0x0000000425007c0c */ /* 0x000fc6000bf66270 */
[----:B------:R-:W4:Y:S01]  /*30a30*/  LDL.LU.64 R30, [R1+0x958] ;  /* 0x00095800011e7983 */ /* 0x000f220000300a00 */
[----:B------:R-:W-:Y:S02]  /*30a40*/  SHF.R.U32.HI R37, RZ, 0x6, R19 ;  /* 0x00000006ff257819 */ /* 0x000fe40000011613 */
[----:B------:R-:W-:Y:S01]  /*30a50*/  SEL R18, R18, RZ, P2 ;  /* 0x000000ff12127207 */ /* 0x000fe20001000000 */
[----:B------:R-:W-:Y:S01]  /*30a60*/  LDGSTS.E [R182+-0xa000], desc[UR22][R46.64], P4 ;  /* 0xf60000002eb67fae */ /* 0x000fe2000a1a1016 */
[----:B------:R-:W-:Y:S02]  /*30a70*/  SGXT.U32 R37, R37, 0x1 ;  /* 0x000000012525781a */ /* 0x000fe40000000000 */
[----:B------:R-:W-:Y:S01]  /*30a80*/  ISETP.NE.U32.AND P4, PT, R18, RZ, PT ;  /* 0x000000ff1200720c */ /* 0x000fe20003f85070 */
[----:B------:R1:W-:Y:S01]  /*30a90*/  LDGSTS.E [R182+-0x9ff8], desc[UR22][R48.64], P1 ;  /* 0xf600800030b67fae */ /* 0x0003e200089a1016 */
[----:B------:R-:W-:Y:S02]  /*30aa0*/  LOP3.LUT R37, R37, 0x8, RZ, 0xfc, !PT ;  /* 0x0000000825257812 */ /* 0x000fe400078efcff */
[----:B------:R-:W-:-:S02]  /*30ab0*/  SEL R18, RZ, 0x4, P3 ;  /* 0x00000004ff127807 */ /* 0x000fc40001800000 */
[----:B------:R-:W-:Y:S02]  /*30ac0*/  ISETP.GE.AND P3, PT, R37, UR4, PT ;  /* 0x0000000425007c0c */ /* 0x000fe4000bf66270 */
[----:B------:R-:W4:Y:S01]  /*30ad0*/  LDL.LU.64 R36, [R1+0x9b8] ;  /* 0x0009b80001247983 */ /* 0x000f220000300a00 */
[----:B-1----:R-:W-:-:S04]  /*30ae0*/  SHF.R.U32.HI R182, RZ, 0x6, R21 ;  /* 0x00000006ffb67819 */ /* 0x002fc80000011615 */
[----:B------:R-:W-:Y:S02]  /*30af0*/  SGXT.U32 R182, R182, 0x1 ;  /* 0x00000001b6b6781a */ /* 0x000fe40000000000 */
[----:B------:R-:W-:Y:S02]  /*30b00*/  SEL R18, R18, RZ, P2 ;  /* 0x000000ff12127207 */ /* 0x000fe40001000000 */
[----:B------:R-:W-:Y:S02]  /*30b10*/  LOP3.LUT R182, R182, 0xa, RZ, 0xfc, !PT ;  /* 0x0000000ab6b67812 */ /* 0x000fe400078efcff */
[----:B------:R-:W-:Y:S02]  /*30b20*/  SEL R20, RZ, 0x4, P3 ;  /* 0x00000004ff147807 */ /* 0x000fe40001800000 */
[----:B------:R-:W-:Y:S02]  /*30b30*/  ISETP.GE.AND P1, PT, R182, UR4, PT ;  /* 0x00000004b6007c0c */ /* 0x000fe4000bf26270 */
[----:B------:R-:W-:-:S02]  /*30b40*/  SHF.R.U32.HI R182, RZ, 0x6, R21 ;  /* 0x00000006ffb67819 */ /* 0x000fc40000011615 */
[----:B------:R-:W-:Y:S01]  /*30b50*/  ISETP.NE.U32.AND P3, PT, R18, RZ, PT ;  /* 0x000000ff1200720c */ /* 0x000fe20003f65070 */
[----:B------:R-:W-:Y:S01]  /*30b60*/  IMAD.WIDE R18, R251, 0x4, R34 ;  /* 0x00000004fb127825 */ /* 0x000fe200078e0222 */
[----:B------:R-:W-:Y:S02]  /*30b70*/  SEL R20, R20, RZ, P2 ;  /* 0x000000ff14147207 */ /* 0x000fe40001000000 */
[----:B------:R-:W-:Y:S01]  /*30b80*/  SGXT.U32 R182, R182, 0x1 ;  /* 0x00000001b6b6781a */ /* 0x000fe20000000000 */
[----:B------:R-:W1:Y:S03]  /*30b90*/  S2R R12, SR_TID.X ;  /* 0x00000000000c7919 */ /* 0x000e660000002100 */
[----:B------:R-:W-:Y:S01]  /*30ba0*/  LOP3.LUT R182, R182, 0x28, RZ, 0xfc, !PT ;  /* 0x00000028b6b67812 */ /* 0x000fe200078efcff */
[----:B------:R-:W-:Y:S01]  /*30bb0*/  LDGSTS.E [R3+-0xc000], desc[UR22][R18.64], P5 ;  /* 0xf400000012037fae */ /* 0x000fe2000a9a1016 */
[----:B------:R-:W-:-:S02]  /*30bc0*/  ISETP.NE.U32.AND P5, PT, R20, RZ, PT ;  /* 0x000000ff1400720c */ /* 0x000fc40003fa5070 */
[----:B------:R-:W-:Y:S02]  /*30bd0*/  SEL R20, RZ, 0x4, P1 ;  /* 0x00000004ff147807 */ /* 0x000fe40000800000 */
[----:B------:R-:W-:Y:S02]  /*30be0*/  ISETP.GE.AND P1, PT, R182, UR4, PT ;  /* 0x00000004b6007c0c */ /* 0x000fe4000bf26270 */
[----:B------:R-:W-:Y:S01]  /*30bf0*/  SEL R20, R20, RZ, P2 ;  /* 0x000000ff14147207 */ /* 0x000fe20001000000 */
[----:B------:R1:W-:Y:S01]  /*30c00*/  STL.64 [R1+0xeb0], R48 ;  /* 0x000eb03001007387 */ /* 0x0003e20000100a00 */
[----:B------:R-:W-:Y:S02]  /*30c10*/  SEL R22, RZ, 0x4, P1 ;  /* 0x00000004ff167807 */ /* 0x000fe40000800000 */
[----:B------:R-:W-:Y:S01]  /*30c20*/  ISETP.NE.U32.AND P1, PT, R20, RZ, PT ;  /* 0x000000ff1400720c */ /* 0x000fe20003f25070 */
[----:B------:R-:W-:Y:S01]  /*30c30*/  STL.64 [R1+0xeb8], R18 ;  /* 0x000eb81201007387 */ /* 0x000fe20000100a00 */
[----:B-1----:R-:W-:-:S04]  /*30c40*/  SHF.R.U32.HI R182, RZ, 0x6, R12 ;  /* 0x00000006ffb67819 */ /* 0x002fc8000001160c */
[----:B------:R-:W-:-:S04]  /*30c50*/  SGXT.U32 R182, R182, 0x1 ;  /* 0x00000001b6b6781a */ /* 0x000fc80000000000 */
[----:B------:R-:W-:Y:S02]  /*30c60*/  LOP3.LUT R182, R182, 0x2a, RZ, 0xfc, !PT ;  /* 0x0000002ab6b67812 */ /* 0x000fe400078efcff */
[----:B------:R-:W-:Y:S01]  /*30c70*/  SEL R22, R22, RZ, P2 ;  /* 0x000000ff16167207 */ /* 0x000fe20001000000 */
[C---:B--2---:R-:W-:Y:S02]  /*30c80*/  IMAD.WIDE R20, R251.reuse, 0x4, R32 ;  /* 0x00000004fb147825 */ /* 0x044fe400078e0220 */
[----:B------:R-:W2:Y:S02]  /*30c90*/  LDL.LU.64 R32, [R1+0x9b0] ;  /* 0x0009b00001207983 */ /* 0x000ea40000300a00 */
[----:B---3--:R-:W-:Y:S02]  /*30ca0*/  IMAD.WIDE R50, R251, 0x4, R28 ;  /* 0x00000004fb327825 */ /* 0x008fe400078e021c */
[----:B------:R-:W3:Y:S04]  /*30cb0*/  LDL.LU.64 R28, [R1+0x950] ;  /* 0x00095000011c7983 */ /* 0x000ee80000300a00 */
[----:B------:R-:W-:Y:S04]  /*30cc0*/  STL.64 [R1+0xec0], R20 ;  /* 0x000ec01401007387 */ /* 0x000fe80000100a00 */
[----:B------:R-:W-:Y:S04]  /*30cd0*/  STL.64 [R1+0xec8], R50 ;  /* 0x000ec83201007387 */ /* 0x000fe80000100a00 */
[----:B------:R-:W3:Y:S04]  /*30ce0*/  LDL.LU.64 R34, [R1+0x948] ;  /* 0x0009480001227983 */ /* 0x000ee80000300a00 */
[----:B------:R-:W-:Y:S01]  /*30cf0*/  LDGSTS.E [R3+-0xbff8], desc[UR22][R20.64], P6 ;  /* 0xf400800014037fae */ /* 0x000fe2000b1a1016 */
[----:B------:R-:W-:-:S02]  /*30d00*/  ISETP.GE.AND P6, PT, R182, UR4, PT ;  /* 0x00000004b6007c0c */ /* 0x000fc4000bfc6270 */
[----:B------:R-:W-:Y:S01]  /*30d10*/  SHF.R.U32.HI R182, RZ, 0x6, R12 ;  /* 0x00000006ffb67819 */ /* 0x000fe2000001160c */
[----:B----4-:R-:W-:Y:S01]  /*30d20*/  IMAD.WIDE R52, R251, 0x4, R30 ;  /* 0x00000004fb347825 */ /* 0x010fe200078e021e */
[----:B------:R-:W-:Y:S02]  /*30d30*/  LDGSTS.E [R3+-0xa000], desc[UR22][R50.64], P4 ;  /* 0xf600000032037fae */ /* 0x000fe4000a1a1016 */
[----:B------:R-:W-:Y:S02]  /*30d40*/  SGXT.U32 R182, R182, 0x1 ;  /* 0x00000001b6b6781a */ /* 0x000fe40000000000 */
[----:B------:R-:W4:Y:S01]  /*30d50*/  LDL.LU.64 R30, [R1+0x9a8] ;  /* 0x0009a800011e7983 */ /* 0x000f220000300a00 */
[----:B------:R-:W-:Y:S02]  /*30d60*/  ISETP.NE.U32.AND P4, PT, R22, RZ, PT ;  /* 0x000000ff1600720c */ /* 0x000fe40003f85070 */
[----:B------:R-:W-:Y:S01]  /*30d70*/  LOP3.LUT R182, R182, 0xc, RZ, 0xfc, !PT ;  /* 0x0000000cb6b67812 */ /* 0x000fe200078efcff */
[----:B------:R-:W-:Y:S01]  /*30d80*/  LDGSTS.E [R3+-0x9ff8], desc[UR22][R52.64], P3 ;  /* 0xf600800034037fae */ /* 0x000fe200099a1016 */
[----:B------:R-:W-:-:S02]  /*30d90*/  SEL R22, RZ, 0x4, P6 ;  /* 0x00000004ff167807 */ /* 0x000fc40003000000 */
[----:B------:R-:W-:Y:S02]  /*30da0*/  ISETP.GE.AND P6, PT, R182, UR4, PT ;  /* 0x00000004b6007c0c */ /* 0x000fe4000bfc6270 */
[----:B------:R-:W-:Y:S02]  /*30db0*/  SEL R22, R22, RZ, P2 ;  /* 0x000000ff16167207 */ /* 0x000fe40001000000 */
[----:B------:R-:W-:Y:S02]  /*30dc0*/  SEL R24, RZ, 0x4, P6 ;  /* 0x00000004ff187807 */ /* 0x000fe40003000000 */
[----:B------:R-:W-:Y:S01]  /*30dd0*/  ISETP.NE.U32.AND P6, PT, R22, RZ, PT ;  /* 0x000000ff1600720c */ /* 0x000fe20003fc5070 */
[----:B------:R-:W-:Y:S01]  /*30de0*/  IMAD.WIDE R22, R251, 0x4, R36 ;  /* 0x00000004fb167825 */ /* 0x000fe200078e0224 */
[----:B------:R-:W-:Y:S04]  /*30df0*/  STL.64 [R1+0xed0], R52 ;  /* 0x000ed03401007387 */ /* 0x000fe80000100a00 */
[----:B------:R1:W-:Y:S04]  /*30e00*/  STL.64 [R1+0xed8], R22 ;  /* 0x000ed81601007387 */ /* 0x0003e80000100a00 */
[----:B------:R-:W4:Y:S01]  /*30e10*/  LDL.LU.64 R36, [R1+0x9a0] ;  /* 0x0009a00001247983 */ /* 0x000f220000300a00 */
[----:B------:R-:W-:-:S02]  /*30e20*/  SHF.R.U32.HI R182, RZ, 0x6, R12 ;  /* 0x00000006ffb67819 */ /* 0x000fc4000001160c */
[----:B------:R-:W-:Y:S01]  /*30e30*/  SEL R24, R24, RZ, P2 ;  /* 0x000000ff18187207 */ /* 0x000fe20001000000 */
[----:B------:R-:W-:Y:S01]  /*30e40*/  LDGSTS.E [R6+-0xc000], desc[UR22][R22.64], P5 ;  /* 0xf400000016067fae */ /* 0x000fe2000a9a1016 */
[----:B------:R-:W-:-:S04]  /*30e50*/  SGXT.U32 R182, R182, 0x1 ;  /* 0x00000001b6b6781a */ /* 0x000fc80000000000 */
[----:B------:R-:W-:-:S04]  /*30e60*/  LOP3.LUT R182, R182, 0xe, RZ, 0xfc, !PT ;  /* 0x0000000eb6b67812 */ /* 0x000fc800078efcff */
[----:B------:R-:W-:Y:S02]  /*30e70*/  ISETP.GE.AND P3, PT, R182, UR4, PT ;  /* 0x00000004b6007c0c */ /* 0x000fe4000bf66270 */
[----:B------:R-:W-:-:S04]  /*30e80*/  SHF.R.U32.HI R182, RZ, 0x6, R12 ;  /* 0x00000006ffb67819 */ /* 0x000fc8000001160c */
[----:B------:R-:W-:Y:S02]  /*30e90*/  SGXT.U32 R182, R182, 0x1 ;  /* 0x00000001b6b6781a */ /* 0x000fe40000000000 */
[----:B------:R-:W-:Y:S02]  /*30ea0*/  ISETP.NE.U32.AND P5, PT, R24, RZ, PT ;  /* 0x000000ff1800720c */ /* 0x000fe40003fa5070 */
[----:B------:R-:W-:Y:S02]  /*30eb0*/  LOP3.LUT R182, R182, 0x2c, RZ, 0xfc, !PT ;  /* 0x0000002cb6b67812 */ /* 0x000fe400078efcff */
[----:B------:R-:W-:Y:S02]  /*30ec0*/  SEL R24, RZ, 0x4, P3 ;  /* 0x00000004ff187807 */ /* 0x000fe40001800000 */
[----:B------:R-:W-:Y:S02]  /*30ed0*/  ISETP.GE.AND P3, PT, R182, UR4, PT ;  /* 0x00000004b6007c0c */ /* 0x000fe4000bf66270 */
[----:B------:R-:W-:-:S02]  /*30ee0*/  SEL R24, R24, RZ, P2 ;  /* 0x000000ff18187207 */ /* 0x000fc40001000000 */
[----:B------:R-:W-:Y:S02]  /*30ef0*/  SEL R26, RZ, 0x4, P3 ;  /* 0x00000004ff1a7807 */ /* 0x000fe40001800000 */
[----:B------:R-:W-:Y:S02]  /*30f00*/  ISETP.NE.U32.AND P3, PT, R24, RZ, PT ;  /* 0x000000ff1800720c */ /* 0x000fe40003f65070 */
[----:B------:R-:W-:-:S04]  /*30f10*/  SHF.R.U32.HI R182, RZ, 0x6, R12 ;  /* 0x00000006ffb67819 */ /* 0x000fc8000001160c */
[----:B------:R-:W-:-:S04]  /*30f20*/  SGXT.U32 R182, R182, 0x1 ;  /* 0x00000001b6b6781a */ /* 0x000fc80000000000 */
[----:B------:R-:W-:Y:S01]  /*30f30*/  LOP3.LUT R182, R182, 0x2e, RZ, 0xfc, !PT ;  /* 0x0000002eb6b67812 */ /* 0x000fe200078efcff */
[----:B------:R-:W-:Y:S01]  /*30f40*/  IMAD.WIDE R162, R183, 0x4, R116 ;  /* 0x00000004b7a27825 */ /* 0x000fe200078e0274 */
[----:B------:R-:W-:-:S03]  /*30f50*/  SEL R26, R26, RZ, P2 ;  /* 0x000000ff1a1a7207 */ /* 0x000fc60001000000 */
[----:B------:R-:W-:-:S04]  /*30f60*/  IMAD.WIDE R116, R183, 0x4, R44 ;  /* 0x00000004b7747825 */ /* 0x000fc800078e022c */
[----:B------:R-:W-:-:S04]  /*30f70*/  IMAD.WIDE R160, R183, 0x4, R118 ;  /* 0x00000004b7a07825 */ /* 0x000fc800078e0276 */
[----:B------:R-:W-:-:S04]  /*30f80*/  IMAD.WIDE R118, R183, 0x4, R40 ;  /* 0x00000004b7767825 */ /* 0x000fc800078e0228 */
[C---:B--2---:R-:W-:Y:S02]  /*30f90*/  IMAD.WIDE R24, R251.reuse, 0x4, R32 ;  /* 0x00000004fb187825 */ /* 0x044fe400078e0220 */
[----:B------:R-:W2:Y:S02]  /*30fa0*/  LDL.LU.64 R32, [R1+0x940] ;  /* 0x0009400001207983 */ /* 0x000ea40000300a00 */
[----:B---3--:R-:W-:Y:S02]  /*30fb0*/  IMAD.WIDE R54, R251, 0x4, R28 ;  /* 0x00000004fb367825 */ /* 0x008fe400078e021c */
[----:B------:R-:W-:Y:S01]  /*30fc0*/  LDGSTS.E [R6+-0xbff8], desc[UR22][R24.64], P1 ;  /* 0xf400800018067fae */ /* 0x000fe200089a1016 */
[----:B------:R-:W-:Y:S02]  /*30fd0*/  ISETP.GE.AND P1, PT, R182, UR4, PT ;  /* 0x00000004b6007c0c */ /* 0x000fe4000bf26270 */
[----:B------:R-:W-:Y:S01]  /*30fe0*/  SHF.R.U32.HI R182, RZ, 0x6, R12 ;  /* 0x00000006ffb67819 */ /* 0x000fe2000001160c */
[----:B------:R-:W-:Y:S03]  /*30ff0*/  STL.64 [R1+0xee0], R24 ;  /* 0x000ee01801007387 */ /* 0x000fe60000100a00 */
[----:B------:R-:W-:Y:S01]  /*31000*/  SGXT.U32 R182, R182, 0x1 ;  /* 0x00000001b6b6781a */ /* 0x000fe20000000000 */
[----:B------:R-:W-:Y:S04]  /*31010*/  STL.64 [R1+0xee8], R54 ;  /* 0x000ee83601007387 */ /* 0x000fe80000100a00 */
[----:B------:R-:W3:Y:S01]  /*31020*/  LDL.LU.64 R44, [R1+0x938] ;  /* 0x00093800012c7983 */ /* 0x000ee20000300a00 */
[----:B------:R-:W-:-:S03]  /*31030*/  LOP3.LUT R182, R182, 0x10, RZ, 0xfc, !PT ;  /* 0x00000010b6b67812 */ /* 0x000fc600078efcff */
[----:B------:R-:W-:Y:S01]  /*31040*/  LDGSTS.E [R6+-0xa000], desc[UR22][R54.64], P4 ;  /* 0xf600000036067fae */ /* 0x000fe2000a1a1016 */
[----:B------:R-:W-:Y:S01]  /*31050*/  ISETP.NE.U32.AND P4, PT, R26, RZ, PT ;  /* 0x000000ff1a00720c */ /* 0x000fe20003f85070 */
[----:B------:R-:W-:Y:S01]  /*31060*/  IMAD.WIDE R56, R251, 0x4, R34 ;  /* 0x00000004fb387825 */ /* 0x000fe200078e0222 */
[----:B------:R-:W-:Y:S01]  /*31070*/  SEL R26, RZ, 0x4, P1 ;  /* 0x00000004ff1a7807 */ /* 0x000fe20000800000 */
[----:B------:R-:W3:Y:S01]  /*31080*/  LDL.LU.64 R34, [R1+0x998] ;  /* 0x0009980001227983 */ /* 0x000ee20000300a00 */
[----:B------:R-:W-:Y:S02]  /*31090*/  ISETP.GE.AND P1, PT, R182, UR4, PT ;  /* 0x00000004b6007c0c */ /* 0x000fe4000bf26270 */
[----:B------:R-:W-:Y:S01]  /*310a0*/  SHF.R.U32.HI R182, RZ, 0x6, R12 ;  /* 0x00000006ffb67819 */ /* 0x000fe2000001160c */
[----:B------:R-:W-:Y:S01]  /*310b0*/  LDGSTS.E [R6+-0x9ff8], desc[UR22][R56.64], P6 ;  /* 0xf600800038067fae */ /* 0x000fe2000b1a1016 */
[----:B------:R-:W-:Y:S02]  /*310c0*/  SEL R26, R26, RZ, P2 ;  /* 0x000000ff1a1a7207 */ /* 0x000fe40001000000 */
[----:B------:R-:W-:-:S02]  /*310d0*/  SGXT.U32 R182, R182, 0x1 ;  /* 0x00000001b6b6781a */ /* 0x000fc40000000000 */
[----:B------:R-:W-:Y:S02]  /*310e0*/  SEL R28, RZ, 0x4, P1 ;  /* 0x00000004ff1c7807 */ /* 0x000fe40000800000 */
[----:B------:R-:W-:Y:S02]  /*310f0*/  LOP3.LUT R182, R182, 0x12, RZ, 0xfc, !PT ;  /* 0x00000012b6b67812 */ /* 0x000fe400078efcff */
[----:B------:R-:W-:Y:S01]  /*31100*/  ISETP.NE.U32.AND P1, PT, R26, RZ, PT ;  /* 0x000000ff1a00720c */ /* 0x000fe20003f25070 */
[----:B----4-:R-:W-:Y:S01]  /*31110*/  IMAD.WIDE R26, R251, 0x4, R30 ;  /* 0x00000004fb1a7825 */ /* 0x010fe200078e021e */
[----:B------:R-:W-:Y:S01]  /*31120*/  ISETP.GE.AND P6, PT, R182, UR4, PT ;  /* 0x00000004b6007c0c */ /* 0x000fe2000bfc6270 */
[----:B------:R-:W-:Y:S01]  /*31130*/  STL.64 [R1+0xef0], R56 ;  /* 0x000ef03801007387 */ /* 0x000fe20000100a00 */
[----:B------:R-:W-:-:S03]  /*31140*/  SHF.R.U32.HI R182, RZ, 0x6, R12 ;  /* 0x00000006ffb67819 */ /* 0x000fc6000001160c */
[----:B------:R-:W-:Y:S01]  /*31150*/  STL.64 [R1+0xef8], R26 ;  /* 0x000ef81a01007387 */ /* 0x000fe20000100a00 */
[----:B------:R-:W-:Y:S02]  /*31160*/  SEL R28, R28, RZ, P2 ;  /* 0x000000ff1c1c7207 */ /* 0x000fe40001000000 */
[----:B------:R-:W-:Y:S01]  /*31170*/  SGXT.U32 R182, R182, 0x1 ;  /* 0x00000001b6b6781a */ /* 0x000fe20000000000 */
[----:B------:R-:W4:Y:S03]  /*31180*/  LDL.LU.64 R40, [R1+0x990] ;  /* 0x0009900001287983 */ /* 0x000f260000300a00 */
[----:B------:R-:W-:Y:S01]  /*31190*/  LOP3.LUT R182, R182, 0x30, RZ, 0xfc, !PT ;  /* 0x00000030b6b67812 */ /* 0x000fe200078efcff */
[----:B------:R-:W-:Y:S01]  /*311a0*/  LDGSTS.E [R7+-0xc000], desc[UR22][R26.64], P5 ;  /* 0xf40000001a077fae */ /* 0x000fe2000a9a1016 */
[----:B------:R-:W-:Y:S02]  /*311b0*/  ISETP.NE.U32.AND P5, PT, R28, RZ, PT ;  /* 0x000000ff1c00720c */ /* 0x000fe40003fa5070 */
[----:B------:R-:W-:-:S02]  /*311c0*/  SEL R28, RZ, 0x4, P6 ;  /* 0x00000004ff1c7807 */ /* 0x000fc40003000000 */
[----:B------:R-:W-:Y:S02]  /*311d0*/  ISETP.GE.AND P6, PT, R182, UR4, PT ;  /* 0x00000004b6007c0c */ /* 0x000fe4000bfc6270 */
[----:B------:R-:W-:Y:S02]  /*311e0*/  SEL R28, R28, RZ, P2 ;  /* 0x000000ff1c1c7207 */ /* 0x000fe40001000000 */
[----:B------:R-:W-:Y:S02]  /*311f0*/  SEL R30, RZ, 0x4, P6 ;  /* 0x00000004ff1e7807 */ /* 0x000fe40003000000 */
[----:B------:R-:W-:Y:S01]  /*31200*/  ISETP.NE.U32.AND P6, PT, R28, RZ, PT ;  /* 0x000000ff1c00720c */ /* 0x000fe20003fc5070 */
[----:B------:R-:W-:Y:S02]  /*31210*/  IMAD.WIDE R28, R251, 0x4, R36 ;  /* 0x00000004fb1c7825 */ /* 0x000fe400078e0224 */
[----:B------:R-:W4:Y:S04]  /*31220*/  LDL.LU.64 R36, [R1+0x930] ;  /* 0x0009300001247983 */ /* 0x000f280000300a00 */
[----:B------:R1:W-:Y:S04]  /*31230*/  STL.64 [R1+0xf00], R28 ;  /* 0x000f001c01007387 */ /* 0x0003e80000100a00 */
[----:B------:R-:W4:Y:S01]  /*31240*/  LDL.LU.64 R42, [R1+0x928] ;  /* 0x00092800012a7983 */ /* 0x000f220000300a00 */
[----:B------:R-:W-:-:S03]  /*31250*/  SHF.R.U32.HI R182, RZ, 0x6, R12 ;  /* 0x00000006ffb67819 */ /* 0x000fc6000001160c */
[----:B------:R-:W-:Y:S01]  /*31260*/  LDGSTS.E [R7+-0xbff8], desc[UR22][R28.64], P3 ;  /* 0xf40080001c077fae */ /* 0x000fe200099a1016 */
[----:B------:R-:W-:-:S04]  /*31270*/  SGXT.U32 R182, R182, 0x1 ;  /* 0x00000001b6b6781a */ /* 0x000fc80000000000 */
[----:B------:R-:W-:Y:S01]  /*31280*/  LOP3.LUT R182, R182, 0x32, RZ, 0xfc, !PT ;  /* 0x00000032b6b67812 */ /* 0x000fe200078efcff */
[----:B------:R-:W-:Y:S02]  /*31290*/  IMAD.WIDE R120, R183, 0x4, R38 ;  /* 0x00000004b7787825 */ /* 0x000fe400078e0226 */
[----:B------:R-:W4:Y:S01]  /*312a0*/  LDL.LU.64 R38, [R1+0x988] ;  /* 0x0009880001267983 */ /* 0x000f220000300a00 */
[----:B------:R-:W-:Y:S02]  /*312b0*/  ISETP.GE.AND P3, PT, R182, UR4, PT ;  /* 0x00000004b6007c0c */ /* 0x000fe4000bf66270 */
[----:B------:R-:W-:Y:S01]  /*312c0*/  SHF.R.U32.HI R182, RZ, 0x6, R12 ;  /* 0x00000006ffb67819 */ /* 0x000fe2000001160c */
[----:B------:R-:W4:Y:S01]  /*312d0*/  LDL.LU.64 R68, [R1+0x980] ;  /* 0x0009800001447983 */ /* 0x000f220000300a00 */
[----:B------:R-:W-:Y:S02]  /*312e0*/  SEL R30, R30, RZ, P2 ;  /* 0x000000ff1e1e7207 */ /* 0x000fe40001000000 */
[----:B------:R-:W-:Y:S01]  /*312f0*/  SGXT.U32 R182, R182, 0x1 ;  /* 0x00000001b6b6781a */ /* 0x000fe20000000000 */
[----:B------:R-:W4:Y:S03]  /*31300*/  LDL.LU.64 R66, [R1+0x920] ;  /* 0x0009200001427983 */ /* 0x000f260000300a00 */
[----:B------:R-:W-:Y:S01]  /*31310*/  LOP3.LUT R182, R182, 0x14, RZ, 0xfc, !PT ;  /* 0x00000014b6b67812 */ /* 0x000fe200078efcff */
[----:B--2---:R-:W-:-:S05]  /*31320*/  IMAD.WIDE R58, R251, 0x4, R32 ;  /* 0x00000004fb3a7825 */ /* 0x004fca00078e0220 */
[----:B------:R-:W-:Y:S01]  /*31330*/  LDGSTS.E [R7+-0xa000], desc[UR22][R58.64], P4 ;  /* 0xf60000003a077fae */ /* 0x000fe2000a1a1016 */
[----:B------:R-:W-:Y:S02]  /*31340*/  ISETP.NE.U32.AND P4, PT, R30, RZ, PT ;  /* 0x000000ff1e00720c */ /* 0x000fe40003f85070 */
[----:B------:R-:W-:Y:S02]  /*31350*/  SEL R30, RZ, 0x4, P3 ;  /* 0x00000004ff1e7807 */ /* 0x000fe40001800000 */
[----:B------:R-:W-:Y:S02]  /*31360*/  ISETP.GE.AND P3, PT, R182, UR4, PT ;  /* 0x00000004b6007c0c */ /* 0x000fe4000bf66270 */
[----:B------:R-:W-:-:S04]  /*31370*/  SHF.R.U32.HI R182, RZ, 0x6, R12 ;  /* 0x00000006ffb67819 */ /* 0x000fc8000001160c */
[----:B------:R-:W-:Y:S01]  /*31380*/  SGXT.U32 R182, R182, 0x1 ;  /* 0x00000001b6b6781a */ /* 0x000fe20000000000 */
[----:B---3--:R-:W-:Y:S01]  /*31390*/  IMAD.WIDE R60, R251, 0x4, R44 ;  /* 0x00000004fb3c7825 */ /* 0x008fe200078e022c */
[----:B------:R-:W-:Y:S02]  /*313a0*/  SEL R30, R30, RZ, P2 ;  /* 0x000000ff1e1e7207 */ /* 0x000fe40001000000 */
[----:B------:R-:W-:Y:S02]  /*313b0*/  LOP3.LUT R182, R182, 0x16, RZ, 0xfc, !PT ;  /* 0x00000016b6b67812 */ /* 0x000fe400078efcff */
[----:B------:R-:W-:Y:S01]  /*313c0*/  LDGSTS.E [R7+-0x9ff8], desc[UR22][R60.64], P1 ;  /* 0xf60080003c077fae */ /* 0x000fe200089a1016 */
[----:B------:R-:W-:Y:S02]  /*313d0*/  SEL R32, RZ, 0x4, P3 ;  /* 0x00000004ff207807 */ /* 0x000fe40001800000 */
[----:B------:R-:W-:Y:S02]  /*313e0*/  ISETP.GE.AND P1, PT, R182, UR4, PT ;  /* 0x00000004b6007c0c */ /* 0x000fe4000bf26270 */
[----:B------:R-:W-:-:S02]  /*313f0*/  SHF.R.U32.HI R182, RZ, 0x6, R12 ;  /* 0x00000006ffb67819 */ /* 0x000fc4000001160c */
[----:B------:R-:W-:Y:S01]  /*31400*/  ISETP.NE.U32.AND P3, PT, R30, RZ, PT ;  /* 0x000000ff1e00720c */ /* 0x000fe20003f65070 */
[----:B------:R-:W-:Y:S01]  /*31410*/  IMAD.WIDE R30, R251, 0x4, R34 ;  /* 0x00000004fb1e7825 */ /* 0x000fe200078e0222 */
[----:B------:R-:W-:Y:S02]  /*31420*/  SEL R32, R32, RZ, P2 ;  /* 0x000000ff20207207 */ /* 0x000fe40001000000 */
[----:B------:R-:W-:Y:S02]  /*31430*/  SGXT.U32 R182, R182, 0x1 ;  /* 0x00000001b6b6781a */ /* 0x000fe40000000000 */
[----:B------:R-:W-:Y:S01]  /*31440*/  LDGSTS.E [R246+-0xc000], desc[UR22][R30.64], P5 ;  /* 0xf40000001ef67fae */ /* 0x000fe2000a9a1016 */
[----:B------:R-:W-:Y:S02]  /*31450*/  ISETP.NE.U32.AND P5, PT, R32, RZ, PT ;  /* 0x000000ff2000720c */ /* 0x000fe40003fa5070 */
[----:B------:R-:W-:Y:S02]  /*31460*/  LOP3.LUT R182, R182, 0x34, RZ, 0xfc, !PT ;  /* 0x00000034b6b67812 */ /* 0x000fe400078efcff */
[----:B------:R-:W-:-:S02]  /*31470*/  SEL R32, RZ, 0x4, P1 ;  /* 0x00000004ff207807 */ /* 0x000fc40000800000 */
[----:B------:R-:W-:Y:S02]  /*31480*/  ISETP.GE.AND P1, PT, R182, UR4, PT ;  /* 0x00000004b6007c0c */ /* 0x000fe4000bf26270 */
[----:B------:R-:W-:Y:S02]  /*31490*/  SEL R32, R32, RZ, P2 ;  /* 0x000000ff20207207 */ /* 0x000fe40001000000 */
[----:B------:R-:W-:Y:S02]  /*314a0*/  SEL R34, RZ, 0x4, P1 ;  /* 0x00000004ff227807 */ /* 0x000fe40000800000 */
[----:B------:R-:W-:Y:S01]  /*314b0*/  ISETP.NE.U32.AND P1, PT, R32, RZ, PT ;  /* 0x000000ff2000720c */ /* 0x000fe20003f25070 */
[C---:B----4-:R-:W-:Y:S02]  /*314c0*/  IMAD.WIDE R32, R251.reuse, 0x4, R40 ;  /* 0x00000004fb207825 */ /* 0x050fe400078e0228 */
[----:B------:R-:W2:Y:S04]  /*314d0*/  LDL.LU.64 R40, [R1+0x918] ;  /* 0x0009180001287983 */ /* 0x000ea80000300a00 */
[----:B------:R-:W3:Y:S01]  /*314e0*/  LDL.LU.64 R44, [R1+0x978] ;  /* 0x00097800012c7983 */ /* 0x000ee20000300a00 */
[----:B------:R-:W-:Y:S01]  /*314f0*/  IMAD.WIDE R64, R251, 0x4, R42 ;  /* 0x00000004fb407825 */ /* 0x000fe200078e022a */
[----:B------:R-:W-:-:S02]  /*31500*/  SHF.R.U32.HI R182, RZ, 0x6, R12 ;  /* 0x00000006ffb67819 */ /* 0x000fc4000001160c */
[----:B------:R-:W4:Y:S04]  /*31510*/  LDL.LU.64 R42, [R1+0x910] ;  /* 0x00091000012a7983 */ /* 0x000f280000300a00 */
[----:B------:R-:W4:Y:S04]  /*31520*/  LDL.LU.64 R70, [R1+0x9d8] ;  /* 0x0009d80001467983 */ /* 0x000f280000300a00 */
[----:B------:R-:W4:Y:S04]  /*31530*/  LDL.LU.64 R72, [R1+0x8f8] ;  /* 0x0008f80001487983 */ /* 0x000f280000300a00 */
[----:B------:R-:W4:Y:S01]  /*31540*/  LDL.LU.64 R130, [R1+0x908] ;  /* 0x0009080001827983 */ /* 0x000f220000300a00 */
[----:B------:R-:W-:-:S03]  /*31550*/  SGXT.U32 R182, R182, 0x1 ;  /* 0x00000001b6b6781a */ /* 0x000fc60000000000 */
[----:B------:R-:W-:Y:S01]  /*31560*/  LDGSTS.E [R246+-0xbff8], desc[UR22][R32.64], P6 ;  /* 0xf400800020f67fae */ /* 0x000fe2000b1a1016 */
[----:B------:R-:W-:-:S04]  /*31570*/  LOP3.LUT R182, R182, 0x36, RZ, 0xfc, !PT ;  /* 0x00000036b6b67812 */ /* 0x000fc800078efcff */
[----:B------:R-:W-:Y:S02]  /*31580*/  ISETP.GE.AND P6, PT, R182, UR4, PT ;  /* 0x00000004b6007c0c */ /* 0x000fe4000bfc6270 */
[----:B------:R-:W-:Y:S01]  /*31590*/  SHF.R.U32.HI R182, RZ, 0x6, R12 ;  /* 0x00000006ffb67819 */ /* 0x000fe2000001160c */
[----:B------:R-:W-:Y:S01]  /*315a0*/  IMAD.WIDE R62, R251, 0x4, R36 ;  /* 0x00000004fb3e7825 */ /* 0x000fe200078e0224 */
[----:B------:R-:W-:Y:S02]  /*315b0*/  SEL R34, R34, RZ, P2 ;  /* 0x000000ff22227207 */ /* 0x000fe40001000000 */
[----:B------:R-:W-:Y:S02]  /*315c0*/  SGXT.U32 R182, R182, 0x1 ;  /* 0x00000001b6b6781a */ /* 0x000fe40000000000 */
[----:B------:R-:W-:Y:S02]  /*315d0*/  LDGSTS.E [R246+-0xa000], desc[UR22][R62.64], P4 ;  /* 0xf60000003ef67fae */ /* 0x000fe4000a1a1016 */
[----:B------:R-:W-:-:S02]  /*315e0*/  LOP3.LUT R182, R182, 0x18, RZ, 0xfc, !PT ;  /* 0x00000018b6b67812 */ /* 0x000fc400078efcff */
[----:B------:R-:W-:Y:S01]  /*315f0*/  ISETP.NE.U32.AND P4, PT, R34, RZ, PT ;  /* 0x000000ff2200720c */ /* 0x000fe20003f85070 */
[----:B------:R-:W-:Y:S01]  /*31600*/  LDGSTS.E [R246+-0x9ff8], desc[UR22][R64.64], P3 ;  /* 0xf600800040f67fae */ /* 0x000fe200099a1016 */
[----:B------:R-:W-:Y:S02]  /*31610*/  SEL R34, RZ, 0x4, P6 ;  /* 0x00000004ff227807 */ /* 0x000fe40003000000 */
[----:B------:R-:W-:Y:S02]  /*31620*/  ISETP.GE.AND P6, PT, R182, UR4, PT ;  /* 0x00000004b6007c0c */ /* 0x000fe4000bfc6270 */
[----:B------:R-:W-:-:S04]  /*31630*/  SHF.R.U32.HI R182, RZ, 0x6, R12 ;  /* 0x00000006ffb67819 */ /* 0x000fc8000001160c */
[----:B------:R-:W-:-:S04]  /*31640*/  SGXT.U32 R182, R182, 0x1 ;  /* 0x00000001b6b6781a */ /* 0x000fc80000000000 */
[----:B------:R-:W-:Y:S02]  /*31650*/  LOP3.LUT R182, R182, 0x1a, RZ, 0xfc, !PT ;  /* 0x0000001ab6b67812 */ /* 0x000fe400078efcff */
[----:B------:R-:W-:Y:S02]  /*31660*/  SEL R34, R34, RZ, P2 ;  /* 0x000000ff22227207 */ /* 0x000fe40001000000 */
[----:B------:R-:W-:Y:S02]  /*31670*/  ISETP.GE.AND P3, PT, R182, UR4, PT ;  /* 0x00000004b6007c0c */ /* 0x000fe4000bf66270 */
[----:B------:R-:W-:Y:S02]  /*31680*/  SHF.R.U32.HI R182, RZ, 0x6, R12 ;  /* 0x00000006ffb67819 */ /* 0x000fe4000001160c */
[----:B------:R-:W-:Y:S02]  /*31690*/  SEL R36, RZ, 0x4, P6 ;  /* 0x00000004ff247807 */ /* 0x000fe40003000000 */
[----:B------:R-:W-:Y:S01]  /*316a0*/  ISETP.NE.U32.AND P6, PT, R34, RZ, PT ;  /* 0x000000ff2200720c */ /* 0x000fe20003fc5070 */
[----:B------:R-:W-:Y:S01]  /*316b0*/  IMAD.WIDE R34, R251, 0x4, R38 ;  /* 0x00000004fb227825 */ /* 0x000fe200078e0226 */
[----:B------:R-:W-:-:S02]  /*316c0*/  SGXT.U32 R182, R182, 0x1 ;  /* 0x00000001b6b6781a */ /* 0x000fc40000000000 */
[----:B------:R-:W-:Y:S02]  /*316d0*/  SEL R36, R36, RZ, P2 ;  /* 0x000000ff24247207 */ /* 0x000fe40001000000 */
[----:B------:R-:W-:Y:S01]  /*316e0*/  LOP3.LUT R182, R182, 0x38, RZ, 0xfc, !PT ;  /* 0x00000038b6b67812 */ /* 0x000fe200078efcff */
[----:B------:R-:W-:Y:S01]  /*316f0*/  LDGSTS.E [R247+-0xc000], desc[UR22][R34.64], P5 ;  /* 0xf400000022f77fae */ /* 0x000fe2000a9a1016 */
[----:B------:R-:W-:Y:S02]  /*31700*/  ISETP.NE.U32.AND P5, PT, R36, RZ, PT ;  /* 0x000000ff2400720c */ /* 0x000fe40003fa5070 */
[----:B------:R-:W-:Y:S02]  /*31710*/  SEL R36, RZ, 0x4, P3 ;  /* 0x00000004ff247807 */ /* 0x000fe40001800000 */
[----:B------:R-:W-:Y:S02]  /*31720*/  ISETP.GE.AND P3, PT, R182, UR4, PT ;  /* 0x00000004b6007c0c */ /* 0x000fe4000bf66270 */
[----:B------:R-:W-:-:S02]  /*31730*/  SHF.R.U32.HI R182, RZ, 0x6, R12 ;  /* 0x00000006ffb67819 */ /* 0x000fc4000001160c */
[----:B------:R-:W-:Y:S02]  /*31740*/  SEL R36, R36, RZ, P2 ;  /* 0x000000ff24247207 */ /* 0x000fe40001000000 */
[----:B------:R-:W-:Y:S02]  /*31750*/  SEL R38, RZ, 0x4, P3 ;  /* 0x00000004ff267807 */ /* 0x000fe40001800000 */
[----:B------:R-:W-:Y:S02]  /*31760*/  SGXT.U32 R182, R182, 0x1 ;  /* 0x00000001b6b6781a */ /* 0x000fe40000000000 */
[----:B------:R-:W-:Y:S01]  /*31770*/  ISETP.NE.U32.AND P3, PT, R36, RZ, PT ;  /* 0x000000ff2400720c */ /* 0x000fe20003f65070 */
[----:B------:R-:W-:Y:S01]  /*31780*/  IMAD.WIDE R36, R251, 0x4, R68 ;  /* 0x00000004fb247825 */ /* 0x000fe200078e0244 */
[----:B------:R-:W-:-:S04]  /*31790*/  LOP3.LUT R182, R182, 0x3a, RZ, 0xfc, !PT ;  /* 0x0000003ab6b67812 */ /* 0x000fc800078efcff */
[----:B------:R-:W-:Y:S01]  /*317a0*/  LDGSTS.E [R247+-0xbff8], desc[UR22][R36.64], P1 ;  /* 0xf400800024f77fae */ /* 0x000fe200089a1016 */
[----:B------:R-:W-:Y:S02]  /*317b0*/  ISETP.GE.AND P1, PT, R182, UR4, PT ;  /* 0x00000004b6007c0c */ /* 0x000fe4000bf26270 */
[----:B------:R-:W-:Y:S01]  /*317c0*/  SHF.R.U32.HI R182, RZ, 0x6, R12 ;  /* 0x00000006ffb67819 */ /* 0x000fe2000001160c */
[----:B------:R-:W-:Y:S01]  /*317d0*/  IMAD.WIDE R66, R251, 0x4, R66 ;  /* 0x00000004fb427825 */ /* 0x000fe200078e0242 */
[----:B------:R-:W-:Y:S02]  /*317e0*/  SEL R38, R38, RZ, P2 ;  /* 0x000000ff26267207 */ /* 0x000fe40001000000 */
[----:B------:R-:W-:Y:S02]  /*317f0*/  SGXT.U32 R182, R182, 0x1 ;  /* 0x00000001b6b6781a */ /* 0x000fe40000000000 */
[----:B------:R-:W-:Y:S02]  /*31800*/  LDGSTS.E [R247+-0xa000], desc[UR22][R66.64], P4 ;  /* 0xf600000042f77fae */ /* 0x000fe4000a1a1016 */
[----:B------:R-:W-:-:S02]  /*31810*/  LOP3.LUT R182, R182, 0x1c, RZ, 0xfc, !PT ;  /* 0x0000001cb6b67812 */ /* 0x000fc400078efcff */
[----:B------:R-:W-:Y:S02]  /*31820*/  ISETP.NE.U32.AND P4, PT, R38, RZ, PT ;  /* 0x000000ff2600720c */ /* 0x000fe40003f85070 */
[----:B------:R-:W-:Y:S02]  /*31830*/  SEL R38, RZ, 0x4, P1 ;  /* 0x00000004ff267807 */ /* 0x000fe40000800000 */
[----:B------:R-:W-:Y:S02]  /*31840*/  ISETP.GE.AND P1, PT, R182, UR4, PT ;  /* 0x00000004b6007c0c */ /* 0x000fe4000bf26270 */
[----:B------:R-:W-:Y:S02]  /*31850*/  SEL R38, R38, RZ, P2 ;  /* 0x000000ff26267207 */ /* 0x000fe40001000000 */
[----:B------:R-:W-:Y:S02]  /*31860*/  SEL R39, RZ, 0x4, P1 ;  /* 0x00000004ff277807 */ /* 0x000fe40000800000 */
[----:B------:R-:W-:-:S02]  /*31870*/  ISETP.NE.U32.AND P1, PT, R38, RZ, PT ;  /* 0x000000ff2600720c */ /* 0x000fc40003f25070 */
[----:B------:R-:W-:-:S04]  /*31880*/  SHF.R.U32.HI R182, RZ, 0x6, R12 ;  /* 0x00000006ffb67819 */ /* 0x000fc8000001160c */
[----:B------:R-:W-:-:S04]  /*31890*/  SGXT.U32 R182, R182, 0x1 ;  /* 0x00000001b6b6781a */ /* 0x000fc80000000000 */
[----:B------:R-:W-:Y:S01]  /*318a0*/  LOP3.LUT R182, R182, 0x1e, RZ, 0xfc, !PT ;  /* 0x0000001eb6b67812 */ /* 0x000fe200078efcff */
        /* <DEDUP_REMOVED lines=13> */
[----:B--2---:R-:W-:Y:S01]  /*31980*/  IMAD.WIDE R68, R251, 0x4, R40 ;  /* 0x00000004fb447825 */ /* 0x004fe200078e0228 */
[----:B------:R-:W-:-:S03]  /*31990*/  SEL R40, R39, RZ, P2 ;  /* 0x000000ff27287207 */ /* 0x000fc60001000000 */
[C---:B---3--:R-:W-:Y:S01]  /*319a0*/  IMAD.WIDE R38, R251.reuse, 0x4, R44 ;  /* 0x00000004fb267825 */ /* 0x048fe200078e022c */
[----:B------:R-:W-:Y:S01]  /*319b0*/  LDGSTS.E [R247+-0x9ff8], desc[UR22][R68.64], P6 ;  /* 0xf600800044f77fae */ /* 0x000fe2000b1a1016 */
[----:B------:R-:W2:Y:S01]  /*319c0*/  S2R R45, SR_TID.X ;  /* 0x00000000002d7919 */ /* 0x000ea20000002100 */
[----:B------:R-:W-:Y:S02]  /*319d0*/  ISETP.NE.U32.AND P6, PT, R40, RZ, PT ;  /* 0x000000ff2800720c */ /* 0x000fe40003fc5070 */
[----:B------:R-:W-:Y:S01]  /*319e0*/  SHF.R.U32.HI R44, RZ, 0x6, R12 ;  /* 0x00000006ff2c7819 */ /* 0x000fe2000001160c */
[----:B------:R-:W-:Y:S03]  /*319f0*/  LDGSTS.E [R252+-0xc000], desc[UR22][R38.64], P5 ;  /* 0xf400000026fc7fae */ /* 0x000fe6000a9a1016 */
[----:B------:R-:W-:Y:S01]  /*31a00*/  SGXT.U32 R44, R44, 0x1 ;  /* 0x000000012c2c781a */ /* 0x000fe20000000000 */
[----:B----4-:R-:W-:Y:S01]  /*31a10*/  IMAD.WIDE R40, R251, 0x4, R42 ;  /* 0x00000004fb287825 */ /* 0x010fe200078e022a */
[----:B------:R-:W-:-:S04]  /*31a20*/  SHF.R.U32.HI R43, RZ, 0x6, R12 ;  /* 0x00000006ff2b7819 */ /* 0x000fc8000001160c */
[----:B------:R-:W-:Y:S01]  /*31a30*/  SGXT.U32 R43, R43, 0x1 ;  /* 0x000000012b2b781a */ /* 0x000fe20000000000 */
[----:B------:R-:W-:Y:S01]  /*31a40*/  LDGSTS.E [R252+-0xbff8], desc[UR22][R40.64], P3 ;  /* 0xf400800028fc7fae */ /* 0x000fe200099a1016 */
[----:B------:R-:W-:Y:S02]  /*31a50*/  ISETP.GE.AND P5, PT, R182, UR4, PT ;  /* 0x00000004b6007c0c */ /* 0x000fe4000bfa6270 */
[----:B------:R-:W-:Y:S01]  /*31a60*/  LOP3.LUT R43, R43, 0x3c, RZ, 0xfc, !PT ;  /* 0x0000003c2b2b7812 */ /* 0x000fe200078efcff */
[----:B------:R-:W3:Y:S01]  /*31a70*/  LDL.LU.64 R182, [R1+0x900] ;  /* 0x0009000001b67983 */ /* 0x000ee20000300a00 */
[----:B------:R-:W-:Y:S02]  /*31a80*/  LOP3.LUT R44, R44, 0x3e, RZ, 0xfc, !PT ;  /* 0x0000003e2c2c7812 */ /* 0x000fe400078efcff */
[----:B------:R-:W-:Y:S01]  /*31a90*/  SEL R42, RZ, 0x4, P5 ;  /* 0x00000004ff2a7807 */ /* 0x000fe20002800000 */
[----:B------:R-:W4:Y:S01]  /*31aa0*/  LDL.LU.64 R74, [R1+0x8f0] ;  /* 0x0008f000014a7983 */ /* 0x000f220000300a00 */
[----:B------:R-:W-:-:S02]  /*31ab0*/  ISETP.GE.AND P5, PT, R43, UR4, PT ;  /* 0x000000042b007c0c */ /* 0x000fc4000bfa6270 */
[----:B------:R-:W-:Y:S01]  /*31ac0*/  ISETP.GE.AND P3, PT, R44, UR4, PT ;  /* 0x000000042c007c0c */ /* 0x000fe2000bf66270 */
[----:B------:R-:W4:Y:S01]  /*31ad0*/  LDL.LU.64 R232, [R1+0x8e8] ;  /* 0x0008e80001e87983 */ /* 0x000f220000300a00 */
[----:B--2---:R-:W-:Y:S02]  /*31ae0*/  LOP3.LUT R45, R45, 0x3f, RZ, 0xc0, !PT ;  /* 0x0000003f2d2d7812 */ /* 0x004fe400078ec0ff */
[----:B------:R-:W-:Y:S01]  /*31af0*/  SEL R43, R42, RZ, P2 ;  /* 0x000000ff2a2b7207 */ /* 0x000fe20001000000 */
[----:B------:R-:W2:Y:S01]  /*31b00*/  LDL R49, [R1+0x128] ;  /* 0x0001280001317983 */ /* 0x000ea20000100800 */
[----:B------:R-:W-:Y:S02]  /*31b10*/  SEL R42, RZ, 0x4, P5 ;  /* 0x00000004ff2a7807 */ /* 0x000fe40002800000 */
[----:B------:R-:W-:Y:S01]  /*31b20*/  SEL R44, RZ, 0x4, P3 ;  /* 0x00000004ff2c7807 */ /* 0x000fe20001800000 */
[----:B------:R-:W2:Y:S01]  /*31b30*/  LDL.64 R236, [R1+0x3c8] ;  /* 0x0003c80001ec7983 */ /* 0x000ea20000100a00 */
[----:B------:R-:W-:-:S02]  /*31b40*/  ISETP.GE.AND P3, PT, R45, UR4, PT ;  /* 0x000000042d007c0c */ /* 0x000fc4000bf66270 */
[----:B------:R-:W-:Y:S01]  /*31b50*/  ISETP.NE.U32.AND P5, PT, R43, RZ, PT ;  /* 0x000000ff2b00720c */ /* 0x000fe20003fa5070 */
[----:B------:R-:W-:Y:S01]  /*31b60*/  IMAD.WIDE R70, R251, 0x4, R70 ;  /* 0x00000004fb467825 */ /* 0x000fe200078e0246 */
[----:B------:R-:W-:Y:S01]  /*31b70*/  SEL R42, R42, RZ, P2 ;  /* 0x000000ff2a2a7207 */ /* 0x000fe20001000000 */
[----:B------:R-:W2:Y:S01]  /*31b80*/  LDL.64 R46, [R1+0x3a8] ;  /* 0x0003a800012e7983 */ /* 0x000ea20000100a00 */
[----:B------:R-:W-:Y:S02]  /*31b90*/  SEL R43, RZ, 0x4, P3 ;  /* 0x00000004ff2b7807 */ /* 0x000fe40001800000 */
[----:B------:R-:W-:Y:S01]  /*31ba0*/  ISETP.NE.U32.AND P3, PT, R42, RZ, PT ;  /* 0x000000ff2a00720c */ /* 0x000fe20003f65070 */
[----:B------:R-:W2:Y:S01]  /*31bb0*/  LDL.64 R16, [R1+0x398] ;  /* 0x0003980001107983 */ /* 0x000ea20000100a00 */
[----:B------:R-:W-:-:S03]  /*31bc0*/  SEL R42, R43, RZ, P2 ;  /* 0x000000ff2b2a7207 */ /* 0x000fc60001000000 */
[----:B-1----:R-:W2:Y:S04]  /*31bd0*/  LDL.64 R22, [R1+0x370] ;  /* 0x0003700001167983 */ /* 0x002ea80000100a00 */
[----:B------:R-:W2:Y:S04]  /*31be0*/  LDL.64 R14, [R1+0x358] ;  /* 0x00035800010e7983 */ /* 0x000ea80000100a00 */
[----:B------:R-:W2:Y:S04]  /*31bf0*/  LDL.64 R12, [R1+0x338] ;  /* 0x00033800010c7983 */ /* 0x000ea80000100a00 */
[----:B------:R-:W-:Y:S01]  /*31c00*/  LDGSTS.E [R252+-0xa000], desc[UR22][R70.64], P4 ;  /* 0xf600000046fc7fae */ /* 0x000fe2000a1a1016 */
[----:B------:R-:W-:Y:S01]  /*31c10*/  ISETP.NE.U32.AND P4, PT, R42, RZ, PT ;  /* 0x000000ff2a00720c */ /* 0x000fe20003f85070 */
[----:B------:R-:W-:-:S02]  /*31c20*/  IMAD.WIDE R42, R251, 0x4, R130 ;  /* 0x00000004fb2a7825 */ /* 0x000fc400078e0282 */
[----:B------:R-:W2:Y:S04]  /*31c30*/  LDL.64 R52, [R1+0x318] ;  /* 0x0003180001347983 */ /* 0x000ea80000100a00 */
[----:B------:R-:W2:Y:S04]  /*31c40*/  LDL.64 R50, [R1+0x300] ;  /* 0x0003000001327983 */ /* 0x000ea80000100a00 */
[----:B------:R-:W2:Y:S01]  /*31c50*/  LDL.64 R130, [R1+0x2e8] ;  /* 0x0002e80001827983 */ /* 0x000ea20000100a00 */
[----:B------:R-:W-:Y:S01]  /*31c60*/  SEL R44, R44, RZ, P2 ;  /* 0x000000ff2c2c7207 */ /* 0x000fe20001000000 */
[----:B------:R-:W-:-:S02]  /*31c70*/  IMAD.WIDE R72, R251, 0x4, R72 ;  /* 0x00000004fb487825 */ /* 0x000fc400078e0248 */
[----:B------:R-:W2:Y:S01]  /*31c80*/  LDL.64 R20, [R1+0x2c8] ;  /* 0x0002c80001147983 */ /* 0x000ea20000100a00 */
[----:B------:R-:W-:-:S03]  /*31c90*/  ISETP.NE.U32.AND P2, PT, R44, RZ, PT ;  /* 0x000000ff2c00720c */ /* 0x000fc60003f45070 */
[----:B------:R-:W-:Y:S04]  /*31ca0*/  LDGSTS.E [R252+-0x9ff8], desc[UR22][R72.64], P1 ;  /* 0xf600800048fc7fae */ /* 0x000fe800089a1016 */
[----:B------:R-:W2:Y:S04]  /*31cb0*/  LDL.64 R18, [R1+0x2b8] ;  /* 0x0002b80001127983 */ /* 0x000ea80000100a00 */
[----:B------:R-:W2:Y:S04]  /*31cc0*/  LDL.64 R28, [R1+0x238] ;  /* 0x00023800011c7983 */ /* 0x000ea80000100a00 */
[----:B------:R-:W2:Y:S04]  /*31cd0*/  LDL.64 R26, [R1+0x210] ;  /* 0x00021000011a7983 */ /* 0x000ea80000100a00 */
[----:B------:R-:W2:Y:S04]  /*31ce0*/  LDL.64 R56, [R1+0x1e8] ;  /* 0x0001e80001387983 */ /* 0x000ea80000100a00 */
[----:B------:R-:W2:Y:S04]  /*31cf0*/  LDL.64 R54, [R1+0x1e0] ;  /* 0x0001e00001367983 */ /* 0x000ea80000100a00 */
[----:B------:R-:W2:Y:S01]  /*31d00*/  LDL.64 R24, [R1+0x1c0] ;  /* 0x0001c00001187983 */ /* 0x000ea20000100a00 */
[----:B---3--:R-:W-:-:S04]  /*31d10*/  IMAD.WIDE R44, R251, 0x4, R182 ;  /* 0x00000004fb2c7825 */ /* 0x008fc800078e02b6 */
[----:B----4-:R-:W-:-:S04]  /*31d20*/  IMAD.WIDE R74, R251, 0x4, R74 ;  /* 0x00000004fb4a7825 */ /* 0x010fc800078e024a */
[----:B------:R-:W-:Y:S02]  /*31d30*/  IMAD.WIDE R182, R251, 0x4, R232 ;  /* 0x00000004fbb67825 */ /* 0x000fe400078e02e8 */
[----:B------:R-:W1:Y:S01]  /*31d40*/  LDC R251, c[0x0][0x3a0] ;  /* 0x0000e800fffb7b82 */ /* 0x000e620000000800 */
[----:B--2---:R-:W-:Y:S01]  /*31d50*/  LDGSTS.E [R49+-0xc000], desc[UR22][R42.64], P6 ;  /* 0xf40000002a317fae */ /* 0x004fe2000b1a1016 */
[C---:B------:R-:W-:Y:S02]  /*31d60*/  VIADD R233, R248.reuse, 0x100000 ;  /* 0x00100000f8e97836 */ /* 0x040fe40000000000 */
[----:B------:R-:W-:Y:S01]  /*31d70*/  VIADD R232, R248, 0x100000 ;  /* 0x00100000f8e87836 */ /* 0x000fe20000000000 */
[----:B------:R-:W-:Y:S04]  /*31d80*/  LDGSTS.E [R49+-0xbff8], desc[UR22][R44.64], P5 ;  /* 0xf40080002c317fae */ /* 0x000fe8000a9a1016 */
[----:B------:R-:W-:Y:S04]  /*31d90*/  LDGSTS.E [R49+-0xa000], desc[UR22][R74.64], P3 ;  /* 0xf60000004a317fae */ /* 0x000fe800099a1016 */
[----:B------:R-:W-:Y:S04]  /*31da0*/  LDGSTS.E [R49+-0x9ff8], desc[UR22][R182.64], P2 ;  /* 0xf6008000b6317fae */ /* 0x000fe800091a1016 */
[----:B------:R-:W0:Y:S04]  /*31db0*/  LDGDEPBAR ;  /* 0x00000000000079af */ /* 0x000e280000000000 */
[----:B------:R-:W-:Y:S04]  /*31dc0*/  LDGSTS.E [R233+-0x60000], desc[UR22][R236.64], P4 ;  /* 0xa0000000ece97fae */ /* 0x000fe8000a1a1016 */
[----:B------:R-:W2:Y:S04]  /*31dd0*/  LDL.64 R48, [R1+0x248] ;  /* 0x0002480001307983 */ /* 0x000ea80000100a00 */
[----:B------:R-:W-:Y:S04]  /*31de0*/  LDGSTS.E [R232+-0x5fc00], desc[UR22][R46.64], P4 ;  /* 0xa04000002ee87fae */ /* 0x000fe8000a1a1016 */
[----:B------:R-:W-:Y:S04]  /*31df0*/  LDGSTS.E [R233+-0x5f800], desc[UR22][R16.64], P4 ;  /* 0xa080000010e97fae */ /* 0x000fe8000a1a1016 */
[----:B------:R-:W-:Y:S04]  /*31e00*/  LDGSTS.E [R232+-0x5f400], desc[UR22][R22.64], P4 ;  /* 0xa0c0000016e87fae */ /* 0x000fe8000a1a1016 */
[----:B------:R-:W3:Y:S04]  /*31e10*/  LDL.64 R46, [R1+0x298] ;  /* 0x00029800012e7983 */ /* 0x000ee80000100a00 */
[----:B------:R-:W4:Y:S04]  /*31e20*/  LDL.64 R16, [R1+0x288] ;  /* 0x0002880001107983 */ /* 0x000f280000100a00 */
[----:B------:R-:W-:Y:S04]  /*31e30*/  LDGSTS.E [R233+-0x5f000], desc[UR22][R14.64], P4 ;  /* 0xa10000000ee97fae */ /* 0x000fe8000a1a1016 */
[----:B------:R-:W-:Y:S04]  /*31e40*/  LDGSTS.E [R232+-0x5ec00], desc[UR22][R12.64], P4 ;  /* 0xa14000000ce87fae */ /* 0x000fe8000a1a1016 */
[----:B------:R-:W-:Y:S04]  /*31e50*/  LDGSTS.E [R233+-0x5e800], desc[UR22][R52.64], P4 ;  /* 0xa180000034e97fae */ /* 0x000fe8000a1a1016 */
[----:B------:R-:W4:Y:S04]  /*31e60*/  LDL.64 R14, [R1+0x278] ;  /* 0x00027800010e7983 */ /* 0x000f280000100a00 */
[----:B------:R-:W4:Y:S04]  /*31e70*/  LDL.64 R12, [R1+0x260] ;  /* 0x00026000010c7983 */ /* 0x000f280000100a00 */
[----:B------:R-:W-:Y:S04]  /*31e80*/  LDGSTS.E [R232+-0x5e400], desc[UR22][R50.64], P4 ;  /* 0xa1c0000032e87fae */ /* 0x000fe8000a1a1016 */
[----:B------:R-:W-:Y:S04]  /*31e90*/  LDGSTS.E [R233+-0x5e000], desc[UR22][R130.64], P4 ;  /* 0xa200000082e97fae */ /* 0x000fe8000a1a1016 */
[----:B------:R-:W4:Y:S04]  /*31ea0*/  LDL.64 R22, [R1+0x1a8] ;  /* 0x0001a80001167983 */ /* 0x000f280000100a00 */
[----:B------:R-:W4:Y:S04]  /*31eb0*/  LDL.64 R52, [R1+0x188] ;  /* 0x0001880001347983 */ /* 0x000f280000100a00 */
[----:B------:R-:W4:Y:S04]  /*31ec0*/  LDL.64 R130, [R1+0x228] ;  /* 0x0002280001827983 */ /* 0x000f280000100a00 */
[----:B------:R-:W-:Y:S04]  /*31ed0*/  LDGSTS.E [R232+-0x5dc00], desc[UR22][R20.64], P4 ;  /* 0xa240000014e87fae */ /* 0x000fe8000a1a1016 */
[----:B------:R-:W4:Y:S04]  /*31ee0*/  LDL.64 R50, [R1+0x178] ;  /* 0x0001780001327983 */ /* 0x000f280000100a00 */
[----:B------:R-:W-:Y:S04]  /*31ef0*/  LDGSTS.E [R233+-0x5d800], desc[UR22][R18.64], P4 ;  /* 0xa280000012e97fae */ /* 0x000fe8000a1a1016 */
[----:B------:R-:W4:Y:S04]  /*31f00*/  LDL.64 R20, [R1+0x160] ;  /* 0x0001600001147983 */ /* 0x000f280000100a00 */
[----:B------:R-:W4:Y:S04]  /*31f10*/  LDL.64 R18, [R1+0x150] ;  /* 0x0001500001127983 */ /* 0x000f280000100a00 */
[----:B--2---:R-:W-:Y:S04]  /*31f20*/  LDGSTS.E [R232+-0x5d400], desc[UR22][R48.64], P4 ;  /* 0xa2c0000030e87fae */ /* 0x004fe8000a1a1016 */
[----:B------:R-:W2:Y:S04]  /*31f30*/  LDL.64 R48, [R1+0x138] ;  /* 0x0001380001307983 */ /* 0x000ea80000100a00 */
[----:B---3--:R-:W-:Y:S04]  /*31f40*/  LDGSTS.E [R233+-0x5d000], desc[UR22][R46.64], P4 ;  /* 0xa30000002ee97fae */ /* 0x008fe8000a1a1016 */
[----:B----4-:R-:W-:Y:S04]  /*31f50*/  LDGSTS.E [R232+-0x5cc00], desc[UR22][R16.64], P4 ;  /* 0xa340000010e87fae */ /* 0x010fe8000a1a1016 */
[----:B------:R-:W3:Y:S04]  /*31f60*/  LDL.64 R46, [R1+0x110] ;  /* 0x00011000012e7983 */ /* 0x000ee80000100a00 */
[----:B------:R-:W4:Y:S04]  /*31f70*/  LDL.64 R16, [R1+0xf8] ;  /* 0x0000f80001107983 */ /* 0x000f280000100a00 */
[----:B------:R-:W-:Y:S04]  /*31f80*/  LDGSTS.E [R233+-0x5c800], desc[UR22][R14.64], P4 ;  /* 0xa38000000ee97fae */ /* 0x000fe8000a1a1016 */
[----:B------:R-:W-:Y:S04]  /*31f90*/  LDGSTS.E [R232+-0x5c400], desc[UR22][R12.64], P4 ;  /* 0xa3c000000ce87fae */ /* 0x000fe8000a1a1016 */
[----:B------:R-:W-:Y:S04]  /*31fa0*/  LDGSTS.E [R233+-0x5c000], desc[UR22][R28.64], P4 ;  /* 0xa40000001ce97fae */ /* 0x000fe8000a1a1016 */
[----:B------:R-:W4:Y:S04]  /*31fb0*/  LDL.64 R14, [R1+0xd8] ;  /* 0x0000d800010e7983 */ /* 0x000f280000100a00 */
[----:B------:R-:W4:Y:S04]  /*31fc0*/  LDL.64 R12, [R1+0x18] ;  /* 0x00001800010c7983 */ /* 0x000f280000100a00 */
[----:B------:R-:W4:Y:S04]  /*31fd0*/  LDL.64 R28, [R1+0x2a8] ;  /* 0x0002a800011c7983 */ /* 0x000f280000100a00 */
[----:B------:R-:W-:Y:S04]  /*31fe0*/  LDGSTS.E [R232+-0x5bc00], desc[UR22][R130.64], P4 ;  /* 0xa440000082e87fae */ /* 0x000fe8000a1a1016 */
[----:B------:R-:W-:Y:S04]  /*31ff0*/  LDGSTS.E [R233+-0x5b800], desc[UR22][R26.64], P4 ;  /* 0xa48000001ae97fae */ /* 0x000fe8000a1a1016 */
[----:B------:R-:W-:Y:S04]  /*32000*/  LDGSTS.E [R232+-0x5b400], desc[UR22][R56.64], P4 ;  /* 0xa4c0000038e87fae */ /* 0x000fe8000a1a1016 */
[----:B------:R-:W4:Y:S04]  /*32010*/  LDL.64 R130, [R1+0x10] ;  /* 0x0000100001827983 */ /* 0x000f280000100a00 */
[----:B------:R-:W-:Y:S04]  /*32020*/  LDGSTS.E [R233+-0x5b000], desc[UR22][R54.64], P4 ;  /* 0xa500000036e97fae */ /* 0x000fe8000a1a1016 */
[----:B------:R-:W-:Y:S04]  /*32030*/  LDGSTS.E [R232+-0x5ac00], desc[UR22][R24.64], P4 ;  /* 0xa540000018e87fae */ /* 0x000fe8000a1a1016 */
[----:B------:R-:W-:Y:S04]  /*32040*/  LDGSTS.E [R233+-0x5a800], desc[UR22][R22.64], P4 ;  /* 0xa580000016e97fae */ /* 0x000fe8000a1a1016 */
[----:B------:R-:W-:Y:S04]  /*32050*/  LDGSTS.E [R232+-0x5a400], desc[UR22][R52.64], P4 ;  /* 0xa5c0000034e87fae */ /* 0x000fe8000a1a1016 */
[----:B------:R-:W-:Y:S04]  /*32060*/  LDGSTS.E [R233+-0x5a000], desc[UR22][R50.64], P4 ;  /* 0xa600000032e97fae */ /* 0x000fe8000a1a1016 */
[----:B------:R-:W-:Y:S04]  /*32070*/  LDGSTS.E [R232+-0x59c00], desc[UR22][R20.64], P4 ;  /* 0xa640000014e87fae */ /* 0x000fe8000a1a1016 */
[----:B------:R-:W-:Y:S04]  /*32080*/  LDGSTS.E [R233+-0x59800], desc[UR22][R18.64], P4 ;  /* 0xa680000012e97fae */ /* 0x000fe8000a1a1016 */
        /* <DEDUP_REMOVED lines=51> */
[----:B------:R1:W-:Y:S02]  /*323c0*/  LDGSTS.E [R232+-0x48400], desc[UR22][R8.64], P4 ;  /* 0xb7c0000008e87fae */ /* 0x0003e4000a1a1016 */
[----:B-1----:R-:W-:-:S02]  /*323d0*/  VIADD R233, R249, 0x100000 ;  /* 0x00100000f9e97836 */ /* 0x002fc40000000000 */
[----:B------:R-:W-:-:S03]  /*323e0*/  VIADD R232, R249, 0x100000 ;  /* 0x00100000f9e87836 */ /* 0x000fc60000000000 */
[----:B------:R-:W-:Y:S04]  /*323f0*/  LDGSTS.E [R233+-0x5ff00], desc[UR22][R18.64], P4 ;  /* 0xa010000012e97fae */ /* 0x000fe8000a1a1016 */
[----:B------:R-:W4:Y:S04]  /*32400*/  LDL.64 R18, [R1+0x320] ;  /* 0x0003200001127983 */ /* 0x000f280000100a00 */
[----:B--2---:R-:W-:Y:S04]  /*32410*/  LDGSTS.E [R232+-0x5fb00], desc[UR22][R48.64], P4 ;  /* 0xa050000030e87fae */ /* 0x004fe8000a1a1016 */
[----:B------:R-:W-:Y:S04]  /*32420*/  LDGSTS.E [R233+-0x5f700], desc[UR22][R24.64], P4 ;  /* 0xa090000018e97fae */ /* 0x000fe8000a1a1016 */
[----:B------:R-:W2:Y:S04]  /*32430*/  LDL.64 R48, [R1+0x310] ;  /* 0x0003100001307983 */ /* 0x000ea80000100a00 */
[----:B---3--:R-:W-:Y:S04]  /*32440*/  LDGSTS.E [R232+-0x5f300], desc[UR22][R46.64], P4 ;  /* 0xa0d000002ee87fae */ /* 0x008fe8000a1a1016 */
[----:B----4-:R-:W-:Y:S04]  /*32450*/  LDGSTS.E [R233+-0x5ef00], desc[UR22][R16.64], P4 ;  /* 0xa110000010e97fae */ /* 0x010fe8000a1a1016 */
        /* <DEDUP_REMOVED lines=15> */
[----:B------:R-:W4:Y:S04]  /*32550*/  LDL.64 R50, [R1+0x1b8] ;  /* 0x0001b80001327983 */ /* 0x000f280000100a00 */
[----:B------:R-:W4:Y:S04]  /*32560*/  LDL.64 R20, [R1+0x1a0] ;  /* 0x0001a00001147983 */ /* 0x000f280000100a00 */
[----:B------:R-:W-:Y:S04]  /*32570*/  LDGSTS.E [R233+-0x5cf00], desc[UR22][R18.64], P4 ;  /* 0xa310000012e97fae */ /* 0x000fe8000a1a1016 */
        /* <DEDUP_REMOVED lines=41> */
[----:B------:R-:W2:Y:S04]  /*32810*/  LDL.64 R14, [R1+0x490] ;  /* 0x00049000010e7983 */ /* 0x000ea80000100a00 */
[----:B------:R-:W2:Y:S04]  /*32820*/  LDL.64 R12, [R1+0x578] ;  /* 0x00057800010c7983 */ /* 0x000ea80000100a00 */
[----:B------:R-:W-:Y:S04]  /*32830*/  LDGSTS.E [R233+-0x4f700], desc[UR22][R130.64], P4 ;  /* 0xb090000082e97fae */ /* 0x000fe8000a1a1016 */
[----:B------:R-:W-:Y:S04]  /*32840*/  LDGSTS.E [R232+-0x4f300], desc[UR22][R82.64], P4 ;  /* 0xb0d0000052e87fae */ /* 0x000fe8000a1a1016 */
[----:B------:R-:W-:Y:S04]  /*32850*/  LDGSTS.E [R233+-0x4ef00], desc[UR22][R88.64], P4 ;  /* 0xb110000058e97fae */ /* 0x000fe8000a1a1016 */
[----:B------:R-:W3:Y:S04]  /*32860*/  LDL.64 R130, [R1+0x568] ;  /* 0x0005680001827983 */ /* 0x000ee80000100a00 */
        /* <DEDUP_REMOVED lines=32> */
[----:B------:R-:W2:Y:S04]  /*32a70*/  LDL.64 R12, [R1+0x458] ;  /* 0x00045800010c7983 */ /* 0x000ea80000100a00 */
[----:B---3--:R-:W-:Y:S04]  /*32a80*/  LDGSTS.E [R233+-0x5f600], desc[UR22][R130.64], P4 ;  /* 0xa0a0000082e97fae */ /* 0x008fe8000a1a1016 */
[----:B------:R-:W-:Y:S04]  /*32a90*/  LDGSTS.E [R232+-0x5f200], desc[UR22][R50.64], P4 ;  /* 0xa0e0000032e87fae */ /* 0x000fe8000a1a1016 */
[----:B------:R-:W-:Y:S04]  /*32aa0*/  LDGSTS.E [R233+-0x5ee00], desc[UR22][R20.64], P4 ;  /* 0xa120000014e97fae */ /* 0x000fe8000a1a1016 */
[----:B------:R-:W3:Y:S04]  /*32ab0*/  LDL.64 R130, [R1+0x440] ;  /* 0x0004400001827983 */ /* 0x000ee80000100a00 */
[----:B------:R-:W-:Y:S04]  /*32ac0*/  LDGSTS.E [R232+-0x5ea00], desc[UR22][R18.64], P4 ;  /* 0xa160000012e87fae */ /* 0x000fe8000a1a1016 */
[----:B------:R-:W-:Y:S04]  /*32ad0*/  LDGSTS.E [R233+-0x5e600], desc[UR22][R24.64], P4 ;  /* 0xa1a0000018e97fae */ /* 0x000fe8000a1a1016 */
[----:B------:R-:W-:Y:S04]  /*32ae0*/  LDGSTS.E [R232+-0x5e200], desc[UR22][R48.64], P4 ;  /* 0xa1e0000030e87fae */ /* 0x000fe8000a1a1016 */
[----:B------:R-:W3:Y:S04]  /*32af0*/  LDL.64 R50, [R1+0x420] ;  /* 0x0004200001327983 */ /* 0x000ee80000100a00 */
[----:B------:R-:W-:Y:S04]  /*32b00*/  LDGSTS.E [R233+-0x5de00], desc[UR22][R46.64], P4 ;  /* 0xa22000002ee97fae */ /* 0x000fe8000a1a1016 */
[----:B------:R-:W3:Y:S04]  /*32b10*/  LDL.64 R20, [R1+0x400] ;  /* 0x0004000001147983 */ /* 0x000ee80000100a00 */
[----:B------:R-:W-:Y:S04]  /*32b20*/  LDGSTS.E [R232+-0x5da00], desc[UR22][R22.64], P4 ;  /* 0xa260000016e87fae */ /* 0x000fe8000a1a1016 */
[----:B------:R-:W3:Y:S04]  /*32b30*/  LDL.64 R18, [R1+0x3f0] ;  /* 0x0003f00001127983 */ /* 0x000ee80000100a00 */
[----:B----4-:R-:W-:Y:S04]  /*32b40*/  LDGSTS.E [R233+-0x5d600], desc[UR22][R16.64], P4 ;  /* 0xa2a0000010e97fae */ /* 0x010fe8000a1a1016 */
[----:B------:R-:W4:Y:S04]  /*32b50*/  LDL.64 R48, [R1+0x3d8] ;  /* 0x0003d80001307983 */ /* 0x000f280000100a00 */
[----:B------:R-:W-:Y:S04]  /*32b60*/  LDGSTS.E [R232+-0x5d200], desc[UR22][R14.64], P4 ;  /* 0xa2e000000ee87fae */ /* 0x000fe8000a1a1016 */
        /* <DEDUP_REMOVED lines=10> */
[----:B------:R-:W3:Y:S04]  /*32c10*/  LDL.64 R130, [R1+0x348] ;  /* 0x0003480001827983 */ /* 0x000ee80000100a00 */
[----:B------:R-:W-:Y:S04]  /*32c20*/  LDGSTS.E [R232+-0x5c200], desc[UR22][R50.64], P4 ;  /* 0xa3e0000032e87fae */ /* 0x000fe8000a1a1016 */
[----:B------:R-:W-:Y:S04]  /*32c30*/  LDGSTS.E [R233+-0x5be00], desc[UR22][R20.64], P4 ;  /* 0xa420000014e97fae */ /* 0x000fe8000a1a1016 */
[----:B------:R-:W2:Y:S04]  /*32c40*/  LDL.64 R50, [R1+0x1f0] ;  /* 0x0001f00001327983 */ /* 0x000ea80000100a00 */
[----:B------:R-:W-:Y:S04]  /*32c50*/  LDGSTS.E [R232+-0x5ba00], desc[UR22][R18.64], P4 ;  /* 0xa460000012e87fae */ /* 0x000fe8000a1a1016 */
[----:B------:R-:W2:Y:S04]  /*32c60*/  LDL.64 R20, [R1+0x1c8] ;  /* 0x0001c80001147983 */ /* 0x000ea80000100a00 */
[----:B----4-:R-:W-:Y:S04]  /*32c70*/  LDGSTS.E [R233+-0x5b600], desc[UR22][R48.64], P4 ;  /* 0xa4a0000030e97fae */ /* 0x010fe8000a1a1016 */
[----:B------:R-:W4:Y:S04]  /*32c80*/  LDL.64 R18, [R1+0x198] ;  /* 0x0001980001127983 */ /* 0x000f280000100a00 */
[----:B------:R-:W-:Y:S04]  /*32c90*/  LDGSTS.E [R232+-0x5b200], desc[UR22][R46.64], P4 ;  /* 0xa4e000002ee87fae */ /* 0x000fe8000a1a1016 */
[----:B------:R-:W4:Y:S04]  /*32ca0*/  LDL.64 R48, [R1+0x170] ;  /* 0x0001700001307983 */ /* 0x000f280000100a00 */
[----:B------:R-:W-:Y:S04]  /*32cb0*/  LDGSTS.E [R233+-0x5ae00], desc[UR22][R16.64], P4 ;  /* 0xa520000010e97fae */ /* 0x000fe8000a1a1016 */
[----:B------:R-:W4:Y:S04]  /*32cc0*/  LDL.64 R46, [R1+0x140] ;  /* 0x00014000012e7983 */ /* 0x000f280000100a00 */
[----:B------:R-:W-:Y:S04]  /*32cd0*/  LDGSTS.E [R232+-0x5aa00], desc[UR22][R14.64], P4 ;  /* 0xa56000000ee87fae */ /* 0x000fe8000a1a1016 */
[----:B------:R-:W4:Y:S04]  /*32ce0*/  LDL.64 R16, [R1+0x118] ;  /* 0x0001180001107983 */ /* 0x000f280000100a00 */
[----:B------:R-:W4:Y:S04]  /*32cf0*/  LDL.64 R14, [R1+0xe8] ;  /* 0x0000e800010e7983 */ /* 0x000f280000100a00 */
[----:B---3--:R-:W-:Y:S04]  /*32d00*/  LDGSTS.E [R233+-0x5a600], desc[UR22][R130.64], P4 ;  /* 0xa5a0000082e97fae */ /* 0x008fe8000a1a1016 */
[----:B--2---:R-:W-:Y:S04]  /*32d10*/  LDGSTS.E [R232+-0x5a200], desc[UR22][R12.64], P4 ;  /* 0xa5e000000ce87fae */ /* 0x004fe8000a1a1016 */
[----:B------:R-:W-:Y:S04]  /*32d20*/  LDGSTS.E [R233+-0x59e00], desc[UR22][R28.64], P4 ;  /* 0xa62000001ce97fae */ /* 0x000fe8000a1a1016 */
[----:B------:R-:W2:Y:S04]  /*32d30*/  LDL.LU.64 R130, [R1+0xf08] ;  /* 0x000f080001827983 */ /* 0x000ea80000300a00 */
[----:B------:R-:W3:Y:S04]  /*32d40*/  LDL.64 R12, [R1] ;  /* 0x00000000010c7983 */ /* 0x000ee80000100a00 */
        /* <DEDUP_REMOVED lines=8> */
[----:B----4-:R-:W-:Y:S04]  /*32dd0*/  LDGSTS.E [R232+-0x4fa00], desc[UR22][R18.64], P4 ;  /* 0xb060000012e87fae */ /* 0x010fe8000a1a1016 */
[----:B------:R-:W-:Y:S04]  /*32de0*/  LDGSTS.E [R233+-0x4f600], desc[UR22][R48.64], P4 ;  /* 0xb0a0000030e97fae */ /* 0x000fe8000a1a1016 */
[----:B------:R-:W-:Y:S04]  /*32df0*/  LDGSTS.E [R232+-0x4f200], desc[UR22][R46.64], P4 ;  /* 0xb0e000002ee87fae */ /* 0x000fe8000a1a1016 */
[----:B------:R-:W-:Y:S04]  /*32e00*/  LDGSTS.E [R233+-0x4ee00], desc[UR22][R16.64], P4 ;  /* 0xb120000010e97fae */ /* 0x000fe8000a1a1016 */
[----:B------:R-:W4:Y:S04]  /*32e10*/  LDL.64 R48, [R1+0x680] ;  /* 0x0006800001307983 */ /* 0x000f280000100a00 */
[----:B------:R-:W2:Y:S04]  /*32e20*/  LDL.64 R46, [R1+0x678] ;  /* 0x00067800012e7983 */ /* 0x000ea80000100a00 */
[----:B------:R-:W2:Y:S04]  /*32e30*/  LDL.64 R22, [R1+0x668] ;  /* 0x0006680001167983 */ /* 0x000ea80000100a00 */
[----:B------:R-:W-:Y:S04]  /*32e40*/  LDGSTS.E [R232+-0x4ea00], desc[UR22][R14.64], P4 ;  /* 0xb16000000ee87fae */ /* 0x000fe8000a1a1016 */
        /* <DEDUP_REMOVED lines=10> */
[----:B------:R-:W4:Y:S04]  /*32ef0*/  LDL.64 R56, [R1+0x90] ;  /* 0x0000900001387983 */ /* 0x000f280000100a00 */
[----:B---3--:R-:W-:Y:S04]  /*32f00*/  LDGSTS.E [R233+-0x4e600], desc[UR22][R12.64], P4 ;  /* 0xb1a000000ce97fae */ /* 0x008fe8000a1a1016 */
        /* <DEDUP_REMOVED lines=25> */
[----:B--2---:R2:W-:Y:S01]  /*330a0*/  LDGSTS.E [R232+-0x48200], desc[UR22][R130.64], P4 ;  /* 0xb7e0000082e87fae */ /* 0x0045e2000a1a1016 */
[----:B-1----:R-:W-:-:S02]  /*330b0*/  VIADD R233, R2, 0x100000 ;  /* 0x0010000002e97836 */ /* 0x002fc40000000000 */
[----:B--2---:R-:W-:-:S03]  /*330c0*/  VIADD R232, R2, 0x100000 ;  /* 0x0010000002e87836 */ /* 0x004fc60000000000 */
[----:B----4-:R-:W-:Y:S04]  /*330d0*/  LDGSTS.E [R233+-0x5fd00], desc[UR22][R48.64], P4 ;  /* 0xa030000030e97fae */ /* 0x010fe8000a1a1016 */
[----:B------:R-:W-:Y:S04]  /*330e0*/  LDGSTS.E [R232+-0x5f900], desc[UR22][R46.64], P4 ;  /* 0xa07000002ee87fae */ /* 0x000fe8000a1a1016 */
[----:B------:R-:W-:Y:S04]  /*330f0*/  LDGSTS.E [R233+-0x5f500], desc[UR22][R22.64], P4 ;  /* 0xa0b0000016e97fae */ /* 0x000fe8000a1a1016 */
[----:B------:R-:W2:Y:S04]  /*33100*/  LDL.64 R48, [R1+0x600] ;  /* 0x0006000001307983 */ /* 0x000ea80000100a00 */
[----:B------:R-:W4:Y:S04]  /*33110*/  LDL.64 R46, [R1+0x5f0] ;  /* 0x0005f000012e7983 */ /* 0x000f280000100a00 */
[----:B------:R-:W4:Y:S04]  /*33120*/  LDL.64 R22, [R1+0x5e8] ;  /* 0x0005e80001167983 */ /* 0x000f280000100a00 */
[----:B------:R-:W-:Y:S04]  /*33130*/  LDGSTS.E [R232+-0x5f100], desc[UR22][R16.64], P4 ;  /* 0xa0f0000010e87fae */ /* 0x000fe8000a1a1016 */
[----:B------:R-:W-:Y:S04]  /*33140*/  LDGSTS.E [R233+-0x5ed00], desc[UR22][R14.64], P4 ;  /* 0xa13000000ee97fae */ /* 0x000fe8000a1a1016 */
[----:B------:R-:W4:Y:S04]  /*33150*/  LDL.64 R16, [R1+0x5e0] ;  /* 0x0005e00001107983 */ /* 0x000f280000100a00 */
[----:B------:R-:W4:Y:S04]  /*33160*/  LDL.64 R14, [R1+0x5d0] ;  /* 0x0005d000010e7983 */ /* 0x000f280000100a00 */
[----:B---3--:R-:W-:Y:S04]  /*33170*/  LDGSTS.E [R232+-0x5e900], desc[UR22][R12.64], P4 ;  /* 0xa17000000ce87fae */ /* 0x008fe8000a1a1016 */
[----:B------:R-:W-:Y:S04]  /*33180*/  LDGSTS.E [R233+-0x5e500], desc[UR22][R52.64], P4 ;  /* 0xa1b0000034e97fae */ /* 0x000fe8000a1a1016 */
[----:B------:R-:W-:Y:S04]  /*33190*/  LDGSTS.E [R232+-0x5e100], desc[UR22][R50.64], P4 ;  /* 0xa1f0000032e87fae */ /* 0x000fe8000a1a1016 */
[----:B------:R-:W3:Y:S04]  /*331a0*/  LDL.64 R12, [R1+0x5b8] ;  /* 0x0005b800010c7983 */ /* 0x000ee80000100a00 */
[----:B------:R-:W3:Y:S04]  /*331b0*/  LDL.64 R52, [R1+0x5b0] ;  /* 0x0005b00001347983 */ /* 0x000ee80000100a00 */
[----:B------:R-:W3:Y:S04]  /*331c0*/  LDL.64 R50, [R1+0x5a8] ;  /* 0x0005a80001327983 */ /* 0x000ee80000100a00 */
[----:B------:R-:W-:Y:S04]  /*331d0*/  LDGSTS.E [R233+-0x5dd00], desc[UR22][R24.64], P4 ;  /* 0xa230000018e97fae */ /* 0x000fe8000a1a1016 */
[----:B------:R-:W-:Y:S04]  /*331e0*/  LDGSTS.E [R232+-0x5d900], desc[UR22][R20.64], P4 ;  /* 0xa270000014e87fae */ /* 0x000fe8000a1a1016 */
[----:B------:R-:W-:Y:S04]  /*331f0*/  LDGSTS.E [R233+-0x5d500], desc[UR22][R18.64], P4 ;  /* 0xa2b0000012e97fae */ /* 0x000fe8000a1a1016 */
[----:B------:R-:W3:Y:S04]  /*33200*/  LDL.64 R24, [R1+0x588] ;  /* 0x0005880001187983 */ /* 0x000ee80000100a00 */
[----:B------:R-:W3:Y:S04]  /*33210*/  LDL.64 R20, [R1+0x570] ;  /* 0x0005700001147983 */ /* 0x000ee80000100a00 */
[----:B------:R-:W3:Y:S04]  /*33220*/  LDL.64 R18, [R1+0x560] ;  /* 0x0005600001127983 */ /* 0x000ee80000100a00 */
[----:B--2---:R-:W-:Y:S04]  /*33230*/  LDGSTS.E [R232+-0x5d100], desc[UR22][R48.64], P4 ;  /* 0xa2f0000030e87fae */ /* 0x004fe8000a1a1016 */
[----:B----4-:R-:W-:Y:S04]  /*33240*/  LDGSTS.E [R233+-0x5cd00], desc[UR22][R46.64], P4 ;  /* 0xa33000002ee97fae */ /* 0x010fe8000a1a1016 */
        /* <DEDUP_REMOVED lines=34> */
[----:B------:R-:W-:Y:S04]  /*33470*/  LDGSTS.E [R233+-0x58500], desc[UR22][R54.64], P4 ;  /* 0xa7b0000036e97fae */ /* 0x000fe8000a1a1016 */
        /* <DEDUP_REMOVED lines=21> */
[----:B------:R-:W3:Y:S04]  /*335d0*/  LDL.64 R12, [R1+0xa8] ;  /* 0x0000a800010c7983 */ /* 0x000ee80000100a00 */
[----:B------:R-:W-:Y:S04]  /*335e0*/  LDGSTS.E [R232+-0x4d900], desc[UR22][R50.64], P4 ;  /* 0xb270000032e87fae */ /* 0x000fe8000a1a1016 */
[----:B------:R-:W3:Y:S04]  /*335f0*/  LDL.64 R52, [R1+0x68] ;  /* 0x0000680001347983 */ /* 0x000ee80000100a00 */
[----:B------:R-:W-:Y:S04]  /*33600*/  LDGSTS.E [R233+-0x4d500], desc[UR22][R20.64], P4 ;  /* 0xb2b0000014e97fae */ /* 0x000fe8000a1a1016 */
[----:B------:R-:W3:Y:S04]  /*33610*/  LDL.64 R50, [R1+0x60] ;  /* 0x0000600001327983 */ /* 0x000ee80000100a00 */
[----:B------:R-:W-:Y:S04]  /*33620*/  LDGSTS.E [R232+-0x4d100], desc[UR22][R18.64], P4 ;  /* 0xb2f0000012e87fae */ /* 0x000fe8000a1a1016 */
[----:B------:R-:W3:Y:S04]  /*33630*/  LDL.64 R20, [R1+0x58] ;  /* 0x0000580001147983 */ /* 0x000ee80000100a00 */
[----:B------:R-:W3:Y:S04]  /*33640*/  LDL.64 R18, [R1+0x50] ;  /* 0x0000500001127983 */ /* 0x000ee80000100a00 */
[----:B--2---:R-:W-:Y:S04]  /*33650*/  LDGSTS.E [R233+-0x4cd00], desc[UR22][R48.64], P4 ;  /* 0xb330000030e97fae */ /* 0x004fe8000a1a1016 */
[----:B----4-:R-:W-:Y:S04]  /*33660*/  LDGSTS.E [R232+-0x4c900], desc[UR22][R46.64], P4 ;  /* 0xb37000002ee87fae */ /* 0x010fe8000a1a1016 */
[----:B------:R-:W2:Y:S04]  /*33670*/  LDL.64 R48, [R1+0x48] ;  /* 0x0000480001307983 */ /* 0x000ea80000100a00 */
        /* <DEDUP_REMOVED lines=9> */
[----:B------:R-:W5:Y:S04]  /*33710*/  LDL.LU.64 R28, [R1+0xf00] ;  /* 0x000f0000011c7983 */ /* 0x000f680000300a00 */
[----:B------:R-:W5:Y:S04]  /*33720*/  LDL.LU.64 R26, [R1+0xef8] ;  /* 0x000ef800011a7983 */ /* 0x000f680000300a00 */
[----:B------:R-:W-:Y:S04]  /*33730*/  LDGSTS.E [R232+-0x4b100], desc[UR22][R56.64], P4 ;  /* 0xb4f0000038e87fae */ /* 0x000fe8000a1a1016 */
[----:B------:R-:W-:Y:S04]  /*33740*/  LDGSTS.E [R233+-0x4ad00], desc[UR22][R54.64], P4 ;  /* 0xb530000036e97fae */ /* 0x000fe8000a1a1016 */
[----:B------:R-:W-:Y:S04]  /*33750*/  LDGSTS.E [R232+-0x4a900], desc[UR22][R24.64], P4 ;  /* 0xb570000018e87fae */ /* 0x000fe8000a1a1016 */
[----:B------:R-:W5:Y:S04]  /*33760*/  LDL.LU.64 R56, [R1+0xef0] ;  /* 0x000ef00001387983 */ /* 0x000f680000300a00 */
        /* <DEDUP_REMOVED lines=10> */
[----:B------:R-:W5:Y:S04]  /*33810*/  LDL.LU.64 R20, [R1+0xec0] ;  /* 0x000ec00001147983 */ /* 0x000f680000300a00 */
[----:B------:R-:W5:Y:S04]  /*33820*/  LDL.LU.64 R18, [R1+0xeb8] ;  /* 0x000eb80001127983 */ /* 0x000f680000300a00 */
[----:B--2---:R-:W-:Y:S04]  /*33830*/  LDGSTS.E [R232+-0x49100], desc[UR22][R48.64], P4 ;  /* 0xb6f0000030e87fae */ /* 0x004fe8000a1a1016 */
[----:B----4-:R-:W-:Y:S04]  /*33840*/  LDGSTS.E [R233+-0x48d00], desc[UR22][R46.64], P4 ;  /* 0xb73000002ee97fae */ /* 0x010fe8000a1a1016 */
[----:B------:R-:W5:Y:S04]  /*33850*/  LDL.LU.64 R48, [R1+0xeb0] ;  /* 0x000eb00001307983 */ /* 0x000f680000300a00 */
[----:B------:R-:W5:Y:S04]  /*33860*/  LDL.LU.64 R46, [R1+0xea8] ;  /* 0x000ea800012e7983 */ /* 0x000f680000300a00 */
[----:B------:R-:W-:Y:S04]  /*33870*/  LDGSTS.E [R232+-0x48900], desc[UR22][R16.64], P4 ;  /* 0xb770000010e87fae */ /* 0x000fe8000a1a1016 */
[----:B------:R1:W-:Y:S04]  /*33880*/  LDGSTS.E [R233+-0x48500], desc[UR22][R14.64], P4 ;  /* 0xb7b000000ee97fae */ /* 0x0003e8000a1a1016 */
[----:B------:R-:W5:Y:S04]  /*33890*/  LDL.LU.64 R16, [R1+0xea0] ;  /* 0x000ea00001107983 */ /* 0x000f680000300a00 */
[----:B------:R-:W1:Y:S04]  /*338a0*/  LDL.LU.64 R14, [R1+0xe98] ;  /* 0x000e9800010e7983 */ /* 0x000e680000300a00 */
[----:B---3--:R2:W-:Y:S01]  /*338b0*/  LDGSTS.E [R232+-0x48100], desc[UR22][R12.64], P4 ;  /* 0xb7f000000ce87fae */ /* 0x0085e2000a1a1016 */
[----:B------:R-:W-:-:S03]  /*338c0*/  UIADD3 UR4, UPT, UPT, UR15, -0x180, URZ ;  /* 0xfffffe800f047890 */ /* 0x000fc6000fffe0ff */
[----:B------:R-:W0:Y:S04]  /*338d0*/  LDGDEPBAR ;  /* 0x00000000000079af */ /* 0x000e280000000000 */
[----:B------:R-:W3:Y:S01]  /*338e0*/  LDL.LU.64 R12, [R1+0xe90] ;  /* 0x000e9000010c7983 */ /* 0x000ee20000300a00 */
[----:B------:R-:W-:Y:S01]  /*338f0*/  VIADD R251, R251, 0x3f ;  /* 0x0000003ffbfb7836 */ /* 0x000fe20000000000 */
[----:B------:R-:W-:Y:S02]  /*33900*/  USHF.R.S32.HI UR5, URZ, 0x1f, UR12 ;  /* 0x0000001fff057899 */ /* 0x000fe4000801140c */
[----:B------:R-:W-:Y:S02]  /*33910*/  USHF.L.U32 UR11, UR12, 0x2, URZ ;  /* 0x000000020c0b7899 */ /* 0x000fe400080006ff */
[----:B------:R-:W-:Y:S01]  /*33920*/  USHF.L.U64.HI UR12, UR12, 0x2, UR5 ;  /* 0x000000020c0c7899 */ /* 0x000fe20008010205 */
[----:B------:R-:W-:Y:S01]  /*33930*/  ISETP.GT.AND P2, PT, R251, 0x1bf, PT ;  /* 0x000001bffb00780c */ /* 0x000fe20003f44270 */
[----:B------:R-:W-:-:S04]  /*33940*/  DEPBAR.LE SB0, 0xa ;  /* 0x000082800000791a */ /* 0x000fc80000000000 */
[----:B------:R-:W-:Y:S01]  /*33950*/  BAR.SYNC.DEFER_BLOCKING 0x0 ;  /* 0x0000000000007b1d */ /* 0x000fe20000010000 */
[----:B-1----:R-:W-:-:S04]  /*33960*/  IADD3 R14, P6, PT, R14, UR11, RZ ;  /* 0x0000000b0e0e7c10 */ /* 0x002fc8000ffde0ff */
[----:B------:R-:W-:Y:S02]  /*33970*/  IADD3.X R15, PT, PT, R15, UR12, RZ, P6, !PT ;  /* 0x0000000c0f0f7c10 */ /* 0x000fe4000b7fe4ff */
[----:B---3--:R-:W-:-:S04]  /*33980*/  ISETP.GE.AND P1, PT, R12, UR4, PT ;  /* 0x000000040c007c0c */ /* 0x008fc8000bf26270 */
[----:B--2---:R-:W-:Y:S02]  /*33990*/  SEL R232, RZ, 0x4, P1 ;  /* 0x00000004ffe87807 */ /* 0x004fe40000800000 */
[----:B------:R-:W-:-:S04]  /*339a0*/  ISETP.NE.U32.AND P1, PT, RZ, UR17, PT ;  /* 0x00000011ff007c0c */ /* 0x000fc8000bf25070 */
[----:B------:R-:W-:Y:S02]  /*339b0*/  ISETP.LT.OR P3, PT, R251, 0x40, P1 ;  /* 0x00000040fb00780c */ /* 0x000fe40000f61670 */
[----:B------:R-:W-:Y:S02]  /*339c0*/  LOP3.LUT R233, R12, 0x2, RZ, 0xfc, !PT ;  /* 0x000000020ce97812 */ /* 0x000fe400078efcff */
[----:B------:R-:W-:Y:S02]  /*339d0*/  SEL R232, R232, RZ, P2 ;  /* 0x000000ffe8e87207 */ /* 0x000fe40001000000 */
[----:B------:R-:W-:Y:S02]  /*339e0*/  ISETP.GE.AND P4, PT, R233, UR4, PT ;  /* 0x00000004e9007c0c */ /* 0x000fe4000bf86270 */
[----:B------:R-:W-:-:S05]  /*339f0*/  ISETP.NE.U32.AND P5, PT, R232, RZ, PT ;  /* 0x000000ffe800720c */ /* 0x000fca0003fa5070 */
[----:B------:R-:W-:Y:S08]  /*33a00*/  @P3 BRA `(.L_x_6) ;  /* 0x0000000400503947 */ /* 0x000ff00003800000 */
[----:B------:R-:W-:Y:S02]  /*33a10*/  UIADD3 UR13, UPT, UPT, UR7, 0xe0000, URZ ;  /* 0x000e0000070d7890 */ /* 0x000fe4000fffe0ff */
[----:B------:R-:W-:Y:S02]  /*33a20*/  USHF.R.U32.HI UR64, URZ, 0x4, UR7 ;  /* 0x00000004ff407899 */ /* 0x000fe40008011607 */
[----:B------:R-:W-:Y:S02]  /*33a30*/  USHF.R.U32.HI UR13, URZ, 0x4, UR13 ;  /* 0x00000004ff0d7899 */ /* 0x000fe4000801160d */
[----:B------:R-:W-:Y:S02]  /*33a40*/  USGXT.U32 UR64, UR64, 0xe ;  /* 0x0000000e4040789a */ /* 0x000fe40008000000 */
[----:B------:R-:W-:Y:S02]  /*33a50*/  USGXT.U32 UR32, UR13, 0xe ;  /* 0x0000000e0d20789a */ /* 0x000fe40008000000 */
[----:B------:R-:W-:-:S02]  /*33a60*/  UIADD3 UR34, UP2, UPT, UR64, 0x2, URZ ;  /* 0x0000000240227890 */ /* 0x000fc4000ff5e0ff */
[----:B------:R-:W-:Y:S01]  /*33a70*/  UIADD3 UR36, UP1, UPT, UR32, 0x2, URZ ;  /* 0x0000000220247890 */ /* 0x000fe2000ff3e0ff */
[----:B------:R-:W-:Y:S01]  /*33a80*/  UMOV UR5, URZ ;  /* 0x000000ff00057c82 */ /* 0x000fe20008000000 */
[----:B------:R-:W-:Y:S02]  /*33a90*/  UMOV UR6, URZ ;  /* 0x000000ff00067c82 */ /* 0x000fe40008000000 */
[----:B------:R-:W-:Y:S02]  /*33aa0*/  UIADD3.X UR37, UPT, UPT, UR5, 0x40004040, URZ, UP1, !UPT ;  /* 0x4000404005257890 */ /* 0x000fe40008ffe4ff */
[----:B------:R-:W-:Y:S01]  /*33ab0*/  UIADD3.X UR35, UPT, UPT, UR6, 0x40004040, URZ, UP2, !UPT ;  /* 0x4000404006237890 */ /* 0x000fe200097fe4ff */
[----:B------:R-:W-:Y:S01]  /*33ac0*/  UMOV UR38, UR16 ;  /* 0x0000001000267c82 */ /* 0x000fe20008000000 */
[----:B------:R-:W-:Y:S02]  /*33ad0*/  UMOV UR39, URZ ;  /* 0x000000ff00277c82 */ /* 0x000fe40008000000 */
[----:B------:R-:W-:-:S02]  /*33ae0*/  UIADD3.64 UR70, UPT, UPT, UR34, 0x2, URZ ;  /* 0x0000000222467897 */ /* 0x000fc4000fffe0ff */
[----:B------:R-:W-:Y:S01]  /*33af0*/  UIADD3.64 UR40, UPT, UPT, UR36, 0x2, URZ ;  /* 0x0000000224287897 */ /* 0x000fe2000fffe0ff */
[----:B------:R-:W-:Y:S01]  /*33b00*/  UMOV UR5, UR38 ;  /* 0x0000002600057c82 */ /* 0x000fe20008000000 */
[----:B------:R-:W-:Y:S02]  /*33b10*/  UIADD3.64 UR62, UPT, UPT, UR34, 0x4, URZ ;  /* 0x00000004223e7897 */ /* 0x000fe4000fffe0ff */
[----:B------:R-:W-:Y:S01]  /*33b20*/  UIADD3.64 UR44, UPT, UPT, UR36, 0x4, URZ ;  /* 0x00000004242c7897 */ /* 0x000fe2000fffe0ff */
[----:B------:R-:W-:Y:S01]  /*33b30*/  UMOV UR66, 0x0 ;  /* 0x0000000000427882 */ /* 0x000fe20000000000 */
[----:B------:R-:W-:Y:S01]  /*33b40*/  UMOV UR67, 0x4400910 ;  /* 0x0440091000437882 */ /* 0x000fe20000000000 */
[----:B------:R-:W-:Y:S01]  /*33b50*/  UIADD3.64 UR38, UPT, UPT, UR34, 0x7fe, URZ ;  /* 0x000007fe22267897 */ /* 0x000fe2000fffe0ff */
[----:B------:R-:W-:Y:S01]  /*33b60*/  UMOV UR65, 0x40004040 ;  /* 0x4000404000417882 */ /* 0x000fe20000000000 */
[----:B------:R-:W-:Y:S01]  /*33b70*/  UMOV UR33, 0x40004040 ;  /* 0x4000404000217882 */ /* 0x000fe20000000000 */
[----:B------:R-:W-:Y:S01]  /*33b80*/  UIADD3.64 UR48, UPT, UPT, UR36, 0x1fe, URZ ;  /* 0x000001fe24307897 */ /* 0x000fe2000fffe0ff */
[----:B------:R1:W-:Y:S01]  /*33b90*/  UTCHMMA gdesc[UR32], gdesc[UR64], tmem[UR8], tmem[UR66], idesc[UR67], !UPT ;  /* 0x00ff4240200075ea */ /* 0x0003e2000f800008 */
[----:B------:R-:W-:-:S02]  /*33ba0*/  UIADD3.64 UR42, UPT, UPT, UR34, 0x800, URZ ;  /* 0x00000800222a7897 */ /* 0x000fc4000fffe0ff */
[----:B------:R-:W-:Y:S02]  /*33bb0*/  UIADD3.64 UR52, UPT, UPT, UR36, 0x200, URZ ;  /* 0x0000020024347897 */ /* 0x000fe4000fffe0ff */
[----:B------:R-:W-:Y:S02]  /*33bc0*/  UIADD3.64 UR46, UPT, UPT, UR34, 0x802, URZ ;  /* 0x00000802222e7897 */ /* 0x000fe4000fffe0ff */
[----:B------:R-:W-:Y:S02]  /*33bd0*/  UIADD3.64 UR56, UPT, UPT, UR36, 0x202, URZ ;  /* 0x0000020224387897 */ /* 0x000fe4000fffe0ff */
[----:B------:R-:W-:Y:S02]  /*33be0*/  UIADD3.64 UR50, UPT, UPT, UR34, 0x804, URZ ;  /* 0x0000080422327897 */ /* 0x000fe4000fffe0ff */
[----:B-1----:R-:W-:Y:S01]  /*33bf0*/  UIADD3.64 UR64, UPT, UPT, UR36, 0x204, URZ ;  /* 0x0000020424407897 */ /* 0x002fe2000fffe0ff */
[----:B------:R-:W-:Y:S01]  /*33c00*/  UMOV UR72, 0x0 ;  /* 0x0000000000487882 */ /* 0x000fe20000000000 */
[----:B------:R-:W-:Y:S01]  /*33c10*/  UMOV UR73, 0x4400910 ;  /* 0x0440091000497882 */ /* 0x000fe20000000000 */
[----:B------:R-:W-:-:S02]  /*33c20*/  UIADD3 UR24, UPT, UPT, UR8, 0x100000, URZ ;  /* 0x0010000008187890 */ /* 0x000fc4000fffe0ff */
[----:B------:R1:W-:Y:S01]  /*33c30*/  UTCHMMA gdesc[UR36], gdesc[UR34], tmem[UR8], tmem[UR72], idesc[UR73], UPT ;  /* 0x00ff4822240075ea */ /* 0x0003e2000b800008 */
[----:B------:R-:W-:Y:S01]  /*33c40*/  UIADD3.64 UR54, UPT, UPT, UR34, 0xffe, URZ ;  /* 0x00000ffe22367897 */ /* 0x000fe2000fffe0ff */
[----:B------:R-:W-:Y:S01]  /*33c50*/  UMOV UR68, 0x0 ;  /* 0x0000000000447882 */ /* 0x000fe20000000000 */
[----:B------:R-:W-:Y:S01]  /*33c60*/  UMOV UR69, 0x4400910 ;  /* 0x0440091000457882 */ /* 0x000fe20000000000 */
[----:B------:R-:W-:Y:S02]  /*33c70*/  UIADD3 UR21, UPT, UPT, UR8, 0x100000, URZ ;  /* 0x0010000008157890 */ /* 0x000fe4000fffe0ff */
[----:B------:R2:W-:Y:S01]  /*33c80*/  UTCHMMA gdesc[UR40], gdesc[UR70], tmem[UR8], tmem[UR68], idesc[UR69], UPT ;  /* 0x00ff4446280075ea */ /* 0x0005e2000b800008 */
[----:B------:R-:W-:Y:S01]  /*33c90*/  UIADD3.64 UR58, UPT, UPT, UR34, 0x1000, URZ ;  /* 0x00001000223a7897 */ /* 0x000fe2000fffe0ff */
        /* <DEDUP_REMOVED lines=9> */
[----:B-1----:R-:W-:Y:S01]  /*33d30*/  UIADD3.64 UR72, UPT, UPT, UR34, 0x1004, URZ ;  /* 0x0000100422487897 */ /* 0x002fe2000fffe0ff */
[----:B------:R-:W-:Y:S01]  /*33d40*/  UMOV UR28, 0x0 ;  /* 0x00000000001c7882 */ /* 0x000fe20000000000 */
[----:B------:R-:W-:Y:S01]  /*33d50*/  UMOV UR29, 0x4400910 ;  /* 0x04400910001d7882 */ /* 0x000fe20000000000 */
[----:B------:R-:W-:-:S02]  /*33d60*/  UIADD3 UR18, UPT, UPT, UR8, 0x100000, URZ ;  /* 0x0010000008127890 */ /* 0x000fc4000fffe0ff */
[----:B------:R1:W-:Y:S01]  /*33d70*/  UTCHMMA gdesc[UR52], gdesc[UR42], tmem[UR8], tmem[UR28], idesc[UR29], UPT ;  /* 0x00ff1c2a340075ea */ /* 0x0003e2000b800008 */
[----:B--2---:R-:W-:Y:S01]  /*33d80*/  UIADD3.64 UR68, UPT, UPT, UR34, 0x17fe, URZ ;  /* 0x000017fe22447897 */ /* 0x004fe2000fffe0ff */
[----:B------:R-:W-:Y:S01]  /*33d90*/  UMOV UR30, 0x0 ;  /* 0x00000000001e7882 */ /* 0x000fe20000000000 */
[----:B------:R-:W-:Y:S01]  /*33da0*/  UMOV UR31, 0x4400910 ;  /* 0x04400910001f7882 */ /* 0x000fe20000000000 */
[----:B------:R-:W-:Y:S02]  /*33db0*/  UIADD3 UR17, UPT, UPT, UR8, 0x100000, URZ ;  /* 0x0010000008117890 */ /* 0x000fe4000fffe0ff */
[----:B------:R1:W-:Y:S01]  /*33dc0*/  UTCHMMA gdesc[UR56], gdesc[UR46], tmem[UR8], tmem[UR30], idesc[UR31], UPT ;  /* 0x00ff1e2e380075ea */ /* 0x0003e2000b800008 */
[----:B------:R-:W-:Y:S02]  /*33dd0*/  UIADD3.64 UR70, UPT, UPT, UR34, 0x1800, URZ ;  /* 0x0000180022467897 */ /* 0x000fe4000fffe0ff */
[----:B------:R-:W-:Y:S02]  /*33de0*/  UIADD3 UR13, UPT, UPT, UR8, 0x100000, URZ ;  /* 0x00100000080d7890 */ /* 0x000fe4000fffe0ff */
[----:B---3--:R-:W-:Y:S01]  /*33df0*/  UIADD3.64 UR60, UPT, UPT, UR34, 0x1802, URZ ;  /* 0x00001802223c7897 */ /* 0x008fe2000fffe0ff */
[----:B----4-:R-:W-:Y:S01]  /*33e00*/  UMOV UR38, 0x0 ;  /* 0x0000000000267882 */ /* 0x010fe20000000000 */
[----:B------:R-:W-:Y:S01]  /*33e10*/  UMOV UR39, 0x4400910 ;  /* 0x0440091000277882 */ /* 0x000fe20000000000 */
[----:B------:R-:W-:-:S02]  /*33e20*/  UIADD3 UR6, UPT, UPT, UR8, 0x100000, URZ ;  /* 0x0010000008067890 */ /* 0x000fc4000fffe0ff */
[----:B------:R1:W-:Y:S01]  /*33e30*/  UTCHMMA gdesc[UR64], gdesc[UR50], tmem[UR8], tmem[UR38], idesc[UR39], UPT ;  /* 0x00ff2632400075ea */ /* 0x0003e2000b800008 */
[----:B------:R-:W-:Y:S01]  /*33e40*/  UIADD3.64 UR34, UPT, UPT, UR34, 0x1804, URZ ;  /* 0x0000180422227897 */ /* 0x000fe2000fffe0ff */
[----:B------:R1:W-:Y:S01]  /*33e50*/  UTCHMMA gdesc[UR32], gdesc[UR54], tmem[UR24], tmem[UR26], idesc[UR27], !UPT ;  /* 0x00ff1a36200075ea */ /* 0x0003e2000f800018 */
[----:B------:R-:W-:Y:S01]  /*33e60*/  UMOV UR62, 0x0 ;  /* 0x00000000003e7882 */ /* 0x000fe20000000000 */
[----:B------:R-:W-:Y:S01]  /*33e70*/  UMOV UR63, 0x4400910 ;  /* 0x04400910003f7882 */ /* 0x000fe20000000000 */
[----:B------:R-:W-:Y:S01]  /*33e80*/  UMOV UR76, 0x0 ;  /* 0x00000000004c7882 */ /* 0x000fe20000000000 */
[----:B------:R1:W-:Y:S01]  /*33e90*/  UTCHMMA gdesc[UR36], gdesc[UR58], tmem[UR21], tmem[UR62], idesc[UR63], UPT ;  /* 0x00ff3e3a240075ea */ /* 0x0003e2000b800015 */
[----:B------:R1:W-:Y:S01]  /*33ea0*/  UTCHMMA gdesc[UR40], gdesc[UR66], tmem[UR20], tmem[UR28], idesc[UR29], UPT ;  /* 0x00ff1c42280075ea */ /* 0x0003e2000b800014 */
[----:B------:R1:W-:Y:S01]  /*33eb0*/  UTCHMMA gdesc[UR44], gdesc[UR72], tmem[UR19], tmem[UR38], idesc[UR39], UPT ;  /* 0x00ff26482c0075ea */ /* 0x0003e2000b800013 */
[----:B------:R-:W-:Y:S01]  /*33ec0*/  UMOV UR77, 0x4400910 ;  /* 0x04400910004d7882 */ /* 0x000fe20000000000 */
[----:B------:R1:W-:Y:S01]  /*33ed0*/  UTCHMMA gdesc[UR48], gdesc[UR68], tmem[UR18], tmem[UR26], idesc[UR27], UPT ;  /* 0x00ff1a44300075ea */ /* 0x0003e2000b800012 */
[----:B------:R-:W-:Y:S01]  /*33ee0*/  UMOV UR74, 0x0 ;  /* 0x00000000004a7882 */ /* 0x000fe20000000000 */
[----:B------:R-:W-:Y:S01]  /*33ef0*/  UMOV UR75, 0x4400910 ;  /* 0x04400910004b7882 */ /* 0x000fe20000000000 */
[----:B------:R1:W-:Y:S01]  /*33f00*/  UTCHMMA gdesc[UR52], gdesc[UR70], tmem[UR17], tmem[UR62], idesc[UR63], UPT ;  /* 0x00ff3e46340075ea */ /* 0x0003e2000b800011 */
[----:B------:R1:W-:Y:S01]  /*33f10*/  UTCHMMA gdesc[UR56], gdesc[UR60], tmem[UR13], tmem[UR76], idesc[UR77], UPT ;  /* 0x00ff4c3c380075ea */ /* 0x0003e2000b80000d */
[----:B------:R1:W-:Y:S01]  /*33f20*/  UTCHMMA gdesc[UR64], gdesc[UR34], tmem[UR6], tmem[UR74], idesc[UR75], UPT ;  /* 0x00ff4a22400075ea */ /* 0x0003e2000b800006 */
[----:B------:R1:W-:Y:S01]  /*33f30*/  UTCBAR [UR5], URZ ;  /* 0x000000ff050073e9 */ /* 0x0003e200080000ff */
[----:B------:R-:W-:Y:S01]  /*33f40*/  NOP ;  /* 0x0000000000007918 */ /* 0x000fe20000000000 */
.L_x_6:
[----:B------:R2:W-:Y:S04]  /*33f50*/  STL.64 [R1+0xee8], R102 ;  /* 0x000ee86601007387 */ /* 0x0005e80000100a00 */
[----:B--2---:R-:W2:Y:S01]  /*33f60*/  LDL.LU R103, [R1+0x12c] ;  /* 0x00012c0001677983 */ /* 0x004ea20000300800 */
[----:B------:R-:W-:Y:S02]  /*33f70*/  SEL R232, RZ, 0x4, P4 ;  /* 0x00000004ffe87807 */ /* 0x000fe40002000000 */
[----:B-----5:R-:W-:Y:S01]  /*33f80*/  IADD3 R16, P6, PT, R16, UR11, RZ ;  /* 0x0000000b10107c10 */ /* 0x020fe2000ffde0ff */
[----:B------:R-:W3:Y:S01]  /*33f90*/  S2R R251, SR_TID.X ;  /* 0x0000000000fb7919 */ /* 0x000ee20000002100 */
[----:B------:R-:W-:Y:S02]  /*33fa0*/  SEL R232, R232, RZ, P2 ;  /* 0x000000ffe8e87207 */ /* 0x000fe40001000000 */
[----:B------:R-:W-:Y:S01]  /*33fb0*/  IADD3.X R17, PT, PT, R17, UR12, RZ, P6, !PT ;  /* 0x0000000c11117c10 */ /* 0x000fe2000b7fe4ff */
[----:B------:R-:W-:Y:S01]  /*33fc0*/  BAR.SYNC.DEFER_BLOCKING 0x0 ;  /* 0x0000000000007b1d */ /* 0x000fe20000010000 */
[----:B------:R-:W-:-:S02]  /*33fd0*/  ISETP.NE.U32.AND P3, PT, R232, RZ, PT ;  /* 0x000000ffe800720c */ /* 0x000fc40003f65070 */
[----:B------:R-:W-:-:S04]  /*33fe0*/  IADD3 R46, P6, PT, R46, UR11, RZ ;  /* 0x0000000b2e2e7c10 */ /* 0x000fc8000ffde0ff */
[----:B------:R-:W-:Y:S01]  /*33ff0*/  IADD3.X R47, PT, PT, R47, UR12, RZ, P6, !PT ;  /* 0x0000000c2f2f7c10 */ /* 0x000fe2000b7fe4ff */
[----:B------:R-:W-:Y:S01]  /*34000*/  STL.64 [R1+0xee0], R104 ;  /* 0x000ee06801007387 */ /* 0x000fe20000100a00 */
[----:B------:R-:W-:-:S03]  /*34010*/  IADD3 R48, P6, PT, R48, UR11, RZ ;  /* 0x0000000b30307c10 */ /* 0x000fc6000ffde0ff */
[----:B------:R-:W-:Y:S01]  /*34020*/  STL.64 [R1+0xed8], R106 ;  /* 0x000ed86a01007387 */ /* 0x000fe20000100a00 */
[----:B------:R-:W-:Y:S02]  /*34030*/  IADD3.X R49, PT, PT, R49, UR12, RZ, P6, !PT ;  /* 0x0000000c31317c10 */ /* 0x000fe4000b7fe4ff */
[----:B------:R-:W-:Y:S01]  /*34040*/  IADD3 R20, P6, PT, R20, UR11, RZ ;  /* 0x0000000b14147c10 */ /* 0x000fe2000ffde0ff */
[----:B------:R-:W-:Y:S03]  /*34050*/  STL.64 [R1+0xed0], R110 ;  /* 0x000ed06e01007387 */ /* 0x000fe60000100a00 */
[----:B------:R-:W-:Y:S01]  /*34060*/  IADD3.X R21, PT, PT, R21, UR12, RZ, P6, !PT ;  /* 0x0000000c15157c10 */ /* 0x000fe2000b7fe4ff */
[----:B------:R-:W-:Y:S01]  /*34070*/  STL.64 [R1+0xec8], R114 ;  /* 0x000ec87201007387 */ /* 0x000fe20000100a00 */
[----:B------:R-:W-:-:S03]  /*34080*/  IADD3 R50, P6, PT, R50, UR11, RZ ;  /* 0x0000000b32327c10 */ /* 0x000fc6000ffde0ff */
[----:B------:R-:W-:Y:S01]  /*34090*/  STL.64 [R1+0xec0], R116 ;  /* 0x000ec07401007387 */ /* 0x000fe20000100a00 */
[----:B------:R-:W-:Y:S02]  /*340a0*/  IADD3.X R51, PT, PT, R51, UR12, RZ, P6, !PT ;  /* 0x0000000c33337c10 */ /* 0x000fe4000b7fe4ff */
[----:B------:R-:W-:Y:S01]  /*340b0*/  IADD3 R52, P6, PT, R52, UR11, RZ ;  /* 0x0000000b34347c10 */ /* 0x000fe2000ffde0ff */
[----:B------:R-:W-:Y:S01]  /*340c0*/  STL.64 [R1+0xeb8], R118 ;  /* 0x000eb87601007387 */ /* 0x000fe20000100a00 */
[--C-:B---3--:R-:W-:Y:S02]  /*340d0*/  SHF.R.U32.HI R233, RZ, 0x6, R251.reuse ;  /* 0x00000006ffe97819 */ /* 0x108fe400000116fb */
[----:B------:R-:W-:Y:S01]  /*340e0*/  SHF.R.U32.HI R251, RZ, 0x6, R251 ;  /* 0x00000006fffb7819 */ /* 0x000fe200000116fb */
[----:B------:R-:W-:Y:S01]  /*340f0*/  STL.64 [R1+0xeb0], R120 ;  /* 0x000eb07801007387 */ /* 0x000fe20000100a00 */
[----:B------:R-:W-:Y:S02]  /*34100*/  SGXT.U32 R233, R233, 0x1 ;  /* 0x00000001e9e9781a */ /* 0x000fe40000000000 */
[----:B------:R-:W-:Y:S01]  /*34110*/  SGXT.U32 R251, R251, 0x1 ;  /* 0x00000001fbfb781a */ /* 0x000fe20000000000 */
[----:B------:R-:W-:Y:S01]  /*34120*/  STL.64 [R1+0xea8], R122 ;  /* 0x000ea87a01007387 */ /* 0x000fe20000100a00 */
[----:B------:R-:W-:-:S02]  /*34130*/  LOP3.LUT R233, R233, 0x22, RZ, 0xfc, !PT ;  /* 0x00000022e9e97812 */ /* 0x000fc400078efcff */
[----:B------:R-:W-:Y:S01]  /*34140*/  LOP3.LUT R251, R251, 0x20, RZ, 0xfc, !PT ;  /* 0x00000020fbfb7812 */ /* 0x000fe200078efcff */
[----:B------:R-:W-:Y:S01]  /*34150*/  STL.64 [R1+0xea0], R124 ;  /* 0x000ea07c01007387 */ /* 0x000fe20000100a00 */
[----:B------:R-:W-:Y:S02]  /*34160*/  IADD3.X R53, PT, PT, R53, UR12, RZ, P6, !PT ;  /* 0x0000000c35357c10 */ /* 0x000fe4000b7fe4ff */
[----:B------:R-:W-:Y:S01]  /*34170*/  ISETP.GE.AND P4, PT, R251, UR4, PT ;  /* 0x00000004fb007c0c */ /* 0x000fe2000bf86270 */
[----:B------:R-:W-:Y:S01]  /*34180*/  STL.64 [R1+0xe98], R130 ;  /* 0x000e988201007387 */ /* 0x000fe20000100a00 */
[----:B------:R-:W-:Y:S01]  /*34190*/  IADD3 R24, P6, PT, R24, UR11, RZ ;  /* 0x0000000b18187c10 */ /* 0x000fe2000ffde0ff */
[----:B------:R-:W3:Y:S03]  /*341a0*/  S2R R251, SR_TID.X ;  /* 0x0000000000fb7919 */ /* 0x000ee60000002100 */
[----:B------:R-:W-:-:S02]  /*341b0*/  IADD3.X R25, PT, PT, R25, UR12, RZ, P6, !PT ;  /* 0x0000000c19197c10 */ /* 0x000fc4000b7fe4ff */
[----:B------:R-:W-:Y:S01]  /*341c0*/  IADD3 R54, P6, PT, R54, UR11, RZ ;  /* 0x0000000b36367c10 */ /* 0x000fe2000ffde0ff */
[----:B------:R4:W-:Y:S03]  /*341d0*/  STL.64 [R1+0xe90], R12 ;  /* 0x000e900c01007387 */ /* 0x0009e60000100a00 */
[----:B------:R-:W-:Y:S02]  /*341e0*/  IADD3.X R55, PT, PT, R55, UR12, RZ, P6, !PT ;  /* 0x0000000c37377c10 */ /* 0x000fe4000b7fe4ff */
[----:B------:R-:W-:-:S04]  /*341f0*/  IADD3 R56, P6, PT, R56, UR11, RZ ;  /* 0x0000000b38387c10 */ /* 0x000fc8000ffde0ff */
[----:B------:R-:W-:Y:S02]  /*34200*/  IADD3.X R57, PT, PT, R57, UR12, RZ, P6, !PT ;  /* 0x0000000c39397c10 */ /* 0x000fe4000b7fe4ff */
[----:B------:R-:W-:Y:S01]  /*34210*/  IADD3 R28, P6, PT, R28, UR11, RZ ;  /* 0x0000000b1c1c7c10 */ /* 0x000fe2000ffde0ff */
[----:B----4-:R-:W4:Y:S03]  /*34220*/  S2R R12, SR_TID.X ;  /* 0x00000000000c7919 */ /* 0x010f260000002100 */
[----:B------:R-:W-:Y:S02]  /*34230*/  IADD3.X R29, PT, PT, R29, UR12, RZ, P6, !PT ;  /* 0x0000000c1d1d7c10 */ /* 0x000fe4000b7fe4ff */
[----:B------:R-:W-:-:S04]  /*34240*/  IADD3 R58, P6, PT, R58, UR11, RZ ;  /* 0x0000000b3a3a7c10 */ /* 0x000fc8000ffde0ff */
[----:B------:R-:W-:Y:S02]  /*34250*/  IADD3.X R59, PT, PT, R59, UR12, RZ, P6, !PT ;  /* 0x0000000c3b3b7c10 */ /* 0x000fe4000b7fe4ff */
[----:B------:R-:W-:-:S04]  /*34260*/  IADD3 R60, P6, PT, R60, UR11, RZ ;  /* 0x0000000b3c3c7c10 */ /* 0x000fc8000ffde0ff */
[----:B------:R-:W-:Y:S02]  /*34270*/  IADD3.X R61, PT, PT, R61, UR12, RZ, P6, !PT ;  /* 0x0000000c3d3d7c10 */ /* 0x000fe4000b7fe4ff */
[----:B---3--:R-:W-:Y:S02]  /*34280*/  SHF.R.U32.HI R251, RZ, 0x6, R251 ;  /* 0x00000006fffb7819 */ /* 0x008fe400000116fb */
[----:B------:R-:W-:Y:S02]  /*34290*/  IADD3 R32, P6, PT, R32, UR11, RZ ;  /* 0x0000000b20207c10 */ /* 0x000fe4000ffde0ff */
[----:B------:R-:W-:Y:S02]  /*342a0*/  SGXT.U32 R251, R251, 0x1 ;  /* 0x00000001fbfb781a */ /* 0x000fe40000000000 */
[----:B------:R-:W-:Y:S02]  /*342b0*/  IADD3.X R33, PT, PT, R33, UR12, RZ, P6, !PT ;  /* 0x0000000c21217c10 */ /* 0x000fe4000b7fe4ff */
[----:B------:R-:W-:-:S02]  /*342c0*/  LOP3.LUT R251, R251, 0x4, RZ, 0xfc, !PT ;  /* 0x00000004fbfb7812 */ /* 0x000fc400078efcff */
[----:B------:R-:W-:-:S04]  /*342d0*/  IADD3 R62, P6, PT, R62, UR11, RZ ;  /* 0x0000000b3e3e7c10 */ /* 0x000fc8000ffde0ff */
[----:B------:R-:W-:Y:S02]  /*342e0*/  IADD3.X R63, PT, PT, R63, UR12, RZ, P6, !PT ;  /* 0x0000000c3f3f7c10 */ /* 0x000fe4000b7fe4ff */
[----:B------:R-:W-:-:S04]  /*342f0*/  IADD3 R64, P6, PT, R64, UR11, RZ ;  /* 0x0000000b40407c10 */ /* 0x000fc8000ffde0ff */
[----:B------:R-:W-:Y:S02]  /*34300*/  IADD3.X R65, PT, PT, R65, UR12, RZ, P6, !PT ;  /* 0x0000000c41417c10 */ /* 0x000fe4000b7fe4ff */
[----:B------:R-:W-:-:S04]  /*34310*/  IADD3 R36, P6, PT, R36, UR11, RZ ;  /* 0x0000000b24247c10 */ /* 0x000fc8000ffde0ff */
[----:B------:R-:W-:Y:S02]  /*34320*/  IADD3.X R37, PT, PT, R37, UR12, RZ, P6, !PT ;  /* 0x0000000c25257c10 */ /* 0x000fe4000b7fe4ff */
[----:B------:R-:W-:-:S04]  /*34330*/  IADD3 R66, P6, PT, R66, UR11, RZ ;  /* 0x0000000b42427c10 */ /* 0x000fc8000ffde0ff */
[----:B------:R-:W-:Y:S02]  /*34340*/  IADD3.X R67, PT, PT, R67, UR12, RZ, P6, !PT ;  /* 0x0000000c43437c10 */ /* 0x000fe4000b7fe4ff */
[----:B------:R-:W-:-:S04]  /*34350*/  IADD3 R68, P6, PT, R68, UR11, RZ ;  /* 0x0000000b44447c10 */ /* 0x000fc8000ffde0ff */
[----:B------:R-:W-:Y:S01]  /*34360*/  IADD3.X R69, PT, PT, R69, UR12, RZ, P6, !PT ;  /* 0x0000000c45457c10 */ /* 0x000fe2000b7fe4ff */
[----:B------:R-:W-:Y:S01]  /*34370*/  @!PT LDS RZ, [RZ] ;  /* 0x00000000fffff984 */ /* 0x000fe20000000800 */
[----:B------:R-:W-:Y:S01]  /*34380*/  @!PT LDS RZ, [RZ] ;  /* 0x00000000fffff984 */ /* 0x000fe20000000800 */
[----:B------:R-:W-:Y:S01]  /*34390*/  @!PT LDS RZ, [RZ] ;  /* 0x00000000fffff984 */ /* 0x000fe20000000800 */
[----:B--2---:R-:W-:Y:S01]  /*343a0*/  LDGSTS.E [R103+-0x8000], desc[UR22][R14.64], P5 ;  /* 0xf80000000e677fae */ /* 0x004fe2000a9a1016 */
[----:B------:R-:W-:Y:S02]  /*343b0*/  ISETP.GE.AND P5, PT, R233, UR4, PT ;  /* 0x00000004e9007c0c */ /* 0x000fe4000bfa6270 */
[----:B------:R-:W-:Y:S01]  /*343c0*/  SEL R233, RZ, 0x4, P4 ;  /* 0x00000004ffe97807 */ /* 0x000fe20002000000 */
[----:B------:R-:W-:Y:S01]  /*343d0*/  LDGSTS.E [R103+-0x7ff8], desc[UR22][R16.64], P3 ;  /* 0xf800800010677fae */ /* 0x000fe200099a1016 */
[----:B------:R-:W-:Y:S02]  /*343e0*/  SEL R232, RZ, 0x4, P5 ;  /* 0x00000004ffe87807 */ /* 0x000fe40002800000 */
[----:B------:R-:W-:Y:S02]  /*343f0*/  SEL R233, R233, RZ, P2 ;  /* 0x000000ffe9e97207 */ /* 0x000fe40001000000 */
[----:B------:R-:W-:-:S02]  /*34400*/  SEL R232, R232, RZ, P2 ;  /* 0x000000ffe8e87207 */ /* 0x000fc40001000000 */
[----:B------:R-:W-:Y:S02]  /*34410*/  ISETP.NE.U32.AND P5, PT, R233, RZ, PT ;  /* 0x000000ffe900720c */ /* 0x000fe40003fa5070 */
[----:B------:R-:W-:Y:S02]  /*34420*/  ISETP.NE.U32.AND P4, PT, R232, RZ, PT ;  /* 0x000000ffe800720c */ /* 0x000fe40003f85070 */
[----:B------:R-:W-:Y:S02]  /*34430*/  ISETP.GE.AND P3, PT, R251, UR4, PT ;  /* 0x00000004fb007c0c */ /* 0x000fe4000bf66270 */
[----:B------:R-:W2:Y:S02]  /*34440*/  S2R R251, SR_TID.X ;  /* 0x0000000000fb7919 */ /* 0x000ea40000002100 */
[----:B------:R-:W-:Y:S02]  /*34450*/  SEL R232, RZ, 0x4, P3 ;  /* 0x00000004ffe87807 */ /* 0x000fe40001800000 */
[----:B------:R-:W-:-:S02]  /*34460*/  IADD3 R18, P3, PT, R18, UR11, RZ ;  /* 0x0000000b12127c10 */ /* 0x000fc4000ff7e0ff */
[----:B------:R-:W-:Y:S01]  /*34470*/  SEL R232, R232, RZ, P2 ;  /* 0x000000ffe8e87207 */ /* 0x000fe20001000000 */
[----:B------:R-:W-:Y:S01]  /*34480*/  LDGSTS.E [R103+-0x6000], desc[UR22][R46.64], P5 ;  /* 0xfa0000002e677fae */ /* 0x000fe2000a9a1016 */
[----:B------:R-:W-:-:S03]  /*34490*/  IADD3.X R19, PT, PT, R19, UR12, RZ, P3, !PT ;  /* 0x0000000c13137c10 */ /* 0x000fc60009ffe4ff */
[----:B------:R3:W-:Y:S01]  /*344a0*/  LDGSTS.E [R103+-0x5ff8], desc[UR22][R48.64], P4 ;  /* 0xfa00800030677fae */ /* 0x0007e2000a1a1016 */
[----:B------:R-:W-:Y:S01]  /*344b0*/  ISETP.NE.U32.AND P4, PT, R232, RZ, PT ;  /* 0x000000ffe800720c */ /* 0x000fe20003f85070 */
[----:B---3--:R-:W3:-:S12]  /*344c0*/  S2R R103, SR_TID.X ;  /* 0x0000000000677919 */ /* 0x008ed80000002100 */
[----:B------:R-:W-:Y:S01]  /*344d0*/  LDGSTS.E [R3+-0x8000], desc[UR22][R18.64], P4 ;  /* 0xf800000012037fae */ /* 0x000fe2000a1a1016 */
[----:B--2---:R-:W-:-:S04]  /*344e0*/  SHF.R.U32.HI R251, RZ, 0x6, R251 ;  /* 0x00000006fffb7819 */ /* 0x004fc800000116fb */
[----:B------:R-:W-:-:S04]  /*344f0*/  SGXT.U32 R251, R251, 0x1 ;  /* 0x00000001fbfb781a */ /* 0x000fc80000000000 */
[----:B------:R-:W-:-:S04]  /*34500*/  LOP3.LUT R251, R251, 0x6, RZ, 0xfc, !PT ;  /* 0x00000006fbfb7812 */ /* 0x000fc800078efcff */
[----:B------:R-:W-:-:S04]  /*34510*/  ISETP.GE.AND P3, PT, R251, UR4, PT ;  /* 0x00000004fb007c0c */ /* 0x000fc8000bf66270 */
[----:B------:R-:W-:-:S04]  /*34520*/  SEL R232, RZ, 0x4, P3 ;  /* 0x00000004ffe87807 */ /* 0x000fc80001800000 */
[----:B------:R-:W-:Y:S02]  /*34530*/  SEL R232, R232, RZ, P2 ;  /* 0x000000ffe8e87207 */ /* 0x000fe40001000000 */
[--C-:B---3--:R-:W-:Y:S02]  /*34540*/  SHF.R.U32.HI R251, RZ, 0x6, R103.reuse ;  /* 0x00000006fffb7819 */ /* 0x108fe40000011667 */
[----:B------:R-:W-:Y:S02]  /*34550*/  SHF.R.U32.HI R103, RZ, 0x6, R103 ;  /* 0x00000006ff677819 */ /* 0x000fe40000011667 */
[----:B------:R-:W-:Y:S02]  /*34560*/  SGXT.U32 R251, R251, 0x1 ;  /* 0x00000001fbfb781a */ /* 0x000fe40000000000 */
[----:B------:R-:W-:Y:S02]  /*34570*/  SGXT.U32 R103, R103, 0x1 ;  /* 0x000000016767781a */ /* 0x000fe40000000000 */
[----:B------:R-:W-:-:S02]  /*34580*/  LOP3.LUT R251, R251, 0x26, RZ, 0xfc, !PT ;  /* 0x00000026fbfb7812 */ /* 0x000fc400078efcff */
[----:B------:R-:W-:Y:S02]  /*34590*/  LOP3.LUT R103, R103, 0x24, RZ, 0xfc, !PT ;  /* 0x0000002467677812 */ /* 0x000fe400078efcff */
[----:B------:R-:W-:Y:S02]  /*345a0*/  ISETP.GE.AND P5, PT, R251, UR4, PT ;  /* 0x00000004fb007c0c */ /* 0x000fe4000bfa6270 */
[----:B------:R-:W-:Y:S02]  /*345b0*/  ISETP.GE.AND P4, PT, R103, UR4, PT ;  /* 0x0000000467007c0c */ /* 0x000fe4000bf86270 */
[----:B------:R-:W-:Y:S02]  /*345c0*/  ISETP.NE.U32.AND P3, PT, R232, RZ, PT ;  /* 0x000000ffe800720c */ /* 0x000fe40003f65070 */
[----:B------:R-:W-:Y:S02]  /*345d0*/  SEL R233, RZ, 0x4, P4 ;  /* 0x00000004ffe97807 */ /* 0x000fe40002000000 */
[----:B------:R-:W-:-:S02]  /*345e0*/  SEL R232, RZ, 0x4, P5 ;  /* 0x00000004ffe87807 */ /* 0x000fc40002800000 */
[----:B------:R-:W-:Y:S02]  /*345f0*/  SEL R233, R233, RZ, P2 ;  /* 0x000000ffe9e97207 */ /* 0x000fe40001000000 */
[----:B------:R-:W-:Y:S02]  /*34600*/  SEL R232, R232, RZ, P2 ;  /* 0x000000ffe8e87207 */ /* 0x000fe40001000000 */
[----:B----4-:R-:W-:Y:S02]  /*34610*/  SHF.R.U32.HI R251, RZ, 0x6, R12 ;  /* 0x00000006fffb7819 */ /* 0x010fe4000001160c */
[----:B------:R-:W-:Y:S01]  /*34620*/  ISETP.NE.U32.AND P5, PT, R233, RZ, PT ;  /* 0x000000ffe900720c */ /* 0x000fe20003fa5070 */
[----:B------:R-:W-:Y:S01]  /*34630*/  LDGSTS.E [R3+-0x7ff8], desc[UR22][R20.64], P3 ;  /* 0xf800800014037fae */ /* 0x000fe200099a1016 */
[----:B------:R-:W-:Y:S02]  /*34640*/  ISETP.NE.U32.AND P4, PT, R232, RZ, PT ;  /* 0x000000ffe800720c */ /* 0x000fe40003f85070 */
[----:B------:R-:W-:-:S02]  /*34650*/  SGXT.U32 R251, R251, 0x1 ;  /* 0x00000001fbfb781a */ /* 0x000fc40000000000 */
[--C-:B------:R-:W-:Y:S02]  /*34660*/  SHF.R.U32.HI R103, RZ, 0x6, R12.reuse ;  /* 0x00000006ff677819 */ /* 0x100fe4000001160c */
[----:B------:R-:W-:Y:S02]  /*34670*/  LOP3.LUT R251, R251, 0x8, RZ, 0xfc, !PT ;  /* 0x00000008fbfb7812 */ /* 0x000fe400078efcff */
[----:B------:R-:W-:Y:S02]  /*34680*/  SGXT.U32 R103, R103, 0x1 ;  /* 0x000000016767781a */ /* 0x000fe40000000000 */
[----:B------:R-:W-:Y:S01]  /*34690*/  ISETP.GE.AND P3, PT, R251, UR4, PT ;  /* 0x00000004fb007c0c */ /* 0x000fe2000bf66270 */
[----:B------:R-:W-:Y:S01]  /*346a0*/  LDGSTS.E [R3+-0x6000], desc[UR22][R50.64], P5 ;  /* 0xfa00000032037fae */ /* 0x000fe2000a9a1016 */
[----:B------:R-:W-:Y:S02]  /*346b0*/  SHF.R.U32.HI R251, RZ, 0x6, R12 ;  /* 0x00000006fffb7819 */ /* 0x000fe4000001160c */
[----:B------:R-:W-:Y:S01]  /*346c0*/  LOP3.LUT R103, R103, 0x28, RZ, 0xfc, !PT ;  /* 0x0000002867677812 */ /* 0x000fe200078efcff */
[----:B------:R2:W-:Y:S01]  /*346d0*/  LDGSTS.E [R3+-0x5ff8], desc[UR22][R52.64], P4 ;  /* 0xfa00800034037fae */ /* 0x0005e2000a1a1016 */
[----:B------:R-:W-:-:S04]  /*346e0*/  SGXT.U32 R251, R251, 0x1 ;  /* 0x00000001fbfb781a */ /* 0x000fc80000000000 */
[----:B------:R-:W-:Y:S02]  /*346f0*/  LOP3.LUT R251, R251, 0xa, RZ, 0xfc, !PT ;  /* 0x0000000afbfb7812 */ /* 0x000fe400078efcff */
[----:B--2---:R-:W-:Y:S02]  /*34700*/  SEL R3, RZ, 0x4, P3 ;  /* 0x00000004ff037807 */ /* 0x004fe40001800000 */
[----:B------:R-:W-:Y:S02]  /*34710*/  IADD3 R22, P3, PT, R22, UR11, RZ ;  /* 0x0000000b16167c10 */ /* 0x000fe4000ff7e0ff */
[----:B------:R-:W-:Y:S02]  /*34720*/  SEL R3, R3, RZ, P2 ;  /* 0x000000ff03037207 */ /* 0x000fe40001000000 */
[----:B------:R-:W-:Y:S02]  /*34730*/  IADD3.X R23, PT, PT, R23, UR12, RZ, P3, !PT ;  /* 0x0000000c17177c10 */ /* 0x000fe40009ffe4ff */
[----:B------:R-:W-:-:S02]  /*34740*/  ISETP.NE.U32.AND P4, PT, R3, RZ, PT ;  /* 0x000000ff0300720c */ /* 0x000fc40003f85070 */
[----:B------:R-:W-:Y:S02]  /*34750*/  ISETP.GE.AND P3, PT, R251, UR4, PT ;  /* 0x00000004fb007c0c */ /* 0x000fe4000bf66270 */
[----:B------:R-:W-:Y:S02]  /*34760*/  SHF.R.U32.HI R251, RZ, 0x6, R12 ;  /* 0x00000006fffb7819 */ /* 0x000fe4000001160c */
[----:B------:R-:W-:Y:S02]  /*34770*/  SEL R3, RZ, 0x4, P3 ;  /* 0x00000004ff037807 */ /* 0x000fe40001800000 */
[----:B------:R-:W-:Y:S02]  /*34780*/  SGXT.U32 R251, R251, 0x1 ;  /* 0x00000001fbfb781a */ /* 0x000fe40000000000 */
[----:B------:R-:W-:Y:S02]  /*34790*/  SEL R3, R3, RZ, P2 ;  /* 0x000000ff03037207 */ /* 0x000fe40001000000 */
[----:B------:R-:W-:Y:S01]  /*347a0*/  LOP3.LUT R251, R251, 0x2a, RZ, 0xfc, !PT ;  /* 0x0000002afbfb7812 */ /* 0x000fe200078efcff */
[----:B------:R-:W-:Y:S01]  /*347b0*/  LDGSTS.E [R6+-0x8000], desc[UR22][R22.64], P4 ;  /* 0xf800000016067fae */ /* 0x000fe2000a1a1016 */
[----:B------:R-:W-:-:S02]  /*347c0*/  ISETP.NE.U32.AND P3, PT, R3, RZ, PT ;  /* 0x000000ff0300720c */ /* 0x000fc40003f65070 */
[----:B------:R-:W-:Y:S02]  /*347d0*/  ISETP.GE.AND P4, PT, R103, UR4, PT ;  /* 0x0000000467007c0c */ /* 0x000fe4000bf86270 */
[----:B------:R-:W-:Y:S02]  /*347e0*/  ISETP.GE.AND P5, PT, R251, UR4, PT ;  /* 0x00000004fb007c0c */ /* 0x000fe4000bfa6270 */
[----:B------:R-:W-:Y:S02]  /*347f0*/  SHF.R.U32.HI R251, RZ, 0x6, R12 ;  /* 0x00000006fffb7819 */ /* 0x000fe4000001160c */
[----:B------:R-:W-:Y:S02]  /*34800*/  SEL R232, RZ, 0x4, P4 ;  /* 0x00000004ffe87807 */ /* 0x000fe40002000000 */
[----:B------:R-:W-:Y:S02]  /*34810*/  SEL R3, RZ, 0x4, P5 ;  /* 0x00000004ff037807 */ /* 0x000fe40002800000 */
[----:B------:R-:W-:Y:S01]  /*34820*/  SGXT.U32 R251, R251, 0x1 ;  /* 0x00000001fbfb781a */ /* 0x000fe20000000000 */
[----:B------:R-:W-:Y:S01]  /*34830*/  LDGSTS.E [R6+-0x7ff8], desc[UR22][R24.64], P3 ;  /* 0xf800800018067fae */ /* 0x000fe200099a1016 */
[----:B------:R-:W-:-:S02]  /*34840*/  SEL R232, R232, RZ, P2 ;  /* 0x000000ffe8e87207 */ /* 0x000fc40001000000 */
[----:B------:R-:W-:Y:S02]  /*34850*/  SEL R3, R3, RZ, P2 ;  /* 0x000000ff03037207 */ /* 0x000fe40001000000 */
[----:B------:R-:W-:Y:S02]  /*34860*/  LOP3.LUT R251, R251, 0xc, RZ, 0xfc, !PT ;  /* 0x0000000cfbfb7812 */ /* 0x000fe400078efcff */
[----:B------:R-:W-:Y:S02]  /*34870*/  ISETP.NE.U32.AND P5, PT, R232, RZ, PT ;  /* 0x000000ffe800720c */ /* 0x000fe40003fa5070 */
[----:B------:R-:W-:Y:S02]  /*34880*/  ISETP.NE.U32.AND P4, PT, R3, RZ, PT ;  /* 0x000000ff0300720c */ /* 0x000fe40003f85070 */
[----:B------:R-:W-:Y:S02]  /*34890*/  ISETP.GE.AND P3, PT, R251, UR4, PT ;  /* 0x00000004fb007c0c */ /* 0x000fe4000bf66270 */
[----:B------:R-:W-:-:S02]  /*348a0*/  SHF.R.U32.HI R251, RZ, 0x6, R12 ;  /* 0x00000006fffb7819 */ /* 0x000fc4000001160c */
[----:B------:R-:W-:Y:S02]  /*348b0*/  SEL R3, RZ, 0x4, P3 ;  /* 0x00000004ff037807 */ /* 0x000fe40001800000 */
[----:B------:R-:W-:Y:S02]  /*348c0*/  SGXT.U32 R251, R251, 0x1 ;  /* 0x00000001fbfb781a */ /* 0x000fe40000000000 */
[----:B------:R-:W-:Y:S01]  /*348d0*/  IADD3 R26, P3, PT, R26, UR11, RZ ;  /* 0x0000000b1a1a7c10 */ /* 0x000fe2000ff7e0ff */
[----:B------:R-:W-:Y:S01]  /*348e0*/  LDGSTS.E [R6+-0x6000], desc[UR22][R54.64], P5 ;  /* 0xfa00000036067fae */ /* 0x000fe2000a9a1016 */
[----:B------:R-:W-:Y:S02]  /*348f0*/  LOP3.LUT R251, R251, 0xe, RZ, 0xfc, !PT ;  /* 0x0000000efbfb7812 */ /* 0x000fe400078efcff */
[----:B------:R-:W-:Y:S01]  /*34900*/  SEL R3, R3, RZ, P2 ;  /* 0x000000ff03037207 */ /* 0x000fe20001000000 */
[----:B------:R2:W-:Y:S01]  /*34910*/  LDGSTS.E [R6+-0x5ff8], desc[UR22][R56.64], P4 ;  /* 0xfa00800038067fae */ /* 0x0005e2000a1a1016 */
[----:B------:R-:W-:-:S02]  /*34920*/  IADD3.X R27, PT, PT, R27, UR12, RZ, P3, !PT ;  /* 0x0000000c1b1b7c10 */ /* 0x000fc40009ffe4ff */
[----:B------:R-:W-:Y:S02]  /*34930*/  ISETP.GE.AND P3, PT, R251, UR4, PT ;  /* 0x00000004fb007c0c */ /* 0x000fe4000bf66270 */
[----:B------:R-:W-:Y:S02]  /*34940*/  ISETP.NE.U32.AND P4, PT, R3, RZ, PT ;  /* 0x000000ff0300720c */ /* 0x000fe40003f85070 */
[--C-:B------:R-:W-:Y:S02]  /*34950*/  SHF.R.U32.HI R251, RZ, 0x6, R12.reuse ;  /* 0x00000006fffb7819 */ /* 0x100fe4000001160c */
[----:B------:R-:W-:Y:S02]  /*34960*/  SHF.R.U32.HI R103, RZ, 0x6, R12 ;  /* 0x00000006ff677819 */ /* 0x000fe4000001160c */
[----:B------:R-:W-:Y:S02]  /*34970*/  SEL R3, RZ, 0x4, P3 ;  /* 0x00000004ff037807 */ /* 0x000fe40001800000 */
[----:B------:R-:W-:-:S02]  /*34980*/  SGXT.U32 R251, R251, 0x1 ;  /* 0x00000001fbfb781a */ /* 0x000fc40000000000 */
[----:B------:R-:W-:Y:S02]  /*34990*/  SGXT.U32 R103, R103, 0x1 ;  /* 0x000000016767781a */ /* 0x000fe40000000000 */
[----:B------:R-:W-:Y:S01]  /*349a0*/  SEL R3, R3, RZ, P2 ;  /* 0x000000ff03037207 */ /* 0x000fe20001000000 */
[----:B------:R-:W-:Y:S01]  /*349b0*/  LDGSTS.E [R7+-0x8000], desc[UR22][R26.64], P4 ;  /* 0xf80000001a077fae */ /* 0x000fe2000a1a1016 */
[----:B------:R-:W-:Y:S02]  /*349c0*/  LOP3.LUT R251, R251, 0x2e, RZ, 0xfc, !PT ;  /* 0x0000002efbfb7812 */ /* 0x000fe400078efcff */
[----:B------:R-:W-:Y:S02]  /*349d0*/  LOP3.LUT R103, R103, 0x2c, RZ, 0xfc, !PT ;  /* 0x0000002c67677812 */ /* 0x000fe400078efcff */
[----:B------:R-:W-:Y:S02]  /*349e0*/  ISETP.NE.U32.AND P3, PT, R3, RZ, PT ;  /* 0x000000ff0300720c */ /* 0x000fe40003f65070 */
[----:B------:R-:W-:-:S02]  /*349f0*/  ISETP.GE.AND P5, PT, R251, UR4, PT ;  /* 0x00000004fb007c0c */ /* 0x000fc4000bfa6270 */
[----:B------:R-:W-:Y:S02]  /*34a00*/  SHF.R.U32.HI R251, RZ, 0x6, R12 ;  /* 0x00000006fffb7819 */ /* 0x000fe4000001160c */
[----:B------:R-:W-:Y:S02]  /*34a10*/  ISETP.GE.AND P4, PT, R103, UR4, PT ;  /* 0x0000000467007c0c */ /* 0x000fe4000bf86270 */
[----:B------:R-:W-:Y:S02]  /*34a20*/  SGXT.U32 R251, R251, 0x1 ;  /* 0x00000001fbfb781a */ /* 0x000fe40000000000 */
[----:B--2---:R-:W-:Y:S02]  /*34a30*/  SEL R6, RZ, 0x4, P4 ;  /* 0x00000004ff067807 */ /* 0x004fe40002000000 */
[----:B------:R-:W-:Y:S01]  /*34a40*/  SEL R3, RZ, 0x4, P5 ;  /* 0x00000004ff037807 */ /* 0x000fe20002800000 */
[----:B------:R-:W-:Y:S01]  /*34a50*/  LDGSTS.E [R7+-0x7ff8], desc[UR22][R28.64], P3 ;  /* 0xf80080001c077fae */ /* 0x000fe200099a1016 */
[----:B------:R-:W-:-:S02]  /*34a60*/  LOP3.LUT R251, R251, 0x10, RZ, 0xfc, !PT ;  /* 0x00000010fbfb7812 */ /* 0x000fc400078efcff */
[----:B------:R-:W-:Y:S02]  /*34a70*/  SEL R6, R6, RZ, P2 ;  /* 0x000000ff06067207 */ /* 0x000fe40001000000 */
[----:B------:R-:W-:Y:S02]  /*34a80*/  SEL R3, R3, RZ, P2 ;  /* 0x000000ff03037207 */ /* 0x000fe40001000000 */
[----:B------:R-:W-:Y:S02]  /*34a90*/  ISETP.GE.AND P3, PT, R251, UR4, PT ;  /* 0x00000004fb007c0c */ /* 0x000fe4000bf66270 */
[----:B------:R-:W-:Y:S02]  /*34aa0*/  ISETP.NE.U32.AND P5, PT, R6, RZ, PT ;  /* 0x000000ff0600720c */ /* 0x000fe40003fa5070 */
[----:B------:R-:W-:Y:S02]  /*34ab0*/  ISETP.NE.U32.AND P4, PT, R3, RZ, PT ;  /* 0x000000ff0300720c */ /* 0x000fe40003f85070 */
[----:B------:R-:W-:-:S02]  /*34ac0*/  SEL R3, RZ, 0x4, P3 ;  /* 0x00000004ff037807 */ /* 0x000fc40001800000 */
[--C-:B------:R-:W-:Y:S02]  /*34ad0*/  SHF.R.U32.HI R251, RZ, 0x6, R12.reuse ;  /* 0x00000006fffb7819 */ /* 0x100fe4000001160c */
[----:B------:R-:W-:Y:S02]  /*34ae0*/  SEL R3, R3, RZ, P2 ;  /* 0x000000ff03037207 */ /* 0x000fe40001000000 */
[----:B------:R-:W-:Y:S02]  /*34af0*/  SGXT.U32 R251, R251, 0x1 ;  /* 0x00000001fbfb781a */ /* 0x000fe40000000000 */
[----:B------:R-:W-:Y:S01]  /*34b00*/  ISETP.NE.U32.AND P3, PT, R3, RZ, PT ;  /* 0x000000ff0300720c */ /* 0x000fe20003f65070 */
[----:B------:R-:W-:Y:S01]  /*34b10*/  LDGSTS.E [R7+-0x6000], desc[UR22][R58.64], P5 ;  /* 0xfa0000003a077fae */ /* 0x000fe2000a9a1016 */
[----:B------:R-:W-:Y:S02]  /*34b20*/  LOP3.LUT R251, R251, 0x12, RZ, 0xfc, !PT ;  /* 0x00000012fbfb7812 */ /* 0x000fe400078efcff */
[----:B------:R-:W-:Y:S01]  /*34b30*/  SHF.R.U32.HI R103, RZ, 0x6, R12 ;  /* 0x00000006ff677819 */ /* 0x000fe2000001160c */
[----:B------:R2:W-:Y:S01]  /*34b40*/  LDGSTS.E [R7+-0x5ff8], desc[UR22][R60.64], P4 ;  /* 0xfa0080003c077fae */ /* 0x0005e2000a1a1016 */
[----:B------:R-:W-:-:S02]  /*34b50*/  IADD3 R30, P4, PT, R30, UR11, RZ ;  /* 0x0000000b1e1e7c10 */ /* 0x000fc4000ff9e0ff */
[----:B------:R-:W-:Y:S02]  /*34b60*/  SGXT.U32 R103, R103, 0x1 ;  /* 0x000000016767781a */ /* 0x000fe40000000000 */
[----:B------:R-:W-:Y:S02]  /*34b70*/  IADD3.X R31, PT, PT, R31, UR12, RZ, P4, !PT ;  /* 0x0000000c1f1f7c10 */ /* 0x000fe4000a7fe4ff */
[----:B------:R-:W-:-:S03]  /*34b80*/  LOP3.LUT R103, R103, 0x30, RZ, 0xfc, !PT ;  /* 0x0000003067677812 */ /* 0x000fc600078efcff */
[----:B------:R-:W-:Y:S01]  /*34b90*/  LDGSTS.E [R246+-0x8000], desc[UR22][R30.64], P3 ;  /* 0xf80000001ef67fae */ /* 0x000fe200099a1016 */
[----:B------:R-:W-:Y:S02]  /*34ba0*/  ISETP.GE.AND P3, PT, R251, UR4, PT ;  /* 0x00000004fb007c0c */ /* 0x000fe4000bf66270 */
[----:B------:R-:W-:Y:S01]  /*34bb0*/  SHF.R.U32.HI R251, RZ, 0x6, R12 ;  /* 0x00000006fffb7819 */ /* 0x000fe2000001160c */
[----:B--2---:R-:W2:Y:S01]  /*34bc0*/  S2R R7, SR_TID.X ;  /* 0x0000000000077919 */ /* 0x004ea20000002100 */
[----:B------:R-:W-:Y:S02]  /*34bd0*/  SEL R3, RZ, 0x4, P3 ;  /* 0x00000004ff037807 */ /* 0x000fe40001800000 */
[----:B------:R-:W-:Y:S02]  /*34be0*/  SGXT.U32 R251, R251, 0x1 ;  /* 0x00000001fbfb781a */ /* 0x000fe40000000000 */
[----:B------:R-:W-:Y:S02]  /*34bf0*/  SEL R3, R3, RZ, P2 ;  /* 0x000000ff03037207 */ /* 0x000fe40001000000 */
[----:B------:R-:W-:-:S02]  /*34c00*/  LOP3.LUT R251, R251, 0x32, RZ, 0xfc, !PT ;  /* 0x00000032fbfb7812 */ /* 0x000fc400078efcff */
[----:B------:R-:W-:Y:S02]  /*34c10*/  ISETP.GE.AND P4, PT, R103, UR4, PT ;  /* 0x0000000467007c0c */ /* 0x000fe4000bf86270 */
[----:B------:R-:W-:Y:S02]  /*34c20*/  ISETP.GE.AND P5, PT, R251, UR4, PT ;  /* 0x00000004fb007c0c */ /* 0x000fe4000bfa6270 */
[----:B------:R-:W-:Y:S02]  /*34c30*/  ISETP.NE.U32.AND P3, PT, R3, RZ, PT ;  /* 0x000000ff0300720c */ /* 0x000fe40003f65070 */
[----:B------:R-:W-:Y:S02]  /*34c40*/  SEL R6, RZ, 0x4, P4 ;  /* 0x00000004ff067807 */ /* 0x000fe40002000000 */
[----:B------:R-:W-:Y:S02]  /*34c50*/  SEL R3, RZ, 0x4, P5 ;  /* 0x00000004ff037807 */ /* 0x000fe40002800000 */
[----:B------:R-:W-:-:S02]  /*34c60*/  SEL R6, R6, RZ, P2 ;  /* 0x000000ff06067207 */ /* 0x000fc40001000000 */
[----:B------:R-:W-:Y:S02]  /*34c70*/  SEL R3, R3, RZ, P2 ;  /* 0x000000ff03037207 */ /* 0x000fe40001000000 */
[----:B------:R-:W-:Y:S02]  /*34c80*/  ISETP.NE.U32.AND P5, PT, R6, RZ, PT ;  /* 0x000000ff0600720c */ /* 0x000fe40003fa5070 */
[----:B------:R-:W-:Y:S01]  /*34c90*/  ISETP.NE.U32.AND P4, PT, R3, RZ, PT ;  /* 0x000000ff0300720c */ /* 0x000fe20003f85070 */
[----:B------:R-:W-:Y:S01]  /*34ca0*/  LDGSTS.E [R246+-0x7ff8], desc[UR22][R32.64], P3 ;  /* 0xf800800020f67fae */ /* 0x000fe200099a1016 */
[----:B------:R-:W-:-:S04]  /*34cb0*/  SHF.R.U32.HI R251, RZ, 0x6, R12 ;  /* 0x00000006fffb7819 */ /* 0x000fc8000001160c */
[----:B------:R-:W-:Y:S02]  /*34cc0*/  SGXT.U32 R251, R251, 0x1 ;  /* 0x00000001fbfb781a */ /* 0x000fe40000000000 */
[----:B--2---:R-:W-:Y:S02]  /*34cd0*/  SHF.R.U32.HI R103, RZ, 0x6, R7 ;  /* 0x00000006ff677819 */ /* 0x004fe40000011607 */
[----:B------:R-:W-:Y:S01]  /*34ce0*/  LOP3.LUT R251, R251, 0x14, RZ, 0xfc, !PT ;  /* 0x00000014fbfb7812 */ /* 0x000fe200078efcff */
[----:B------:R-:W-:Y:S01]  /*34cf0*/  LDGSTS.E [R246+-0x6000], desc[UR22][R62.64], P5 ;  /* 0xfa0000003ef67fae */ /* 0x000fe2000a9a1016 */
[----:B------:R-:W-:Y:S02]  /*34d00*/  SGXT.U32 R103, R103, 0x1 ;  /* 0x000000016767781a */ /* 0x000fe40000000000 */
[----:B------:R-:W-:Y:S01]  /*34d10*/  ISETP.GE.AND P3, PT, R251, UR4, PT ;  /* 0x00000004fb007c0c */ /* 0x000fe2000bf66270 */
[----:B------:R-:W-:Y:S01]  /*34d20*/  LDGSTS.E [R246+-0x5ff8], desc[UR22][R64.64], P4 ;  /* 0xfa00800040f67fae */ /* 0x000fe2000a1a1016 */
[----:B------:R-:W-:-:S02]  /*34d30*/  IADD3 R34, P4, PT, R34, UR11, RZ ;  /* 0x0000000b22227c10 */ /* 0x000fc4000ff9e0ff */
[----:B------:R-:W-:Y:S02]  /*34d40*/  LOP3.LUT R103, R103, 0x34, RZ, 0xfc, !PT ;  /* 0x0000003467677812 */ /* 0x000fe400078efcff */
[----:B------:R-:W-:Y:S02]  /*34d50*/  IADD3.X R35, PT, PT, R35, UR12, RZ, P4, !PT ;  /* 0x0000000c23237c10 */ /* 0x000fe4000a7fe4ff */
[----:B------:R-:W-:Y:S02]  /*34d60*/  ISETP.GE.AND P4, PT, R103, UR4, PT ;  /* 0x0000000467007c0c */ /* 0x000fe4000bf86270 */
[----:B------:R-:W2:Y:S01]  /*34d70*/  LDL.LU R103, [R1+0x128] ;  /* 0x0001280001677983 */ /* 0x000ea20000300800 */
[----:B------:R-:W-:Y:S02]  /*34d80*/  SEL R3, RZ, 0x4, P3 ;  /* 0x00000004ff037807 */ /* 0x000fe40001800000 */
[----:B------:R-:W-:Y:S01]  /*34d90*/  SHF.R.U32.HI R251, RZ, 0x6, R7 ;  /* 0x00000006fffb7819 */ /* 0x000fe20000011607 */
[----:B------:R-:W3:Y:S01]  /*34da0*/  LDL.LU.64 R120, [R1+0x3a8] ;  /* 0x0003a80001787983 */ /* 0x000ee20000300a00 */
[----:B------:R-:W-:-:S02]  /*34db0*/  SEL R3, R3, RZ, P2 ;  /* 0x000000ff03037207 */ /* 0x000fc40001000000 */
[----:B------:R-:W-:Y:S01]  /*34dc0*/  SGXT.U32 R251, R251, 0x1 ;  /* 0x00000001fbfb781a */ /* 0x000fe20000000000 */
[----:B------:R-:W4:Y:S01]  /*34dd0*/  LDL.LU.64 R106, [R1+0x398] ;  /* 0x00039800016a7983 */ /* 0x000f220000300a00 */
[----:B------:R-:W-:Y:S02]  /*34de0*/  ISETP.NE.U32.AND P3, PT, R3, RZ, PT ;  /* 0x000000ff0300720c */ /* 0x000fe40003f65070 */
[----:B------:R-:W-:Y:S01]  /*34df0*/  LOP3.LUT R251, R251, 0x16, RZ, 0xfc, !PT ;  /* 0x00000016fbfb7812 */ /* 0x000fe200078efcff */
[----:B------:R-:W3:Y:S01]  /*34e00*/  LDL.LU.64 R104, [R1+0x370] ;  /* 0x0003700001687983 */ /* 0x000ee20000300a00 */
[----:B------:R-:W-:Y:S02]  /*34e10*/  SEL R6, RZ, 0x4, P4 ;  /* 0x00000004ff067807 */ /* 0x000fe40002000000 */
[----:B------:R-:W-:Y:S01]  /*34e20*/  SHF.R.U32.HI R102, RZ, 0x6, R7 ;  /* 0x00000006ff667819 */ /* 0x000fe20000011607 */
[----:B------:R-:W3:Y:S01]  /*34e30*/  LDL.LU.64 R116, [R1+0x358] ;  /* 0x0003580001747983 */ /* 0x000ee20000300a00 */
[----:B------:R-:W-:-:S05]  /*34e40*/  SEL R6, R6, RZ, P2 ;  /* 0x000000ff06067207 */ /* 0x000fca0001000000 */
[----:B------:R-:W-:Y:S01]  /*34e50*/  LDGSTS.E [R247+-0x8000], desc[UR22][R34.64], P3 ;  /* 0xf800000022f77fae */ /* 0x000fe200099a1016 */
[----:B------:R-:W-:Y:S02]  /*34e60*/  ISETP.GE.AND P3, PT, R251, UR4, PT ;  /* 0x00000004fb007c0c */ /* 0x000fe4000bf66270 */
[----:B------:R-:W-:Y:S02]  /*34e70*/  SHF.R.U32.HI R251, RZ, 0x6, R7 ;  /* 0x00000006fffb7819 */ /* 0x000fe40000011607 */
[----:B------:R-:W-:Y:S02]  /*34e80*/  SEL R3, RZ, 0x4, P3 ;  /* 0x00000004ff037807 */ /* 0x000fe40001800000 */
[----:B------:R-:W-:Y:S02]  /*34e90*/  SGXT.U32 R251, R251, 0x1 ;  /* 0x00000001fbfb781a */ /* 0x000fe40000000000 */
[----:B------:R-:W-:Y:S02]  /*34ea0*/  SEL R3, R3, RZ, P2 ;  /* 0x000000ff03037207 */ /* 0x000fe40001000000 */
[----:B------:R-:W-:-:S02]  /*34eb0*/  LOP3.LUT R251, R251, 0x36, RZ, 0xfc, !PT ;  /* 0x00000036fbfb7812 */ /* 0x000fc400078efcff */
[----:B------:R-:W-:Y:S02]  /*34ec0*/  ISETP.NE.U32.AND P3, PT, R3, RZ, PT ;  /* 0x000000ff0300720c */ /* 0x000fe40003f65070 */
[----:B------:R-:W-:Y:S02]  /*34ed0*/  ISETP.GE.AND P5, PT, R251, UR4, PT ;  /* 0x00000004fb007c0c */ /* 0x000fe4000bfa6270 */
[----:B------:R-:W-:Y:S02]  /*34ee0*/  SHF.R.U32.HI R251, RZ, 0x6, R7 ;  /* 0x00000006fffb7819 */ /* 0x000fe40000011607 */
[----:B------:R-:W-:Y:S02]  /*34ef0*/  SEL R3, RZ, 0x4, P5 ;  /* 0x00000004ff037807 */ /* 0x000fe40002800000 */
[----:B------:R-:W-:Y:S02]  /*34f00*/  SGXT.U32 R251, R251, 0x1 ;  /* 0x00000001fbfb781a */ /* 0x000fe40000000000 */
[----:B------:R-:W-:-:S02]  /*34f10*/  SEL R3, R3, RZ, P2 ;  /* 0x000000ff03037207 */ /* 0x000fc40001000000 */
[----:B------:R-:W-:Y:S01]  /*34f20*/  LOP3.LUT R251, R251, 0x18, RZ, 0xfc, !PT ;  /* 0x00000018fbfb7812 */ /* 0x000fe200078efcff */
[----:B------:R-:W-:Y:S01]  /*34f30*/  LDGSTS.E [R247+-0x7ff8], desc[UR22][R36.64], P3 ;  /* 0xf800800024f77fae */ /* 0x000fe200099a1016 */
[----:B------:R-:W-:Y:S02]  /*34f40*/  ISETP.NE.U32.AND P5, PT, R6, RZ, PT ;  /* 0x000000ff0600720c */ /* 0x000fe40003fa5070 */
[----:B------:R-:W-:Y:S02]  /*34f50*/  ISETP.GE.AND P3, PT, R251, UR4, PT ;  /* 0x00000004fb007c0c */ /* 0x000fe4000bf66270 */
[----:B------:R-:W-:Y:S02]  /*34f60*/  ISETP.NE.U32.AND P4, PT, R3, RZ, PT ;  /* 0x000000ff0300720c */ /* 0x000fe40003f85070 */
[----:B------:R-:W-:-:S04]  /*34f70*/  SEL R3, RZ, 0x4, P3 ;  /* 0x00000004ff037807 */ /* 0x000fc80001800000 */
[----:B------:R-:W-:Y:S02]  /*34f80*/  SEL R3, R3, RZ, P2 ;  /* 0x000000ff03037207 */ /* 0x000fe40001000000 */
[----:B------:R-:W-:Y:S01]  /*34f90*/  SHF.R.U32.HI R251, RZ, 0x6, R7 ;  /* 0x00000006fffb7819 */ /* 0x000fe20000011607 */
[----:B------:R-:W-:Y:S01]  /*34fa0*/  LDGSTS.E [R247+-0x6000], desc[UR22][R66.64], P5 ;  /* 0xfa00000042f77fae */ /* 0x000fe2000a9a1016 */
[----:B------:R-:W-:-:S03]  /*34fb0*/  ISETP.NE.U32.AND P3, PT, R3, RZ, PT ;  /* 0x000000ff0300720c */ /* 0x000fc60003f65070 */
[----:B------:R-:W-:Y:S01]  /*34fc0*/  LDGSTS.E [R247+-0x5ff8], desc[UR22][R68.64], P4 ;  /* 0xfa00800044f77fae */ /* 0x000fe2000a1a1016 */
[----:B------:R-:W-:Y:S02]  /*34fd0*/  IADD3 R38, P4, PT, R38, UR11, RZ ;  /* 0x0000000b26267c10 */ /* 0x000fe4000ff9e0ff */
[----:B------:R-:W-:Y:S02]  /*34fe0*/  SGXT.U32 R251, R251, 0x1 ;  /* 0x00000001fbfb781a */ /* 0x000fe40000000000 */
[----:B------:R-:W-:Y:S02]  /*34ff0*/  IADD3.X R39, PT, PT, R39, UR12, RZ, P4, !PT ;  /* 0x0000000c27277c10 */ /* 0x000fe4000a7fe4ff */
[----:B------:R-:W-:-:S03]  /*35000*/  LOP3.LUT R251, R251, 0x1a, RZ, 0xfc, !PT ;  /* 0x0000001afbfb7812 */ /* 0x000fc600078efcff */
[----:B------:R-:W-:Y:S01]  /*35010*/  LDGSTS.E [R252+-0x8000], desc[UR22][R38.64], P3 ;  /* 0xf800000026fc7fae */ /* 0x000fe200099a1016 */
[----:B------:R-:W-:Y:S02]  /*35020*/  ISETP.GE.AND P3, PT, R251, UR4, PT ;  /* 0x00000004fb007c0c */ /* 0x000fe4000bf66270 */
[----:B------:R-:W-:Y:S02]  /*35030*/  SHF.R.U32.HI R251, RZ, 0x6, R7 ;  /* 0x00000006fffb7819 */ /* 0x000fe40000011607 */
[----:B------:R-:W-:Y:S02]  /*35040*/  SEL R3, RZ, 0x4, P3 ;  /* 0x00000004ff037807 */ /* 0x000fe40001800000 */
[----:B------:R-:W-:Y:S02]  /*35050*/  SGXT.U32 R251, R251, 0x1 ;  /* 0x00000001fbfb781a */ /* 0x000fe40000000000 */
[----:B------:R-:W-:Y:S02]  /*35060*/  SGXT.U32 R102, R102, 0x1 ;  /* 0x000000016666781a */ /* 0x000fe40000000000 */
[----:B------:R-:W-:-:S02]  /*35070*/  SEL R3, R3, RZ, P2 ;  /* 0x000000ff03037207 */ /* 0x000fc40001000000 */
[----:B------:R-:W-:Y:S02]  /*35080*/  LOP3.LUT R251, R251, 0x3a, RZ, 0xfc, !PT ;  /* 0x0000003afbfb7812 */ /* 0x000fe400078efcff */
[----:B------:R-:W-:Y:S02]  /*35090*/  LOP3.LUT R102, R102, 0x38, RZ, 0xfc, !PT ;  /* 0x0000003866667812 */ /* 0x000fe400078efcff */
[----:B------:R-:W-:Y:S02]  /*350a0*/  ISETP.NE.U32.AND P3, PT, R3, RZ, PT ;  /* 0x000000ff0300720c */ /* 0x000fe40003f65070 */
[----:B------:R-:W-:Y:S02]  /*350b0*/  ISETP.GE.AND P5, PT, R251, UR4, PT ;  /* 0x00000004fb007c0c */ /* 0x000fe4000bfa6270 */
[----:B------:R-:W-:Y:S02]  /*350c0*/  SHF.R.U32.HI R251, RZ, 0x6, R7 ;  /* 0x00000006fffb7819 */ /* 0x000fe40000011607 */
[----:B------:R-:W-:-:S02]  /*350d0*/  ISETP.GE.AND P4, PT, R102, UR4, PT ;  /* 0x0000000466007c0c */ /* 0x000fc4000bf86270 */
[----:B------:R-:W-:Y:S02]  /*350e0*/  IADD3 R40, P6, PT, R40, UR11, RZ ;  /* 0x0000000b28287c10 */ /* 0x000fe4000ffde0ff */
[----:B------:R-:W-:Y:S02]  /*350f0*/  SGXT.U32 R251, R251, 0x1 ;  /* 0x00000001fbfb781a */ /* 0x000fe40000000000 */
[----:B------:R-:W-:Y:S02]  /*35100*/  SEL R6, RZ, 0x4, P4 ;  /* 0x00000004ff067807 */ /* 0x000fe40002000000 */
[----:B------:R-:W-:Y:S02]  /*35110*/  SEL R3, RZ, 0x4, P5 ;  /* 0x00000004ff037807 */ /* 0x000fe40002800000 */
[----:B------:R-:W-:Y:S02]  /*35120*/  IADD3.X R41, PT, PT, R41, UR12, RZ, P6, !PT ;  /* 0x0000000c29297c10 */ /* 0x000fe4000b7fe4ff */
[----:B------:R-:W-:-:S02]  /*35130*/  LOP3.LUT R251, R251, 0x1c, RZ, 0xfc, !PT ;  /* 0x0000001cfbfb7812 */ /* 0x000fc400078efcff */
[----:B------:R-:W-:Y:S01]  /*35140*/  SEL R6, R6, RZ, P2 ;  /* 0x000000ff06067207 */ /* 0x000fe20001000000 */
[----:B------:R-:W-:Y:S01]  /*35150*/  LDGSTS.E [R252+-0x7ff8], desc[UR22][R40.64], P3 ;  /* 0xf800800028fc7fae */ /* 0x000fe200099a1016 */
[----:B------:R-:W-:Y:S02]  /*35160*/  SEL R3, R3, RZ, P2 ;  /* 0x000000ff03037207 */ /* 0x000fe40001000000 */
[----:B------:R-:W-:Y:S02]  /*35170*/  ISETP.GE.AND P3, PT, R251, UR4, PT ;  /* 0x00000004fb007c0c */ /* 0x000fe4000bf66270 */
[----:B------:R-:W-:Y:S02]  /*35180*/  ISETP.NE.U32.AND P5, PT, R6, RZ, PT ;  /* 0x000000ff0600720c */ /* 0x000fe40003fa5070 */
[----:B------:R-:W-:Y:S02]  /*35190*/  IADD3 R70, P6, PT, R70, UR11, RZ ;  /* 0x0000000b46467c10 */ /* 0x000fe4000ffde0ff */
[----:B------:R-:W-:-:S02]  /*351a0*/  ISETP.NE.U32.AND P4, PT, R3, RZ, PT ;  /* 0x000000ff0300720c */ /* 0x000fc40003f85070 */
[----:B------:R-:W-:Y:S02]  /*351b0*/  SEL R3, RZ, 0x4, P3 ;  /* 0x00000004ff037807 */ /* 0x000fe40001800000 */
[----:B------:R-:W-:Y:S02]  /*351c0*/  IADD3.X R71, PT, PT, R71, UR12, RZ, P6, !PT ;  /* 0x0000000c47477c10 */ /* 0x000fe4000b7fe4ff */
[----:B------:R-:W-:Y:S02]  /*351d0*/  IADD3 R72, P6, PT, R72, UR11, RZ ;  /* 0x0000000b48487c10 */ /* 0x000fe4000ffde0ff */
[----:B------:R-:W-:Y:S01]  /*351e0*/  SEL R3, R3, RZ, P2 ;  /* 0x000000ff03037207 */ /* 0x000fe20001000000 */
[----:B------:R-:W-:Y:S01]  /*351f0*/  LDGSTS.E [R252+-0x6000], desc[UR22][R70.64], P5 ;  /* 0xfa00000046fc7fae */ /* 0x000fe2000a9a1016 */
[----:B------:R-:W-:Y:S02]  /*35200*/  IADD3.X R73, PT, PT, R73, UR12, RZ, P6, !PT ;  /* 0x0000000c49497c10 */ /* 0x000fe4000b7fe4ff */
[----:B------:R-:W-:-:S02]  /*35210*/  ISETP.NE.U32.AND P3, PT, R3, RZ, PT ;  /* 0x000000ff0300720c */ /* 0x000fc40003f65070 */
[--C-:B------:R-:W-:Y:S01]  /*35220*/  SHF.R.U32.HI R251, RZ, 0x6, R7.reuse ;  /* 0x00000006fffb7819 */ /* 0x100fe20000011607 */
[----:B------:R1:W-:Y:S01]  /*35230*/  LDGSTS.E [R252+-0x5ff8], desc[UR22][R72.64], P4 ;  /* 0xfa00800048fc7fae */ /* 0x0003e2000a1a1016 */
[----:B------:R-:W-:Y:S02]  /*35240*/  IADD3 R42, P4, PT, R42, UR11, RZ ;  /* 0x0000000b2a2a7c10 */ /* 0x000fe4000ff9e0ff */
[----:B------:R-:W-:Y:S02]  /*35250*/  SGXT.U32 R251, R251, 0x1 ;  /* 0x00000001fbfb781a */ /* 0x000fe40000000000 */
[----:B------:R-:W-:Y:S02]  /*35260*/  IADD3.X R43, PT, PT, R43, UR12, RZ, P4, !PT ;  /* 0x0000000c2b2b7c10 */ /* 0x000fe4000a7fe4ff */
[----:B------:R-:W-:Y:S02]  /*35270*/  LOP3.LUT R251, R251, 0x1e, RZ, 0xfc, !PT ;  /* 0x0000001efbfb7812 */ /* 0x000fe400078efcff */
[----:B------:R-:W-:-:S02]  /*35280*/  SHF.R.U32.HI R102, RZ, 0x6, R7 ;  /* 0x00000006ff667819 */ /* 0x000fc40000011607 */
[----:B------:R-:W-:Y:S01]  /*35290*/  IADD3 R44, P6, PT, R44, UR11, RZ ;  /* 0x0000000b2c2c7c10 */ /* 0x000fe2000ffde0ff */
[----:B-1----:R-:W-:Y:S01]  /*352a0*/  USHF.L.U32 UR13, UR14, 0x2, URZ ;  /* 0x000000020e0d7899 */ /* 0x002fe200080006ff */
[----:B------:R-:W-:Y:S01]  /*352b0*/  SGXT.U32 R102, R102, 0x1 ;  /* 0x000000016666781a */ /* 0x000fe20000000000 */
[----:B------:R-:W-:Y:S01]  /*352c0*/  VIADD R248, R248, 0x100000 ;  /* 0x00100000f8f87836 */ /* 0x000fe20000000000 */
[----:B------:R-:W1:Y:S02]  /*352d0*/  LDC R252, c[0x0][0x3a0] ;  /* 0x0000e800fffc7b82 */ /* 0x000e640000000800 */
[----:B------:R-:W-:-:S04]  /*352e0*/  LOP3.LUT R102, R102, 0x3c, RZ, 0xfc, !PT ;  /* 0x0000003c66667812 */ /* 0x000fc800078efcff */
[----:B------:R-:W-:-:S04]  /*352f0*/  ISETP.GE.AND P4, PT, R102, UR4, PT ;  /* 0x0000000466007c0c */ /* 0x000fc8000bf86270 */
[----:B------:R-:W-:-:S04]  /*35300*/  SEL R6, RZ, 0x4, P4 ;  /* 0x00000004ff067807 */ /* 0x000fc80002000000 */
[----:B------:R-:W-:Y:S02]  /*35310*/  SEL R6, R6, RZ, P2 ;  /* 0x000000ff06067207 */ /* 0x000fe40001000000 */
[----:B------:R-:W-:Y:S02]  /*35320*/  IADD3.X R45, PT, PT, R45, UR12, RZ, P6, !PT ;  /* 0x0000000c2d2d7c10 */ /* 0x000fe4000b7fe4ff */
[----:B------:R-:W-:-:S04]  /*35330*/  IADD3 R74, P6, PT, R74, UR11, RZ ;  /* 0x0000000b4a4a7c10 */ /* 0x000fc8000ffde0ff */
[----:B------:R-:W-:Y:S02]  /*35340*/  IADD3.X R75, PT, PT, R75, UR12, RZ, P6, !PT ;  /* 0x0000000c4b4b7c10 */ /* 0x000fe4000b7fe4ff */
[----:B------:R-:W-:-:S04]  /*35350*/  IADD3 R182, P6, PT, R182, UR11, RZ ;  /* 0x0000000bb6b67c10 */ /* 0x000fc8000ffde0ff */
[----:B------:R-:W-:Y:S01]  /*35360*/  IADD3.X R183, PT, PT, R183, UR12, RZ, P6, !PT ;  /* 0x0000000cb7b77c10 */ /* 0x000fe2000b7fe4ff */
[----:B--2---:R-:W-:Y:S01]  /*35370*/  LDGSTS.E [R103+-0x8000], desc[UR22][R42.64], P3 ;  /* 0xf80000002a677fae */ /* 0x004fe200099a1016 */
[----:B------:R-:W-:Y:S02]  /*35380*/  ISETP.GE.AND P3, PT, R251, UR4, PT ;  /* 0x00000004fb007c0c */ /* 0x000fe4000bf66270 */
[----:B------:R-:W-:-:S04]  /*35390*/  SHF.R.U32.HI R251, RZ, 0x6, R7 ;  /* 0x00000006fffb7819 */ /* 0x000fc80000011607 */
[----:B------:R-:W-:Y:S02]  /*353a0*/  SGXT.U32 R251, R251, 0x1 ;  /* 0x00000001fbfb781a */ /* 0x000fe40000000000 */
[----:B------:R-:W-:Y:S02]  /*353b0*/  SEL R3, RZ, 0x4, P3 ;  /* 0x00000004ff037807 */ /* 0x000fe40001800000 */
[----:B------:R-:W-:Y:S02]  /*353c0*/  LOP3.LUT R251, R251, 0x3e, RZ, 0xfc, !PT ;  /* 0x0000003efbfb7812 */ /* 0x000fe400078efcff */
[----:B------:R-:W-:Y:S02]  /*353d0*/  SEL R3, R3, RZ, P2 ;  /* 0x000000ff03037207 */ /* 0x000fe40001000000 */
[----:B------:R-:W-:Y:S02]  /*353e0*/  ISETP.GE.AND P5, PT, R251, UR4, PT ;  /* 0x00000004fb007c0c */ /* 0x000fe4000bfa6270 */
[----:B------:R-:W-:-:S02]  /*353f0*/  ISETP.NE.U32.AND P3, PT, R3, RZ, PT ;  /* 0x000000ff0300720c */ /* 0x000fc40003f65070 */
[----:B------:R-:W-:-:S04]  /*35400*/  SEL R3, RZ, 0x4, P5 ;  /* 0x00000004ff037807 */ /* 0x000fc80002800000 */
[----:B------:R-:W-:Y:S02]  /*35410*/  SEL R3, R3, RZ, P2 ;  /* 0x000000ff03037207 */ /* 0x000fe40001000000 */
[----:B------:R-:W-:Y:S02]  /*35420*/  ISETP.NE.U32.AND P5, PT, R6, RZ, PT ;  /* 0x000000ff0600720c */ /* 0x000fe40003fa5070 */
[----:B------:R-:W-:-:S03]  /*35430*/  ISETP.NE.U32.AND P4, PT, R3, RZ, PT ;  /* 0x000000ff0300720c */ /* 0x000fc60003f85070 */
[----:B------:R-:W-:Y:S08]  /*35440*/  LDGSTS.E [R103+-0x7ff8], desc[UR22][R44.64], P3 ;  /* 0xf80080002c677fae */ /* 0x000ff000099a1016 */
[----:B------:R-:W-:Y:S04]  /*35450*/  LDGSTS.E [R103+-0x6000], desc[UR22][R74.64], P5 ;  /* 0xfa0000004a677fae */ /* 0x000fe8000a9a1016 */
[----:B------:R-:W-:Y:S01]  /*35460*/  LDGSTS.E [R103+-0x5ff8], desc[UR22][R182.64], P4 ;  /* 0xfa008000b6677fae */ /* 0x000fe2000a1a1016 */
[----:B------:R-:W2:Y:S03]  /*35470*/  S2R R251, SR_TID.X ;  /* 0x0000000000fb7919 */ /* 0x000ea60000002100 */
[----:B------:R-:W0:Y:S04]  /*35480*/  LDGDEPBAR ;  /* 0x00000000000079af */ /* 0x000e280000000000 */
[----:B------:R-:W4:Y:S04]  /*35490*/  LDL.LU.64 R102, [R1+0x338] ;  /* 0x0003380001667983 */ /* 0x000f280000300a00 */
[----:B------:R-:W4:Y:S04]  /*354a0*/  LDL.LU.64 R110, [R1+0x318] ;  /* 0x00031800016e7983 */ /* 0x000f280000300a00 */
[----:B------:R-:W4:Y:S04]  /*354b0*/  LDL.LU.64 R122, [R1+0x300] ;  /* 0x00030000017a7983 */ /* 0x000f280000300a00 */
[----:B------:R-:W4:Y:S04]  /*354c0*/  LDL.LU.64 R118, [R1+0x2e8] ;  /* 0x0002e80001767983 */ /* 0x000f280000300a00 */
[----:B------:R-:W4:Y:S04]  /*354d0*/  LDL.LU.64 R114, [R1+0x2c8] ;  /* 0x0002c80001727983 */ /* 0x000f280000300a00 */
[----:B------:R-:W4:Y:S01]  /*354e0*/  LDL.LU.64 R124, [R1+0x2b8] ;  /* 0x0002b800017c7983 */ /* 0x000f220000300a00 */
[----:B--2---:R-:W-:-:S04]  /*354f0*/  LOP3.LUT R251, R251, 0x3f, RZ, 0xc0, !PT ;  /* 0x0000003ffbfb7812 */ /* 0x004fc800078ec0ff */
[----:B------:R-:W-:Y:S01]  /*35500*/  ISETP.GE.AND P3, PT, R251, UR4, PT ;  /* 0x00000004fb007c0c */ /* 0x000fe2000bf66270 */
[----:B------:R-:W-:-:S03]  /*35510*/  USHF.R.S32.HI UR4, URZ, 0x1f, UR14 ;  /* 0x0000001fff047899 */ /* 0x000fc6000801140e */
[----:B------:R-:W-:Y:S01]  /*35520*/  SEL R3, RZ, 0x4, P3 ;  /* 0x00000004ff037807 */ /* 0x000fe20001800000 */
[----:B------:R-:W-:Y:S01]  /*35530*/  USHF.L.U64.HI UR14, UR14, 0x2, UR4 ;  /* 0x000000020e0e7899 */ /* 0x000fe20008010204 */
[----:B------:R-:W-:-:S05]  /*35540*/  IADD3 R232, P3, PT, R236, UR13, RZ ;  /* 0x0000000dece87c10 */ /* 0x000fca000ff7e0ff */
[----:B------:R-:W-:Y:S02]  /*35550*/  IADD3.X R233, PT, PT, R237, UR14, RZ, P3, !PT ;  /* 0x0000000eede97c10 */ /* 0x000fe40009ffe4ff */
[----:B---3--:R-:W-:-:S04]  /*35560*/  IADD3 R236, P3, PT, R120, UR13, RZ ;  /* 0x0000000d78ec7c10 */ /* 0x008fc8000ff7e0ff */
[----:B------:R-:W-:Y:S02]  /*35570*/  IADD3.X R237, PT, PT, R121, UR14, RZ, P3, !PT ;  /* 0x0000000e79ed7c10 */ /* 0x000fe40009ffe4ff */
[----:B----4-:R-:W-:Y:S01]  /*35580*/  IADD3 R246, P3, PT, R106, UR13, RZ ;  /* 0x0000000d6af67c10 */ /* 0x010fe2000ff7e0ff */
[----:B------:R-:W2:Y:S03]  /*35590*/  LDL.LU.64 R120, [R1+0x248] ;  /* 0x0002480001787983 */ /* 0x000ea60000300a00 */
[----:B------:R-:W-:Y:S02]  /*355a0*/  IADD3.X R247, PT, PT, R107, UR14, RZ, P3, !PT ;  /* 0x0000000e6bf77c10 */ /* 0x000fe40009ffe4ff */
[----:B------:R-:W-:Y:S01]  /*355b0*/  IADD3 R6, P3, PT, R104, UR13, RZ ;  /* 0x0000000d68067c10 */ /* 0x000fe2000ff7e0ff */
[----:B------:R-:W3:Y:S03]  /*355c0*/  LDL.LU.64 R106, [R1+0x298] ;  /* 0x00029800016a7983 */ /* 0x000ee60000300a00 */
[----:B------:R-:W-:-:S02]  /*355d0*/  IADD3.X R7, PT, PT, R105, UR14, RZ, P3, !PT ;  /* 0x0000000e69077c10 */ /* 0x000fc40009ffe4ff */
[----:B------:R-:W-:-:S04]  /*355e0*/  IADD3 R104, P3, PT, R116, UR13, RZ ;  /* 0x0000000d74687c10 */ /* 0x000fc8000ff7e0ff */
[----:B------:R-:W-:Y:S01]  /*355f0*/  IADD3.X R105, PT, PT, R117, UR14, RZ, P3, !PT ;  /* 0x0000000e75697c10 */ /* 0x000fe20009ffe4ff */
[----:B------:R4:W-:Y:S01]  /*35600*/  STL.64 [R1+0x20], R6 ;  /* 0x0000200601007387 */ /* 0x0009e20000100a00 */
[----:B------:R-:W-:-:S04]  /*35610*/  SEL R3, R3, RZ, P2 ;  /* 0x000000ff03037207 */ /* 0x000fc80001000000 */
[----:B------:R-:W-:-:S13]  /*35620*/  ISETP.NE.U32.AND P2, PT, R3, RZ, PT ;  /* 0x000000ff0300720c */ /* 0x000fda0003f45070 */
[----:B------:R-:W-:Y:S04]  /*35630*/  LDGSTS.E [R248+-0x40000], desc[UR22][R232.64], P2 ;  /* 0xc0000000e8f87fae */ /* 0x000fe800091a1016 */
[----:B------:R-:W-:Y:S04]  /*35640*/  LDGSTS.E [R248+-0x3fc00], desc[UR22][R236.64], P2 ;  /* 0xc0400000ecf87fae */ /* 0x000fe800091a1016 */
[----:B------:R-:W-:Y:S04]  /*35650*/  LDGSTS.E [R248+-0x3f800], desc[UR22][R246.64], P2 ;  /* 0xc0800000f6f87fae */ /* 0x000fe800091a1016 */
[----:B------:R4:W-:Y:S04]  /*35660*/  LDGSTS.E [R248+-0x3f400], desc[UR22][R6.64], P2 ;  /* 0xc0c0000006f87fae */ /* 0x0009e800091a1016 */
[----:B------:R1:W-:Y:S01]  /*35670*/  LDGSTS.E [R248+-0x3f000], desc[UR22][R104.64], P2 ;  /* 0xc100000068f87fae */ /* 0x0003e200091a1016 */
[----:B------:R-:W-:-:S04]  /*35680*/  IADD3 R12, P3, PT, R102, UR13, RZ ;  /* 0x0000000d660c7c10 */ /* 0x000fc8000ff7e0ff */
[----:B------:R-:W-:Y:S02]  /*35690*/  IADD3.X R13, PT, PT, R103, UR14, RZ, P3, !PT ;  /* 0x0000000e670d7c10 */ /* 0x000fe40009ffe4ff */
[----:B------:R-:W3:Y:S01]  /*356a0*/  LDL.LU.64 R102, [R1+0x288] ;  /* 0x0002880001667983 */ /* 0x000ee20000300a00 */
[----:B----4-:R-:W-:-:S03]  /*356b0*/  IADD3 R6, P3, PT, R110, UR13, RZ ;  /* 0x0000000d6e067c10 */ /* 0x010fc6000ff7e0ff */
[----:B------:R1:W-:Y:S01]  /*356c0*/  STL.64 [R1+0x70], R104 ;  /* 0x0000706801007387 */ /* 0x0003e20000100a00 */
[----:B------:R-:W-:-:S03]  /*356d0*/  IADD3.X R7, PT, PT, R111, UR14, RZ, P3, !PT ;  /* 0x0000000e6f077c10 */ /* 0x000fc60009ffe4ff */
[----:B------:R4:W-:Y:S04]  /*356e0*/  STL.64 [R1+0xf0], R12 ;  /* 0x0000f00c01007387 */ /* 0x0009e80000100a00 */
[----:B------:R-:W3:Y:S04]  /*356f0*/  LDL.LU.64 R116, [R1+0x278] ;  /* 0x0002780001747983 */ /* 0x000ee80000300a00 */
[----:B------:R2:W-:Y:S04]  /*35700*/  STL.64 [R1+0x120], R6 ;  /* 0x0001200601007387 */ /* 0x0005e80000100a00 */
[----:B------:R-:W3:Y:S01]  /*35710*/  LDL.LU.64 R110, [R1+0x260] ;  /* 0x00026000016e7983 */ /* 0x000ee20000300a00 */
[----:B-1----:R-:W-:-:S03]  /*35720*/  IADD3 R104, P3, PT, R122, UR13, RZ ;  /* 0x0000000d7a687c10 */ /* 0x002fc6000ff7e0ff */
[----:B------:R4:W-:Y:S01]  /*35730*/  LDGSTS.E [R248+-0x3ec00], desc[UR22][R12.64], P2 ;  /* 0xc14000000cf87fae */ /* 0x0009e200091a1016 */
[----:B------:R-:W-:-:S03]  /*35740*/  IADD3.X R105, PT, PT, R123, UR14, RZ, P3, !PT ;  /* 0x0000000e7b697c10 */ /* 0x000fc60009ffe4ff */
[----:B------:R-:W3:Y:S04]  /*35750*/  LDL.LU.64 R122, [R1+0x238] ;  /* 0x00023800017a7983 */ /* 0x000ee80000300a00 */
[----:B------:R2:W-:Y:S01]  /*35760*/  LDGSTS.E [R248+-0x3e800], desc[UR22][R6.64], P2 ;  /* 0xc180000006f87fae */ /* 0x0005e200091a1016 */
[----:B----4-:R-:W-:-:S03]  /*35770*/  IADD3 R12, P3, PT, R118, UR13, RZ ;  /* 0x0000000d760c7c10 */ /* 0x010fc6000ff7e0ff */
[----:B------:R1:W-:Y:S01]  /*35780*/  STL.64 [R1+0x128], R104 ;  /* 0x0001286801007387 */ /* 0x0003e20000100a00 */
[----:B------:R-:W-:-:S03]  /*35790*/  IADD3.X R13, PT, PT, R119, UR14, RZ, P3, !PT ;  /* 0x0000000e770d7c10 */ /* 0x000fc60009ffe4ff */
[----:B------:R1:W-:Y:S01]  /*357a0*/  LDGSTS.E [R248+-0x3e400], desc[UR22][R104.64], P2 ;  /* 0xc1c0000068f87fae */ /* 0x0003e200091a1016 */
[----:B--2---:R-:W-:-:S03]  /*357b0*/  IADD3 R6, P3, PT, R114, UR13, RZ ;  /* 0x0000000d72067c10 */ /* 0x004fc6000ff7e0ff */
[----:B------:R2:W-:Y:S04]  /*357c0*/  STL.64 [R1+0x190], R12 ;  /* 0x0001900c01007387 */ /* 0x0005e80000100a00 */
[----:B------:R-:W4:Y:S01]  /*357d0*/  LDL.LU.64 R118, [R1+0x228] ;  /* 0x0002280001767983 */ /* 0x000f220000300a00 */
[----:B------:R-:W-:-:S03]  /*357e0*/  IADD3.X R7, PT, PT, R115, UR14, RZ, P3, !PT ;  /* 0x0000000e73077c10 */ /* 0x000fc60009ffe4ff */
[----:B------:R2:W-:Y:S04]  /*357f0*/  LDGSTS.E [R248+-0x3e000], desc[UR22][R12.64], P2 ;  /* 0xc20000000cf87fae */ /* 0x0005e800091a1016 */
[----:B------:R3:W-:Y:S01]  /*35800*/  STL.64 [R1+0x1d0], R6 ;  /* 0x0001d00601007387 */ /* 0x0007e20000100a00 */
[----:B-1----:R-:W-:-:S03]  /*35810*/  IADD3 R104, P3, PT, R124, UR13, RZ ;  /* 0x0000000d7c687c10 */ /* 0x002fc6000ff7e0ff */
[----:B------:R-:W4:Y:S01]  /*35820*/  LDL.LU.64 R114, [R1+0x210] ;  /* 0x0002100001727983 */ /* 0x000f220000300a00 */
[----:B------:R-:W-:Y:S02]  /*35830*/  IADD3.X R105, PT, PT, R125, UR14, RZ, P3, !PT ;  /* 0x0000000e7d697c10 */ /* 0x000fe40009ffe4ff */
[----:B--2---:R-:W-:Y:S01]  /*35840*/  IADD3 R12, P3, PT, R120, UR13, RZ ;  /* 0x0000000d780c7c10 */ /* 0x004fe2000ff7e0ff */
[----:B------:R3:W-:Y:S03]  /*35850*/  LDGSTS.E [R248+-0x3dc00], desc[UR22][R6.64], P2 ;  /* 0xc240000006f87fae */ /* 0x0007e600091a1016 */
[----:B------:R-:W-:Y:S01]  /*35860*/  IADD3.X R13, PT, PT, R121, UR14, RZ, P3, !PT ;  /* 0x0000000e790d7c10 */ /* 0x000fe20009ffe4ff */
[----:B------:R1:W-:Y:S04]  /*35870*/  STL.64 [R1+0x208], R104 ;  /* 0x0002086801007387 */ /* 0x0003e80000100a00 */
[----:B------:R-:W2:Y:S01]  /*35880*/  LDL.LU.64 R120, [R1+0x1e8] ;  /* 0x0001e80001787983 */ /* 0x000ea20000300a00 */
[----:B---3--:R-:W-:-:S03]  /*35890*/  IADD3 R6, P3, PT, R106, UR13, RZ ;  /* 0x0000000d6a067c10 */ /* 0x008fc6000ff7e0ff */
[----:B------:R1:W-:Y:S01]  /*358a0*/  LDGSTS.E [R248+-0x3d800], desc[UR22][R104.64], P2 ;  /* 0xc280000068f87fae */ /* 0x0003e200091a1016 */
[----:B------:R-:W-:-:S03]  /*358b0*/  IADD3.X R7, PT, PT, R107, UR14, RZ, P3, !PT ;  /* 0x0000000e6b077c10 */ /* 0x000fc60009ffe4ff */
[----:B------:R3:W-:Y:S04]  /*358c0*/  STL.64 [R1+0x248], R12 ;  /* 0x0002480c01007387 */ /* 0x0007e80000100a00 */
[----:B------:R1:W-:Y:S04]  /*358d0*/  STL.64 [R1+0x298], R6 ;  /* 0x0002980601007387 */ /* 0x0003e80000100a00 */
[----:B------:R-:W2:Y:S04]  /*358e0*/  LDL.LU.64 R106, [R1+0x1e0] ;  /* 0x0001e000016a7983 */ /* 0x000ea80000300a00 */
[----:B------:R3:W-:Y:S04]  /*358f0*/  LDGSTS.E [R248+-0x3d400], desc[UR22][R12.64], P2 ;  /* 0xc2c000000cf87fae */ /* 0x0007e800091a1016 */
[----:B------:R1:W-:Y:S02]  /*35900*/  LDGSTS.E [R248+-0x3d000], desc[UR22][R6.64], P2 ;  /* 0xc300000006f87fae */ /* 0x0003e400091a1016 */
[----:B-1----:R-:W-:-:S04]  /*35910*/  IADD3 R104, P3, PT, R102, UR13, RZ ;  /* 0x0000000d66687c10 */ /* 0x002fc8000ff7e0ff */
[----:B------:R-:W-:Y:S02]  /*35920*/  IADD3.X R105, PT, PT, R103, UR14, RZ, P3, !PT ;  /* 0x0000000e67697c10 */ /* 0x000fe40009ffe4ff */
[----:B------:R-:W2:Y:S01]  /*35930*/  LDL.LU.64 R102, [R1+0x1c0] ;  /* 0x0001c00001667983 */ /* 0x000ea20000300a00 */
[----:B---3--:R-:W-:-:S03]  /*35940*/  IADD3 R12, P3, PT, R116, UR13, RZ ;  /* 0x0000000d740c7c10 */ /* 0x008fc6000ff7e0ff */
[----:B------:R-:W-:Y:S01]  /*35950*/  LDGSTS.E [R248+-0x3cc00], desc[UR22][R104.64], P2 ;  /* 0xc340000068f87fae */ /* 0x000fe200091a1016 */
[----:B------:R-:W-:-:S03]  /*35960*/  IADD3.X R13, PT, PT, R117, UR14, RZ, P3, !PT ;  /* 0x0000000e750d7c10 */ /* 0x000fc60009ffe4ff */
[----:B------:R1:W-:Y:S01]  /*35970*/  STL.64 [R1+0x288], R104 ;  /* 0x0002886801007387 */ /* 0x0003e20000100a00 */
[----:B------:R-:W-:-:S03]  /*35980*/  IADD3 R6, P3, PT, R110, UR13, RZ ;  /* 0x0000000d6e067c10 */ /* 0x000fc6000ff7e0ff */
[----:B------:R4:W-:Y:S01]  /*35990*/  STL.64 [R1+0x278], R12 ;  /* 0x0002780c01007387 */ /* 0x0009e20000100a00 */
[----:B------:R-:W-:-:S03]  /*359a0*/  IADD3.X R7, PT, PT, R111, UR14, RZ, P3, !PT ;  /* 0x0000000e6f077c10 */ /* 0x000fc60009ffe4ff */
[----:B------:R4:W-:Y:S04]  /*359b0*/  LDGSTS.E [R248+-0x3c800], desc[UR22][R12.64], P2 ;  /* 0xc38000000cf87fae */ /* 0x0009e800091a1016 */
[----:B------:R-:W3:Y:S04]  /*359c0*/  LDL.LU.64 R110, [R1+0x1a8] ;  /* 0x0001a800016e7983 */ /* 0x000ee80000300a00 */
[----:B------:R4:W-:Y:S04]  /*359d0*/  STL.64 [R1+0x260], R6 ;  /* 0x0002600601007387 */ /* 0x0009e80000100a00 */
[----:B------:R-:W3:Y:S01]  /*359e0*/  LDL.LU.64 R116, [R1+0x188] ;  /* 0x0001880001747983 */ /* 0x000ee20000300a00 */
[----:B------:R-:W-:-:S03]  /*359f0*/  IADD3 R124, P3, PT, R122, UR13, RZ ;  /* 0x0000000d7a7c7c10 */ /* 0x000fc6000ff7e0ff */
[----:B-1----:R-:W3:Y:S01]  /*35a00*/  LDL.LU.64 R104, [R1+0x178] ;  /* 0x0001780001687983 */ /* 0x002ee20000300a00 */
[----:B------:R-:W-:-:S03]  /*35a10*/  IADD3.X R125, PT, PT, R123, UR14, RZ, P3, !PT ;  /* 0x0000000e7b7d7c10 */ /* 0x000fc60009ffe4ff */
[----:B------:R1:W-:Y:S01]  /*35a20*/  LDGSTS.E [R248+-0x3c400], desc[UR22][R6.64], P2 ;  /* 0xc3c0000006f87fae */ /* 0x0003e200091a1016 */
[----:B----4-:R-:W-:-:S03]  /*35a30*/  IADD3 R12, P3, PT, R118, UR13, RZ ;  /* 0x0000000d760c7c10 */ /* 0x010fc6000ff7e0ff */
[----:B------:R-:W-:Y:S01]  /*35a40*/  LDGSTS.E [R248+-0x3c000], desc[UR22][R124.64], P2 ;  /* 0xc40000007cf87fae */ /* 0x000fe200091a1016 */
[----:B------:R-:W-:-:S03]  /*35a50*/  IADD3.X R13, PT, PT, R119, UR14, RZ, P3, !PT ;  /* 0x0000000e770d7c10 */ /* 0x000fc60009ffe4ff */
[----:B------:R-:W4:Y:S04]  /*35a60*/  LDL.LU.64 R118, [R1+0x160] ;  /* 0x0001600001767983 */ /* 0x000f280000300a00 */
[----:B------:R2:W-:Y:S01]  /*35a70*/  STL.64 [R1+0x238], R124 ;  /* 0x0002387c01007387 */ /* 0x0005e20000100a00 */
[----:B-1----:R-:W-:-:S03]  /*35a80*/  IADD3 R6, P3, PT, R114, UR13, RZ ;  /* 0x0000000d72067c10 */ /* 0x002fc6000ff7e0ff */
[----:B------:R-:W4:Y:S01]  /*35a90*/  LDL.LU.64 R122, [R1+0x150] ;  /* 0x00015000017a7983 */ /* 0x000f220000300a00 */
[----:B------:R-:W-:-:S03]  /*35aa0*/  IADD3.X R7, PT, PT, R115, UR14, RZ, P3, !PT ;  /* 0x0000000e73077c10 */ /* 0x000fc60009ffe4ff */
[----:B------:R1:W-:Y:S04]  /*35ab0*/  STL.64 [R1+0x2b8], R12 ;  /* 0x0002b80c01007387 */ /* 0x0003e80000100a00 */
[----:B------:R-:W4:Y:S04]  /*35ac0*/  LDL.64 R114, [R1+0x138] ;  /* 0x0001380001727983 */ /* 0x000f280000100a00 */
[----:B------:R1:W-:Y:S01]  /*35ad0*/  STL.64 [R1+0x2c8], R6 ;  /* 0x0002c80601007387 */ /* 0x0003e20000100a00 */
[----:B--2---:R-:W-:-:S03]  /*35ae0*/  IADD3 R130, P3, PT, R120, UR13, RZ ;  /* 0x0000000d78827c10 */ /* 0x004fc6000ff7e0ff */
[----:B------:R-:W2:Y:S01]  /*35af0*/  LDL.LU.64 R124, [R1+0x110] ;  /* 0x00011000017c7983 */ /* 0x000ea20000300a00 */
[----:B------:R-:W-:-:S03]  /*35b00*/  IADD3.X R131, PT, PT, R121, UR14, RZ, P3, !PT ;  /* 0x0000000e79837c10 */ /* 0x000fc60009ffe4ff */
[----:B------:R-:W-:Y:S04]  /*35b10*/  LDGSTS.E [R248+-0x3bc00], desc[UR22][R12.64], P2 ;  /* 0xc44000000cf87fae */ /* 0x000fe800091a1016 */
[----:B------:R1:W-:Y:S04]  /*35b20*/  LDGSTS.E [R248+-0x3b800], desc[UR22][R6.64], P2 ;  /* 0xc480000006f87fae */ /* 0x0003e800091a1016 */
[----:B------:R-:W2:Y:S04]  /*35b30*/  LDL.64 R120, [R1+0xd8] ;  /* 0x0000d80001787983 */ /* 0x000ea80000100a00 */
[----:B-1----:R-:W2:Y:S01]  /*35b40*/  LDL.64 R12, [R1+0xf8] ;  /* 0x0000f800010c7983 */ /* 0x002ea20000100a00 */
[----:B------:R-:W-:-:S03]  /*35b50*/  IADD3 R6, P3, PT, R106, UR13, RZ ;  /* 0x0000000d6a067c10 */ /* 0x000fc6000ff7e0ff */
[----:B------:R-:W-:Y:S01]  /*35b60*/  LDGSTS.E [R248+-0x3b400], desc[UR22][R130.64], P2 ;  /* 0xc4c0000082f87fae */ /* 0x000fe200091a1016 */
[----:B------:R-:W-:-:S03]  /*35b70*/  IADD3.X R7, PT, PT, R107, UR14, RZ, P3, !PT ;  /* 0x0000000e6b077c10 */ /* 0x000fc60009ffe4ff */
[----:B------:R1:W-:Y:S04]  /*35b80*/  STL.64 [R1+0x2e0], R130 ;  /* 0x0002e08201007387 */ /* 0x0003e80000100a00 */
[----:B------:R-:W-:Y:S01]  /*35b90*/  LDGSTS.E [R248+-0x3b000], desc[UR22][R6.64], P2 ;  /* 0xc500000006f87fae */ /* 0x000fe200091a1016 */
[----:B------:R-:W-:-:S04]  /*35ba0*/  IADD3 R106, P3, PT, R102, UR13, RZ ;  /* 0x0000000d666a7c10 */ /* 0x000fc8000ff7e0ff */
[----:B------:R-:W-:Y:S02]  /*35bb0*/  IADD3.X R107, PT, PT, R103, UR14, RZ, P3, !PT ;  /* 0x0000000e676b7c10 */ /* 0x000fe40009ffe4ff */
[----:B------:R-:W2:Y:S04]  /*35bc0*/  LDL.LU.64 R102, [R1+0xee8] ;  /* 0x000ee80001667983 */ /* 0x000ea80000300a00 */
[----:B------:R1:W-:Y:S04]  /*35bd0*/  STL.64 [R1+0x2e8], R6 ;  /* 0x0002e80601007387 */ /* 0x0003e80000100a00 */
[----:B-1----:R-:W2:Y:S04]  /*35be0*/  LDL.LU.64 R130, [R1+0x18] ;  /* 0x0000180001827983 */ /* 0x002ea80000300a00 */
[----:B------:R3:W-:Y:S04]  /*35bf0*/  STL.64 [R1+0x318], R106 ;  /* 0x0003186a01007387 */ /* 0x0007e80000100a00 */
[----:B------:R-:W2:Y:S04]  /*35c00*/  LDL.LU.64 R6, [R1+0x10] ;  /* 0x0000100001067983 */ /* 0x000ea80000300a00 */
[----:B------:R3:W-:Y:S02]  /*35c10*/  LDGSTS.E [R248+-0x3ac00], desc[UR22][R106.64], P2 ;  /* 0xc54000006af87fae */ /* 0x0007e400091a1016 */
[----:B---3--:R-:W-:-:S04]  /*35c20*/  IADD3 R106, P3, PT, R110, UR13, RZ ;  /* 0x0000000d6e6a7c10 */ /* 0x008fc8000ff7e0ff */
[----:B------:R-:W-:Y:S02]  /*35c30*/  IADD3.X R107, PT, PT, R111, UR14, RZ, P3, !PT ;  /* 0x0000000e6f6b7c10 */ /* 0x000fe40009ffe4ff */
[----:B------:R-:W-:-:S03]  /*35c40*/  IADD3 R110, P3, PT, R116, UR13, RZ ;  /* 0x0000000d746e7c10 */ /* 0x000fc6000ff7e0ff */
[----:B------:R-:W-:Y:S01]  /*35c50*/  LDGSTS.E [R248+-0x3a800], desc[UR22][R106.64], P2 ;  /* 0xc58000006af87fae */ /* 0x000fe200091a1016 */
[----:B------:R-:W-:Y:S02]  /*35c60*/  IADD3.X R111, PT, PT, R117, UR14, RZ, P3, !PT ;  /* 0x0000000e756f7c10 */ /* 0x000fe40009ffe4ff */
[----:B------:R-:W-:Y:S01]  /*35c70*/  IADD3 R116, P3, PT, R104, UR13, RZ ;  /* 0x0000000d68747c10 */ /* 0x000fe2000ff7e0ff */
[----:B------:R1:W-:Y:S03]  /*35c80*/  STL.64 [R1+0x358], R106 ;  /* 0x0003586a01007387 */ /* 0x0003e60000100a00 */
[----:B------:R-:W-:Y:S01]  /*35c90*/  IADD3.X R117, PT, PT, R105, UR14, RZ, P3, !PT ;  /* 0x0000000e69757c10 */ /* 0x000fe20009ffe4ff */
[----:B------:R-:W-:Y:S04]  /*35ca0*/  LDGSTS.E [R248+-0x3a400], desc[UR22][R110.64], P2 ;  /* 0xc5c000006ef87fae */ /* 0x000fe800091a1016 */
[----:B------:R-:W3:Y:S04]  /*35cb0*/  LDL.LU.64 R104, [R1+0xee0] ;  /* 0x000ee00001687983 */ /* 0x000ee80000300a00 */
[----:B-1----:R-:W3:Y:S04]  /*35cc0*/  LDL.LU.64 R106, [R1+0xed8] ;  /* 0x000ed800016a7983 */ /* 0x002ee80000300a00 */
[----:B------:R1:W-:Y:S04]  /*35cd0*/  STL.64 [R1+0x360], R110 ;  /* 0x0003606e01007387 */ /* 0x0003e80000100a00 */
[----:B------:R4:W-:Y:S04]  /*35ce0*/  LDGSTS.E [R248+-0x3a000], desc[UR22][R116.64], P2 ;  /* 0xc600000074f87fae */ /* 0x0009e800091a1016 */
[----:B-1----:R-:W3:Y:S04]  /*35cf0*/  LDL.LU.64 R110, [R1+0xed0] ;  /* 0x000ed000016e7983 */ /* 0x002ee80000300a00 */
[----:B------:R4:W-:Y:S02]  /*35d00*/  STL.64 [R1+0x398], R116 ;  /* 0x0003987401007387 */ /* 0x0009e40000100a00 */
[----:B----4-:R-:W-:-:S04]  /*35d10*/  IADD3 R116, P3, PT, R118, UR13, RZ ;  /* 0x0000000d76747c10 */ /* 0x010fc8000ff7e0ff */
        /* <DEDUP_REMOVED lines=8> */
[----:B------:R-:W4:Y:S04]  /*35da0*/  LDL.LU.64 R114, [R1+0xec8] ;  /* 0x000ec80001727983 */ /* 0x000f280000300a00 */
[----:B-1----:R-:W3:Y:S04]  /*35db0*/  LDL.LU.64 R116, [R1+0xec0] ;  /* 0x000ec00001747983 */ /* 0x002ee80000300a00 */
[----:B------:R1:W-:Y:S04]  /*35dc0*/  STL.64 [R1+0x3e0], R118 ;  /* 0x0003e07601007387 */ /* 0x0003e80000100a00 */
[----:B------:R2:W-:Y:S04]  /*35dd0*/  LDGSTS.E [R248+-0x39400], desc[UR22][R122.64], P2 ;  /* 0xc6c000007af87fae */ /* 0x0005e800091a1016 */
[----:B-1----:R-:W3:Y:S04]  /*35de0*/  LDL.LU.64 R118, [R1+0xeb8] ;  /* 0x000eb80001767983 */ /* 0x002ee80000300a00 */
[----:B------:R2:W-:Y:S02]  /*35df0*/  STL.64 [R1+0x410], R122 ;  /* 0x0004107a01007387 */ /* 0x0005e40000100a00 */
[----:B--2---:R-:W-:-:S04]  /*35e00*/  IADD3 R122, P3, PT, R124, UR13, RZ ;  /* 0x0000000d7c7a7c10 */ /* 0x004fc8000ff7e0ff */
        /* <DEDUP_REMOVED lines=8> */
[----:B------:R-:W2:Y:S04]  /*35e90*/  LDL.LU.64 R120, [R1+0xeb0] ;  /* 0x000eb00001787983 */ /* 0x000ea80000300a00 */
[----:B-1----:R-:W2:Y:S04]  /*35ea0*/  LDL.LU.64 R122, [R1+0xea8] ;  /* 0x000ea800017a7983 */ /* 0x002ea80000300a00 */
[----:B------:R1:W-:Y:S04]  /*35eb0*/  STL.64 [R1+0x460], R124 ;  /* 0x0004607c01007387 */ /* 0x0003e80000100a00 */
[----:B------:R1:W-:Y:S04]  /*35ec0*/  LDGSTS.E [R248+-0x38800], desc[UR22][R12.64], P2 ;  /* 0xc78000000cf87fae */ /* 0x0003e800091a1016 */
[----:B-1----:R-:W2:Y:S04]  /*35ed0*/  LDL.LU.64 R124, [R1+0xea0] ;  /* 0x000ea000017c7983 */ /* 0x002ea80000300a00 */
[----:B------:R1:W-:Y:S02]  /*35ee0*/  STL.64 [R1+0x480], R12 ;  /* 0x0004800c01007387 */ /* 0x0003e40000100a00 */
[----:B-1----:R-:W-:-:S04]  /*35ef0*/  IADD3 R12, P3, PT, R130, UR13, RZ ;  /* 0x0000000d820c7c10 */ /* 0x002fc8000ff7e0ff */
[----:B------:R-:W-:Y:S02]  /*35f00*/  IADD3.X R13, PT, PT, R131, UR14, RZ, P3, !PT ;  /* 0x0000000e830d7c10 */ /* 0x000fe40009ffe4ff */
[----:B------:R-:W-:-:S03]  /*35f10*/  IADD3 R130, P3, PT, R6, UR13, RZ ;  /* 0x0000000d06827c10 */ /* 0x000fc6000ff7e0ff */
[----:B------:R-:W-:Y:S01]  /*35f20*/  LDGSTS.E [R248+-0x38400], desc[UR22][R12.64], P2 ;  /* 0xc7c000000cf87fae */ /* 0x000fe200091a1016 */
[----:B------:R-:W-:Y:S02]  /*35f30*/  IADD3.X R131, PT, PT, R7, UR14, RZ, P3, !PT ;  /* 0x0000000e07837c10 */ /* 0x000fe40009ffe4ff */
[----:B------:R-:W-:Y:S01]  /*35f40*/  IADD3 R6, P3, PT, R230, UR13, RZ ;  /* 0x0000000de6067c10 */ /* 0x000fe2000ff7e0ff */
[----:B------:R-:W-:-:S03]  /*35f50*/  IMAD.MOV.U32 R230, RZ, RZ, R130 ;  /* 0x000000ffffe67224 */ /* 0x000fc600078e0082 */
[----:B------:R-:W-:Y:S01]  /*35f60*/  IADD3.X R7, PT, PT, R231, UR14, RZ, P3, !PT ;  /* 0x0000000ee7077c10 */ /* 0x000fe20009ffe4ff */
[----:B------:R-:W-:Y:S01]  /*35f70*/  IMAD.MOV.U32 R231, RZ, RZ, R131 ;  /* 0x000000ffffe77224 */ /* 0x000fe200078e0083 */
[----:B------:R-:W-:Y:S04]  /*35f80*/  STL.64 [R1+0x498], R12 ;  /* 0x0004980c01007387 */ /* 0x000fe80000100a00 */
[----:B------:R1:W-:Y:S04]  /*35f90*/  STL.64 [R1+0x4d0], R130 ;  /* 0x0004d08201007387 */ /* 0x0003e80000100a00 */
[----:B------:R-:W-:Y:S04]  /*35fa0*/  LDGSTS.E [R248+-0x30000], desc[UR22][R230.64], P2 ;  /* 0xd0000000e6f87fae */ /* 0x000fe800091a1016 */
[----:B------:R1:W-:Y:S04]  /*35fb0*/  LDGSTS.E [R248+-0x2fc00], desc[UR22][R6.64], P2 ;  /* 0xd040000006f87fae */ /* 0x0003e800091a1016 */
[----:B-1----:R-:W2:Y:S04]  /*35fc0*/  LDL.LU.64 R130, [R1+0xe98] ;  /* 0x000e980001827983 */ /* 0x002ea80000300a00 */
[----:B------:R-:W5:Y:S04]  /*35fd0*/  LDL.LU.64 R12, [R1+0xe90] ;  /* 0x000e9000010c7983 */ /* 0x000f680000300a00 */
[----:B------:R1:W-:Y:S02]  /*35fe0*/  STL.64 [R1+0x4f0], R6 ;  /* 0x0004f00601007387 */ /* 0x0003e40000100a00 */
[----:B-1----:R-:W-:-:S04]  /*35ff0*/  IADD3 R6, P3, PT, R228, UR13, RZ ;  /* 0x0000000de4067c10 */ /* 0x002fc8000ff7e0ff */
[----:B------:R-:W-:Y:S02]  /*36000*/  IADD3.X R7, PT, PT, R229, UR14, RZ, P3, !PT ;  /* 0x0000000ee5077c10 */ /* 0x000fe40009ffe4ff */
[----:B------:R-:W-:Y:S01]  /*36010*/  IADD3 R230, P3, PT, R226, UR13, RZ ;  /* 0x0000000de2e67c10 */ /* 0x000fe2000ff7e0ff */
[----:B------:R-:W-:Y:S02]  /*36020*/  IMAD.MOV.U32 R228, RZ, RZ, R6 ;  /* 0x000000ffffe47224 */ /* 0x000fe400078e0006 */
[----:B------:R1:W-:Y:S01]  /*36030*/  STL.64 [R1+0x530], R6 ;  /* 0x0005300601007387 */ /* 0x0003e20000100a00 */
[----:B------:R-:W-:Y:S01]  /*36040*/  IADD3.X R231, PT, PT, R227, UR14, RZ, P3, !PT ;  /* 0x0000000ee3e77c10 */ /* 0x000fe20009ffe4ff */
[----:B------:R-:W-:Y:S01]  /*36050*/  IMAD.MOV.U32 R229, RZ, RZ, R7 ;  /* 0x000000ffffe57224 */ /* 0x000fe200078e0007 */
[----:B-1----:R-:W-:-:S04]  /*36060*/  IADD3 R6, P3, PT, R224, UR13, RZ ;  /* 0x0000000de0067c10 */ /* 0x002fc8000ff7e0ff */
[----:B------:R-:W-:Y:S01]  /*36070*/  LDGSTS.E [R248+-0x2f800], desc[UR22][R228.64], P2 ;  /* 0xd0800000e4f87fae */ /* 0x000fe200091a1016 */
[----:B------:R-:W-:-:S03]  /*36080*/  IADD3.X R7, PT, PT, R225, UR14, RZ, P3, !PT ;  /* 0x0000000ee1077c10 */ /* 0x000fc60009ffe4ff */
[----:B------:R-:W-:Y:S01]  /*36090*/  STL.64 [R1+0x580], R230 ;  /* 0x000580e601007387 */ /* 0x000fe20000100a00 */
[----:B------:R-:W-:-:S03]  /*360a0*/  IADD3 R226, P3, PT, R222, UR13, RZ ;  /* 0x0000000ddee27c10 */ /* 0x000fc6000ff7e0ff */
[----:B------:R-:W-:Y:S01]  /*360b0*/  LDGSTS.E [R248+-0x2f400], desc[UR22][R230.64], P2 ;  /* 0xd0c00000e6f87fae */ /* 0x000fe200091a1016 */
[----:B------:R-:W-:Y:S02]  /*360c0*/  IADD3.X R227, PT, PT, R223, UR14, RZ, P3, !PT ;  /* 0x0000000edfe37c10 */ /* 0x000fe40009ffe4ff */
[----:B------:R-:W-:Y:S01]  /*360d0*/  IADD3 R224, P3, PT, R220, UR13, RZ ;  /* 0x0000000ddce07c10 */ /* 0x000fe2000ff7e0ff */
[----:B------:R1:W-:Y:S03]  /*360e0*/  STL.64 [R1+0x5a0], R6 ;  /* 0x0005a00601007387 */ /* 0x0003e60000100a00 */
[----:B------:R-:W-:Y:S01]  /*360f0*/  IADD3.X R225, PT, PT, R221, UR14, RZ, P3, !PT ;  /* 0x0000000edde17c10 */ /* 0x000fe20009ffe4ff */
[----:B------:R1:W-:Y:S04]  /*36100*/  LDGSTS.E [R248+-0x2f000], desc[UR22][R6.64], P2 ;  /* 0xd100000006f87fae */ /* 0x0003e800091a1016 */
[----:B------:R-:W-:Y:S04]  /*36110*/  STL.64 [R1+0x5c8], R226 ;  /* 0x0005c8e201007387 */ /* 0x000fe80000100a00 */
[----:B------:R-:W-:Y:S01]  /*36120*/  LDGSTS.E [R248+-0x2ec00], desc[UR22][R226.64], P2 ;  /* 0xd1400000e2f87fae */ /* 0x000fe200091a1016 */
[----:B-1----:R-:W-:-:S03]  /*36130*/  IADD3 R6, P3, PT, R218, UR13, RZ ;  /* 0x0000000dda067c10 */ /* 0x002fc6000ff7e0ff */
[----:B------:R-:W-:Y:S01]  /*36140*/  STL.64 [R1+0x5f8], R224 ;  /* 0x0005f8e001007387 */ /* 0x000fe20000100a00 */
[----:B------:R-:W-:-:S03]  /*36150*/  IADD3.X R7, PT, PT, R219, UR14, RZ, P3, !PT ;  /* 0x0000000edb077c10 */ /* 0x000fc60009ffe4ff */
[----:B------:R-:W-:Y:S01]  /*36160*/  LDGSTS.E [R248+-0x2e800], desc[UR22][R224.64], P2 ;  /* 0xd1800000e0f87fae */ /* 0x000fe200091a1016 */
[----:B------:R-:W-:-:S03]  /*36170*/  IADD3 R220, P3, PT, R216, UR13, RZ ;  /* 0x0000000dd8dc7c10 */ /* 0x000fc6000ff7e0ff */
[----:B------:R1:W-:Y:S01]  /*36180*/  STL.64 [R1+0x630], R6 ;  /* 0x0006300601007387 */ /* 0x0003e20000100a00 */
[----:B------:R-:W-:Y:S02]  /*36190*/  IADD3.X R221, PT, PT, R217, UR14, RZ, P3, !PT ;  /* 0x0000000ed9dd7c10 */ /* 0x000fe40009ffe4ff */
[----:B------:R-:W-:Y:S01]  /*361a0*/  IADD3 R218, P3, PT, R214, UR13, RZ ;  /* 0x0000000dd6da7c10 */ /* 0x000fe2000ff7e0ff */
[----:B------:R1:W-:Y:S03]  /*361b0*/  LDGSTS.E [R248+-0x2e400], desc[UR22][R6.64], P2 ;  /* 0xd1c0000006f87fae */ /* 0x0003e600091a1016 */
[----:B------:R-:W-:Y:S01]  /*361c0*/  IADD3.X R219, PT, PT, R215, UR14, RZ, P3, !PT ;  /* 0x0000000ed7db7c10 */ /* 0x000fe20009ffe4ff */
        /* <DEDUP_REMOVED lines=60> */
[----:B------:R-:W2:Y:S04]  /*36590*/  LDL.LU.64 R218, [R1+0x478] ;  /* 0x0004780001da7983 */ /* 0x000ea80000300a00 */
[----:B------:R-:W-:Y:S01]  /*365a0*/  LDGSTS.E [R248+-0x2a400], desc[UR22][R190.64], P2 ;  /* 0xd5c00000bef87fae */ /* 0x000fe200091a1016 */
[----:B-1----:R-:W-:-:S03]  /*365b0*/  IADD3 R6, P3, PT, R180, UR13, RZ ;  /* 0x0000000db4067c10 */ /* 0x002fc6000ff7e0ff */
[----:B------:R-:W-:Y:S01]  /*365c0*/  STL.64 [R1+0x780], R190 ;  /* 0x000780be01007387 */ /* 0x000fe20000100a00 */
[----:B------:R-:W-:-:S03]  /*365d0*/  IADD3.X R7, PT, PT, R181, UR14, RZ, P3, !PT ;  /* 0x0000000eb5077c10 */ /* 0x000fc60009ffe4ff */
[----:B------:R-:W-:Y:S01]  /*365e0*/  LDGSTS.E [R248+-0x2a000], desc[UR22][R188.64], P2 ;  /* 0xd6000000bcf87fae */ /* 0x000fe200091a1016 */
[----:B------:R-:W-:-:S03]  /*365f0*/  IADD3 R184, P3, PT, R178, UR13, RZ ;  /* 0x0000000db2b87c10 */ /* 0x000fc6000ff7e0ff */
[----:B------:R-:W-:Y:S01]  /*36600*/  STL.64 [R1+0x788], R188 ;  /* 0x000788bc01007387 */ /* 0x000fe20000100a00 */
[----:B------:R-:W-:Y:S02]  /*36610*/  IADD3.X R185, PT, PT, R179, UR14, RZ, P3, !PT ;  /* 0x0000000eb3b97c10 */ /* 0x000fe40009ffe4ff */
[----:B------:R-:W-:Y:S01]  /*36620*/  IADD3 R180, P3, PT, R176, UR13, RZ ;  /* 0x0000000db0b47c10 */ /* 0x000fe2000ff7e0ff */
[----:B------:R1:W-:Y:S04]  /*36630*/  STL.64 [R1+0x790], R6 ;  /* 0x0007900601007387 */ /* 0x0003e80000100a00 */
[----:B------:R-:W3:Y:S01]  /*36640*/  LDL.LU.64 R220, [R1+0x468] ;  /* 0x0004680001dc7983 */ /* 0x000ee20000300a00 */
[----:B------:R-:W-:-:S03]  /*36650*/  IADD3.X R181, PT, PT, R177, UR14, RZ, P3, !PT ;  /* 0x0000000eb1b57c10 */ /* 0x000fc60009ffe4ff */
[----:B------:R1:W-:Y:S04]  /*36660*/  LDGSTS.E [R248+-0x29c00], desc[UR22][R6.64], P2 ;  /* 0xd640000006f87fae */ /* 0x0003e800091a1016 */
[----:B------:R-:W4:Y:S04]  /*36670*/  LDL.LU.64 R222, [R1+0x448] ;  /* 0x0004480001de7983 */ /* 0x000f280000300a00 */
[----:B------:R-:W4:Y:S01]  /*36680*/  LDL.LU.64 R224, [R1+0x430] ;  /* 0x0004300001e07983 */ /* 0x000f220000300a00 */
[----:B-1----:R-:W-:-:S03]  /*36690*/  IADD3 R6, P3, PT, R96, UR13, RZ ;  /* 0x0000000d60067c10 */ /* 0x002fc6000ff7e0ff */
[----:B------:R-:W-:Y:S01]  /*366a0*/  STL.64 [R1+0x798], R184 ;  /* 0x000798b801007387 */ /* 0x000fe20000100a00 */
[----:B------:R-:W-:-:S03]  /*366b0*/  IADD3.X R7, PT, PT, R97, UR14, RZ, P3, !PT ;  /* 0x0000000e61077c10 */ /* 0x000fc60009ffe4ff */
[----:B------:R-:W-:Y:S01]  /*366c0*/  STL.64 [R1+0x7a0], R180 ;  /* 0x0007a0b401007387 */ /* 0x000fe20000100a00 */
[----:B------:R-:W-:-:S03]  /*366d0*/  IADD3 R176, P3, PT, R84, UR13, RZ ;  /* 0x0000000d54b07c10 */ /* 0x000fc6000ff7e0ff */
[----:B------:R1:W-:Y:S04]  /*366e0*/  STL.64 [R1+0x7a8], R6 ;  /* 0x0007a80601007387 */ /* 0x0003e80000100a00 */
[----:B------:R-:W4:Y:S01]  /*366f0*/  LDL.LU.64 R226, [R1+0x408] ;  /* 0x0004080001e27983 */ /* 0x000f220000300a00 */
[----:B------:R-:W-:Y:S02]  /*36700*/  IADD3.X R177, PT, PT, R85, UR14, RZ, P3, !PT ;  /* 0x0000000e55b17c10 */ /* 0x000fe40009ffe4ff */
[----:B------:R-:W-:Y:S01]  /*36710*/  IADD3 R96, P3, PT, R80, UR13, RZ ;  /* 0x0000000d50607c10 */ /* 0x000fe2000ff7e0ff */
[----:B------:R-:W4:Y:S04]  /*36720*/  LDL.LU.64 R228, [R1+0x3f8] ;  /* 0x0003f80001e47983 */ /* 0x000f280000300a00 */
[----:B------:R-:W-:Y:S01]  /*36730*/  LDGSTS.E [R248+-0x29800], desc[UR22][R184.64], P2 ;  /* 0xd6800000b8f87fae */ /* 0x000fe200091a1016 */
[----:B------:R-:W-:-:S03]  /*36740*/  IADD3.X R97, PT, PT, R81, UR14, RZ, P3, !PT ;  /* 0x0000000e51617c10 */ /* 0x000fc60009ffe4ff */
[----:B------:R-:W-:Y:S04]  /*36750*/  LDGSTS.E [R248+-0x29400], desc[UR22][R180.64], P2 ;  /* 0xd6c00000b4f87fae */ /* 0x000fe800091a1016 */
[----:B------:R1:W-:Y:S04]  /*36760*/  LDGSTS.E [R248+-0x29000], desc[UR22][R6.64], P2 ;  /* 0xd700000006f87fae */ /* 0x0003e800091a1016 */
[----:B------:R-:W4:Y:S01]  /*36770*/  LDL.LU.64 R230, [R1+0x3d0] ;  /* 0x0003d00001e67983 */ /* 0x000f220000300a00 */
[----:B-1----:R-:W-:-:S03]  /*36780*/  IADD3 R6, P3, PT, R8, UR13, RZ ;  /* 0x0000000d08067c10 */ /* 0x002fc6000ff7e0ff */
[----:B------:R-:W-:Y:S01]  /*36790*/  STL.64 [R1+0x7b0], R176 ;  /* 0x0007b0b001007387 */ /* 0x000fe20000100a00 */
[----:B------:R-:W-:-:S03]  /*367a0*/  IADD3.X R7, PT, PT, R9, UR14, RZ, P3, !PT ;  /* 0x0000000e09077c10 */ /* 0x000fc60009ffe4ff */
[----:B------:R-:W-:Y:S04]  /*367b0*/  STL.64 [R1+0x7b8], R96 ;  /* 0x0007b86001007387 */ /* 0x000fe80000100a00 */
[----:B------:R1:W-:Y:S04]  /*367c0*/  STL.64 [R1+0x7c0], R6 ;  /* 0x0007c00601007387 */ /* 0x0003e80000100a00 */
[----:B------:R-:W4:Y:S04]  /*367d0*/  LDL.LU.64 R216, [R1+0x3a0] ;  /* 0x0003a00001d87983 */ /* 0x000f280000300a00 */
[----:B------:R-:W-:Y:S04]  /*367e0*/  LDGSTS.E [R248+-0x28c00], desc[UR22][R176.64], P2 ;  /* 0xd7400000b0f87fae */ /* 0x000fe800091a1016 */
[----:B------:R1:W-:Y:S04]  /*367f0*/  LDGSTS.E [R248+-0x28800], desc[UR22][R96.64], P2 ;  /* 0xd780000060f87fae */ /* 0x0003e800091a1016 */
[----:B------:R-:W-:Y:S04]  /*36800*/  LDGSTS.E [R248+-0x28400], desc[UR22][R6.64], P2 ;  /* 0xd7c0000006f87fae */ /* 0x000fe800091a1016 */
[----:B-1----:R-:W4:Y:S01]  /*36810*/  LDL.LU.64 R6, [R1+0x388] ;  /* 0x0003880001067983 */ /* 0x002f220000300a00 */
[----:B--2---:R-:W-:-:S04]  /*36820*/  IADD3 R80, P3, PT, R218, UR13, RZ ;  /* 0x0000000dda507c10 */ /* 0x004fc8000ff7e0ff */
[----:B------:R-:W-:Y:S02]  /*36830*/  IADD3.X R81, PT, PT, R219, UR14, RZ, P3, !PT ;  /* 0x0000000edb517c10 */ /* 0x000fe40009ffe4ff */
[----:B------:R-:W2:Y:S01]  /*36840*/  LDL.LU.64 R218, [R1+0x368] ;  /* 0x0003680001da7983 */ /* 0x000ea20000300a00 */
[----:B---3--:R-:W-:-:S04]  /*36850*/  IADD3 R84, P3, PT, R220, UR13, RZ ;  /* 0x0000000ddc547c10 */ /* 0x008fc8000ff7e0ff */
[----:B------:R-:W-:Y:S02]  /*36860*/  IADD3.X R85, PT, PT, R221, UR14, RZ, P3, !PT ;  /* 0x0000000edd557c10 */ /* 0x000fe40009ffe4ff */
[----:B------:R-:W3:Y:S01]  /*36870*/  LDL.LU.64 R220, [R1+0x350] ;  /* 0x0003500001dc7983 */ /* 0x000ee20000300a00 */
[----:B----4-:R-:W-:-:S04]  /*36880*/  IADD3 R8, P3, PT, R222, UR13, RZ ;  /* 0x0000000dde087c10 */ /* 0x010fc8000ff7e0ff */
[----:B------:R-:W-:Y:S02]  /*36890*/  IADD3.X R9, PT, PT, R223, UR14, RZ, P3, !PT ;  /* 0x0000000edf097c10 */ /* 0x000fe40009ffe4ff */
[----:B------:R-:W-:Y:S01]  /*368a0*/  IADD3 R96, P3, PT, R224, UR13, RZ ;  /* 0x0000000de0607c10 */ /* 0x000fe2000ff7e0ff */
[----:B------:R-:W4:Y:S03]  /*368b0*/  LDL.LU.64 R222, [R1+0x340] ;  /* 0x0003400001de7983 */ /* 0x000f260000300a00 */
[----:B------:R-:W-:Y:S02]  /*368c0*/  IADD3.X R97, PT, PT, R225, UR14, RZ, P3, !PT ;  /* 0x0000000ee1617c10 */ /* 0x000fe40009ffe4ff */
[----:B------:R-:W4:Y:S01]  /*368d0*/  LDL.LU.64 R224, [R1+0x320] ;  /* 0x0003200001e07983 */ /* 0x000f220000300a00 */
[----:B------:R-:W-:-:S04]  /*368e0*/  IADD3 R176, P3, PT, R226, UR13, RZ ;  /* 0x0000000de2b07c10 */ /* 0x000fc8000ff7e0ff */
[----:B------:R-:W-:Y:S02]  /*368f0*/  IADD3.X R177, PT, PT, R227, UR14, RZ, P3, !PT ;  /* 0x0000000ee3b17c10 */ /* 0x000fe40009ffe4ff */
[----:B------:R-:W-:-:S04]  /*36900*/  IADD3 R178, P3, PT, R228, UR13, RZ ;  /* 0x0000000de4b27c10 */ /* 0x000fc8000ff7e0ff */
[----:B------:R-:W-:Y:S02]  /*36910*/  IADD3.X R179, PT, PT, R229, UR14, RZ, P3, !PT ;  /* 0x0000000ee5b37c10 */ /* 0x000fe40009ffe4ff */
[----:B------:R-:W4:Y:S04]  /*36920*/  LDL.LU.64 R228, [R1+0x310] ;  /* 0x0003100001e47983 */ /* 0x000f280000300a00 */
[----:B------:R-:W4:Y:S01]  /*36930*/  LDL.LU.64 R226, [R1+0x2f8] ;  /* 0x0002f80001e27983 */ /* 0x000f220000300a00 */
[----:B------:R-:W-:-:S04]  /*36940*/  IADD3 R180, P3, PT, R230, UR13, RZ ;  /* 0x0000000de6b47c10 */ /* 0x000fc8000ff7e0ff */
[----:B------:R-:W-:Y:S02]  /*36950*/  IADD3.X R181, PT, PT, R231, UR14, RZ, P3, !PT ;  /* 0x0000000ee7b57c10 */ /* 0x000fe40009ffe4ff */
[----:B------:R-:W4:Y:S01]  /*36960*/  LDL.LU.64 R230, [R1+0x2d8] ;  /* 0x0002d80001e67983 */ /* 0x000f220000300a00 */
[----:B------:R-:W-:-:S04]  /*36970*/  IADD3 R186, P3, PT, R216, UR13, RZ ;  /* 0x0000000dd8ba7c10 */ /* 0x000fc8000ff7e0ff */
[----:B------:R-:W-:Y:S02]  /*36980*/  IADD3.X R187, PT, PT, R217, UR14, RZ, P3, !PT ;  /* 0x0000000ed9bb7c10 */ /* 0x000fe40009ffe4ff */
[----:B------:R-:W-:-:S04]  /*36990*/  IADD3 R188, P3, PT, R6, UR13, RZ ;  /* 0x0000000d06bc7c10 */ /* 0x000fc8000ff7e0ff */
[----:B------:R-:W-:Y:S02]  /*369a0*/  IADD3.X R189, PT, PT, R7, UR14, RZ, P3, !PT ;  /* 0x0000000e07bd7c10 */ /* 0x000fe40009ffe4ff */
[----:B------:R-:W4:Y:S04]  /*369b0*/  LDL.LU.64 R6, [R1+0x2c0] ;  /* 0x0002c00001067983 */ /* 0x000f280000300a00 */
[----:B------:R-:W4:Y:S04]  /*369c0*/  LDL.LU.64 R212, [R1+0x2b0] ;  /* 0x0002b00001d47983 */ /* 0x000f280000300a00 */
[----:B------:R-:W4:Y:S01]  /*369d0*/  LDL.LU.64 R214, [R1+0x2a8] ;  /* 0x0002a80001d67983 */ /* 0x000f220000300a00 */
[----:B--2---:R-:W-:-:S04]  /*369e0*/  IADD3 R192, P3, PT, R218, UR13, RZ ;  /* 0x0000000ddac07c10 */ /* 0x004fc8000ff7e0ff */
[----:B------:R-:W-:Y:S02]  /*369f0*/  IADD3.X R193, PT, PT, R219, UR14, RZ, P3, !PT ;  /* 0x0000000edbc17c10 */ /* 0x000fe40009ffe4ff */
[----:B---3--:R-:W-:-:S04]  /*36a00*/  IADD3 R200, P3, PT, R220, UR13, RZ ;  /* 0x0000000ddcc87c10 */ /* 0x008fc8000ff7e0ff */
[----:B------:R-:W-:Y:S02]  /*36a10*/  IADD3.X R201, PT, PT, R221, UR14, RZ, P3, !PT ;  /* 0x0000000eddc97c10 */ /* 0x000fe40009ffe4ff */
[----:B------:R-:W2:Y:S01]  /*36a20*/  LDL.LU.64 R220, [R1+0x290] ;  /* 0x0002900001dc7983 */ /* 0x000ea20000300a00 */
[----:B----4-:R-:W-:-:S04]  /*36a30*/  IADD3 R204, P3, PT, R222, UR13, RZ ;  /* 0x0000000ddecc7c10 */ /* 0x010fc8000ff7e0ff */
[----:B------:R-:W-:Y:S02]  /*36a40*/  IADD3.X R205, PT, PT, R223, UR14, RZ, P3, !PT ;  /* 0x0000000edfcd7c10 */ /* 0x000fe40009ffe4ff */
[----:B------:R-:W-:Y:S01]  /*36a50*/  IADD3 R210, P3, PT, R224, UR13, RZ ;  /* 0x0000000de0d27c10 */ /* 0x000fe2000ff7e0ff */
[----:B------:R-:W3:Y:S03]  /*36a60*/  LDL.LU.64 R222, [R1+0x270] ;  /* 0x0002700001de7983 */ /* 0x000ee60000300a00 */
[----:B------:R-:W-:Y:S02]  /*36a70*/  IADD3.X R211, PT, PT, R225, UR14, RZ, P3, !PT ;  /* 0x0000000ee1d37c10 */ /* 0x000fe40009ffe4ff */
        /* <DEDUP_REMOVED lines=12> */
[----:B------:R-:W-:Y:S01]  /*36b40*/  VIADD R249, R249, 0x100000 ;  /* 0x00100000f9f97836 */ /* 0x000fe20000000000 */
[----:B------:R-:W-:Y:S02]  /*36b50*/  IADD3 R190, P3, PT, R212, UR13, RZ ;  /* 0x0000000dd4be7c10 */ /* 0x000fe4000ff7e0ff */
[----:B------:R-:W4:Y:S02]  /*36b60*/  LDL.64 R202, [R1+0x1d8] ;  /* 0x0001d80001ca7983 */ /* 0x000f240000100a00 */
[----:B------:R-:W-:Y:S02]  /*36b70*/  IADD3.X R191, PT, PT, R213, UR14, RZ, P3, !PT ;  /* 0x0000000ed5bf7c10 */ /* 0x000fe40009ffe4ff */
[----:B------:R-:W-:Y:S01]  /*36b80*/  LDGSTS.E [R249+-0x3ff00], desc[UR22][R80.64], P2 ;  /* 0xc010000050f97fae */ /* 0x000fe200091a1016 */
[----:B------:R-:W-:-:S03]  /*36b90*/  IADD3 R184, P3, PT, R214, UR13, RZ ;  /* 0x0000000dd6b87c10 */ /* 0x000fc6000ff7e0ff */
[----:B------:R-:W-:Y:S04]  /*36ba0*/  LDGSTS.E [R249+-0x3fb00], desc[UR22][R84.64], P2 ;  /* 0xc050000054f97fae */ /* 0x000fe800091a1016 */
[----:B------:R-:W-:Y:S04]  /*36bb0*/  LDGSTS.E [R249+-0x3f700], desc[UR22][R8.64], P2 ;  /* 0xc090000008f97fae */ /* 0x000fe800091a1016 */
[----:B------:R-:W-:Y:S01]  /*36bc0*/  LDGSTS.E [R249+-0x3f300], desc[UR22][R96.64], P2 ;  /* 0xc0d0000060f97fae */ /* 0x000fe200091a1016 */
[----:B------:R-:W-:-:S03]  /*36bd0*/  IADD3.X R185, PT, PT, R215, UR14, RZ, P3, !PT ;  /* 0x0000000ed7b97c10 */ /* 0x000fc60009ffe4ff */
[----:B------:R-:W-:Y:S04]  /*36be0*/  LDGSTS.E [R249+-0x3ef00], desc[UR22][R176.64], P2 ;  /* 0xc1100000b0f97fae */ /* 0x000fe800091a1016 */
[----:B------:R-:W-:Y:S04]  /*36bf0*/  LDGSTS.E [R249+-0x3eb00], desc[UR22][R178.64], P2 ;  /* 0xc1500000b2f97fae */ /* 0x000fe800091a1016 */
[----:B------:R-:W-:Y:S04]  /*36c00*/  LDGSTS.E [R249+-0x3e700], desc[UR22][R180.64], P2 ;  /* 0xc1900000b4f97fae */ /* 0x000fe800091a1016 */
[----:B------:R-:W-:Y:S04]  /*36c10*/  LDGSTS.E [R249+-0x3e300], desc[UR22][R186.64], P2 ;  /* 0xc1d00000baf97fae */ /* 0x000fe800091a1016 */
[----:B------:R3:W-:Y:S04]  /*36c20*/  STL.64 [R1+0x110], R190 ;  /* 0x000110be01007387 */ /* 0x0007e80000100a00 */
[----:B------:R-:W-:Y:S04]  /*36c30*/  LDGSTS.E [R249+-0x3df00], desc[UR22][R188.64], P2 ;  /* 0xc2100000bcf97fae */ /* 0x000fe800091a1016 */
[----:B------:R-:W4:Y:S04]  /*36c40*/  LDL.64 R206, [R1+0x1b8] ;  /* 0x0001b80001ce7983 */ /* 0x000f280000100a00 */
        /* <DEDUP_REMOVED lines=10> */
[----:B------:R3:W-:Y:S04]  /*36cf0*/  LDGSTS.E [R249+-0x3bb00], desc[UR22][R190.64], P2 ;  /* 0xc4500000bef97fae */ /* 0x0007e800091a1016 */
[----:B------:R-:W4:Y:S04]  /*36d00*/  LDL.64 R212, [R1+0x180] ;  /* 0x0001800001d47983 */ /* 0x000f280000100a00 */
[----:B------:R4:W-:Y:S01]  /*36d10*/  LDGSTS.E [R249+-0x3b700], desc[UR22][R184.64], P2 ;  /* 0xc4900000b8f97fae */ /* 0x0009e200091a1016 */
[----:B--2---:R-:W-:-:S04]  /*36d20*/  IADD3 R194, P3, PT, R220, UR13, RZ ;  /* 0x0000000ddcc27c10 */ /* 0x004fc8000ff7e0ff */
[----:B------:R-:W-:Y:S02]  /*36d30*/  IADD3.X R195, PT, PT, R221, UR14, RZ, P3, !PT ;  /* 0x0000000eddc37c10 */ /* 0x000fe40009ffe4ff */
[----:B---3--:R-:W-:-:S03]  /*36d40*/  IADD3 R190, P3, PT, R222, UR13, RZ ;  /* 0x0000000ddebe7c10 */ /* 0x008fc6000ff7e0ff */
[----:B------:R1:W-:Y:S01]  /*36d50*/  STL.64 [R1+0x160], R194 ;  /* 0x000160c201007387 */ /* 0x0003e20000100a00 */
[----:B------:R-:W-:-:S03]  /*36d60*/  IADD3.X R191, PT, PT, R223, UR14, RZ, P3, !PT ;  /* 0x0000000edfbf7c10 */ /* 0x000fc60009ffe4ff */
[----:B------:R-:W2:Y:S04]  /*36d70*/  LDL.64 R214, [R1+0x168] ;  /* 0x0001680001d67983 */ /* 0x000ea80000100a00 */
[----:B------:R-:W3:Y:S04]  /*36d80*/  LDL.LU.64 R220, [R1+0x148] ;  /* 0x0001480001dc7983 */ /* 0x000ee80000300a00 */
[----:B------:R1:W-:Y:S04]  /*36d90*/  STL.64 [R1+0x178], R190 ;  /* 0x000178be01007387 */ /* 0x0003e80000100a00 */
[----:B------:R1:W-:Y:S04]  /*36da0*/  LDGSTS.E [R249+-0x3b300], desc[UR22][R194.64], P2 ;  /* 0xc4d00000c2f97fae */ /* 0x0003e800091a1016 */
[----:B------:R1:W-:Y:S01]  /*36db0*/  LDGSTS.E [R249+-0x3af00], desc[UR22][R190.64], P2 ;  /* 0xc5100000bef97fae */ /* 0x0003e200091a1016 */
[----:B----4-:R-:W-:-:S04]  /*36dc0*/  IADD3 R184, P3, PT, R228, UR13, RZ ;  /* 0x0000000de4b87c10 */ /* 0x010fc8000ff7e0ff */
[----:B------:R-:W-:-:S05]  /*36dd0*/  IADD3.X R185, PT, PT, R229, UR14, RZ, P3, !PT ;  /* 0x0000000ee5b97c10 */ /* 0x000fca0009ffe4ff */
[----:B------:R4:W-:Y:S04]  /*36de0*/  STL.64 [R1+0x1a8], R184 ;  /* 0x0001a8b801007387 */ /* 0x0009e80000100a00 */
[----:B------:R-:W3:Y:S01]  /*36df0*/  LDL.LU.64 R222, [R1+0x130] ;  /* 0x0001300001de7983 */ /* 0x000ee20000300a00 */
[----:B-1----:R-:W-:-:S03]  /*36e00*/  IADD3 R194, P3, PT, R230, UR13, RZ ;  /* 0x0000000de6c27c10 */ /* 0x002fc6000ff7e0ff */
[----:B------:R-:W3:Y:S01]  /*36e10*/  LDL.LU.64 R228, [R1+0x100] ;  /* 0x0001000001e47983 */ /* 0x000ee20000300a00 */
[----:B------:R-:W-:Y:S02]  /*36e20*/  IADD3.X R195, PT, PT, R231, UR14, RZ, P3, !PT ;  /* 0x0000000ee7c37c10 */ /* 0x000fe40009ffe4ff */
[----:B------:R-:W-:Y:S01]  /*36e30*/  IADD3 R190, P3, PT, R198, UR13, RZ ;  /* 0x0000000dc6be7c10 */ /* 0x000fe2000ff7e0ff */
[----:B------:R4:W-:Y:S03]  /*36e40*/  LDGSTS.E [R249+-0x3ab00], desc[UR22][R184.64], P2 ;  /* 0xc5500000b8f97fae */ /* 0x0009e600091a1016 */
[----:B------:R-:W-:Y:S01]  /*36e50*/  IADD3.X R191, PT, PT, R199, UR14, RZ, P3, !PT ;  /* 0x0000000ec7bf7c10 */ /* 0x000fe20009ffe4ff */
[----:B------:R-:W3:Y:S04]  /*36e60*/  LDL.64 R230, [R1+0xe0] ;  /* 0x0000e00001e67983 */ /* 0x000ee80000100a00 */
[----:B------:R1:W-:Y:S04]  /*36e70*/  STL.64 [R1+0x1c0], R194 ;  /* 0x0001c0c201007387 */ /* 0x0003e80000100a00 */
[----:B------:R1:W-:Y:S04]  /*36e80*/  LDGSTS.E [R249+-0x3a700], desc[UR22][R194.64], P2 ;  /* 0xc5900000c2f97fae */ /* 0x0003e800091a1016 */
[----:B------:R1:W-:Y:S01]  /*36e90*/  LDGSTS.E [R249+-0x3a300], desc[UR22][R190.64], P2 ;  /* 0xc5d00000bef97fae */ /* 0x0003e200091a1016 */
[----:B----4-:R-:W-:-:S04]  /*36ea0*/  IADD3 R184, P3, PT, R6, UR13, RZ ;  /* 0x0000000d06b87c10 */ /* 0x010fc8000ff7e0ff */
[----:B------:R-:W-:Y:S02]  /*36eb0*/  IADD3.X R185, PT, PT, R7, UR14, RZ, P3, !PT ;  /* 0x0000000e07b97c10 */ /* 0x000fe40009ffe4ff */
[----:B------:R-:W4:Y:S01]  /*36ec0*/  LDL.64 R6, [R1+0x8] ;  /* 0x0000080001067983 */ /* 0x000f220000100a00 */
[----:B-1----:R-:W-:-:S03]  /*36ed0*/  IADD3 R194, P3, PT, R202, UR13, RZ ;  /* 0x0000000dcac27c10 */ /* 0x002fc6000ff7e0ff */
[----:B------:R1:W-:Y:S01]  /*36ee0*/  STL.64 [R1+0x1e0], R190 ;  /* 0x0001e0be01007387 */ /* 0x0003e20000100a00 */
[----:B------:R-:W-:-:S03]  /*36ef0*/  IADD3.X R195, PT, PT, R203, UR14, RZ, P3, !PT ;  /* 0x0000000ecbc37c10 */ /* 0x000fc60009ffe4ff */
[----:B------:R1:W-:Y:S04]  /*36f00*/  STL.64 [R1+0x210], R184 ;  /* 0x000210b801007387 */ /* 0x0003e80000100a00 */
[----:B------:R1:W-:Y:S04]  /*36f10*/  LDGSTS.E [R249+-0x39f00], desc[UR22][R184.64], P2 ;  /* 0xc6100000b8f97fae */ /* 0x0003e800091a1016 */
[----:B------:R1:W-:Y:S04]  /*36f20*/  STL.64 [R1+0x228], R194 ;  /* 0x000228c201007387 */ /* 0x0003e80000100a00 */
[----:B------:R1:W-:Y:S02]  /*36f30*/  LDGSTS.E [R249+-0x39b00], desc[UR22][R194.64], P2 ;  /* 0xc6500000c2f97fae */ /* 0x0003e400091a1016 */
[----:B-1----:R-:W-:-:S04]  /*36f40*/  IADD3 R190, P3, PT, R206, UR13, RZ ;  /* 0x0000000dcebe7c10 */ /* 0x002fc8000ff7e0ff */
[----:B------:R-:W-:-:S05]  /*36f50*/  IADD3.X R191, PT, PT, R207, UR14, RZ, P3, !PT ;  /* 0x0000000ecfbf7c10 */ /* 0x000fca0009ffe4ff */
[----:B------:R2:W-:Y:S04]  /*36f60*/  STL.64 [R1+0x258], R190 ;  /* 0x000258be01007387 */ /* 0x0005e80000100a00 */
[----:B------:R2:W-:Y:S01]  /*36f70*/  LDGSTS.E [R249+-0x39700], desc[UR22][R190.64], P2 ;  /* 0xc6900000bef97fae */ /* 0x0005e200091a1016 */
[----:B------:R-:W-:-:S04]  /*36f80*/  IADD3 R184, P3, PT, R208, UR13, RZ ;  /* 0x0000000dd0b87c10 */ /* 0x000fc8000ff7e0ff */
[----:B------:R-:W-:-:S05]  /*36f90*/  IADD3.X R185, PT, PT, R209, UR14, RZ, P3, !PT ;  /* 0x0000000ed1b97c10 */ /* 0x000fca0009ffe4ff */
[----:B------:R3:W-:Y:S04]  /*36fa0*/  STL.64 [R1+0x270], R184 ;  /* 0x000270b801007387 */ /* 0x0007e80000100a00 */
[----:B------:R3:W-:Y:S01]  /*36fb0*/  LDGSTS.E [R249+-0x39300], desc[UR22][R184.64], P2 ;  /* 0xc6d00000b8f97fae */ /* 0x0007e200091a1016 */
[----:B------:R-:W-:-:S04]  /*36fc0*/  IADD3 R194, P3, PT, R212, UR13, RZ ;  /* 0x0000000dd4c27c10 */ /* 0x000fc8000ff7e0ff */
[----:B------:R-:W-:-:S05]  /*36fd0*/  IADD3.X R195, PT, PT, R213, UR14, RZ, P3, !PT ;  /* 0x0000000ed5c37c10 */ /* 0x000fca0009ffe4ff */
[----:B------:R1:W-:Y:S04]  /*36fe0*/  STL.64 [R1+0x2a8], R194 ;  /* 0x0002a8c201007387 */ /* 0x0003e80000100a00 */
[----:B------:R1:W-:Y:S01]  /*36ff0*/  LDGSTS.E [R249+-0x38f00], desc[UR22][R194.64], P2 ;  /* 0xc7100000c2f97fae */ /* 0x0003e200091a1016 */
[----:B--2---:R-:W-:-:S04]  /*37000*/  IADD3 R190, P3, PT, R214, UR13, RZ ;  /* 0x0000000dd6be7c10 */ /* 0x004fc8000ff7e0ff */
[----:B------:R-:W-:Y:S02]  /*37010*/  IADD3.X R191, PT, PT, R215, UR14, RZ, P3, !PT ;  /* 0x0000000ed7bf7c10 */ /* 0x000fe40009ffe4ff */
[----:B---3--:R-:W-:-:S03]  /*37020*/  IADD3 R184, P3, PT, R220, UR13, RZ ;  /* 0x0000000ddcb87c10 */ /* 0x008fc6000ff7e0ff */
[----:B------:R2:W-:Y:S01]  /*37030*/  LDGSTS.E [R249+-0x38b00], desc[UR22][R190.64], P2 ;  /* 0xc7500000bef97fae */ /* 0x0005e200091a1016 */
[----:B------:R-:W-:-:S03]  /*37040*/  IADD3.X R185, PT, PT, R221, UR14, RZ, P3, !PT ;  /* 0x0000000eddb97c10 */ /* 0x000fc60009ffe4ff */
[----:B------:R2:W-:Y:S04]  /*37050*/  STL.64 [R1+0x2d8], R190 ;  /* 0x0002d8be01007387 */ /* 0x0005e80000100a00 */
[----:B------:R3:W-:Y:S04]  /*37060*/  STL.64 [R1+0x300], R184 ;  /* 0x000300b801007387 */ /* 0x0007e80000100a00 */
[----:B------:R3:W-:Y:S01]  /*37070*/  LDGSTS.E [R249+-0x38700], desc[UR22][R184.64], P2 ;  /* 0xc7900000b8f97fae */ /* 0x0007e200091a1016 */
[----:B-1----:R-:W-:-:S04]  /*37080*/  IADD3 R194, P3, PT, R222, UR13, RZ ;  /* 0x0000000ddec27c10 */ /* 0x002fc8000ff7e0ff */
[----:B------:R-:W-:Y:S02]  /*37090*/  IADD3.X R195, PT, PT, R223, UR14, RZ, P3, !PT ;  /* 0x0000000edfc37c10 */ /* 0x000fe40009ffe4ff */
[----:B--2---:R-:W-:-:S03]  /*370a0*/  IADD3 R190, P3, PT, R228, UR13, RZ ;  /* 0x0000000de4be7c10 */ /* 0x004fc6000ff7e0ff */
[----:B------:R-:W-:Y:S01]  /*370b0*/  LDGSTS.E [R249+-0x38300], desc[UR22][R194.64], P2 ;  /* 0xc7d00000c2f97fae */ /* 0x000fe200091a1016 */
[----:B------:R-:W-:Y:S02]  /*370c0*/  IADD3.X R191, PT, PT, R229, UR14, RZ, P3, !PT ;  /* 0x0000000ee5bf7c10 */ /* 0x000fe40009ffe4ff */
[----:B---3--:R-:W-:Y:S01]  /*370d0*/  IADD3 R184, P3, PT, R230, UR13, RZ ;  /* 0x0000000de6b87c10 */ /* 0x008fe2000ff7e0ff */
[----:B------:R-:W-:Y:S03]  /*370e0*/  STL.64 [R1+0x338], R194 ;  /* 0x000338c201007387 */ /* 0x000fe60000100a00 */
[----:B------:R-:W-:Y:S01]  /*370f0*/  IADD3.X R185, PT, PT, R231, UR14, RZ, P3, !PT ;  /* 0x0000000ee7b97c10 */ /* 0x000fe20009ffe4ff */
[----:B------:R4:W-:Y:S04]  /*37100*/  STL.64 [R1+0x350], R190 ;  /* 0x000350be01007387 */ /* 0x0009e80000100a00 */
[----:B------:R4:W-:Y:S04]  /*37110*/  LDGSTS.E [R249+-0x2ff00], desc[UR22][R190.64], P2 ;  /* 0xd0100000bef97fae */ /* 0x0009e800091a1016 */
[----:B------:R1:W-:Y:S04]  /*37120*/  STL.64 [R1+0x388], R184 ;  /* 0x000388b801007387 */ /* 0x0003e80000100a00 */
[----:B------:R1:W-:Y:S01]  /*37130*/  LDGSTS.E [R249+-0x2fb00], desc[UR22][R184.64], P2 ;  /* 0xd0500000b8f97fae */ /* 0x0003e200091a1016 */
[----:B----4-:R-:W-:-:S04]  /*37140*/  IADD3 R190, P3, PT, R6, UR13, RZ ;  /* 0x0000000d06be7c10 */ /* 0x010fc8000ff7e0ff */
[----:B------:R-:W-:Y:S02]  /*37150*/  IADD3.X R191, PT, PT, R7, UR14, RZ, P3, !PT ;  /* 0x0000000e07bf7c10 */ /* 0x000fe40009ffe4ff */
[----:B-1----:R-:W-:-:S03]  /*37160*/  IADD3 R184, P3, PT, R82, UR13, RZ ;  /* 0x0000000d52b87c10 */ /* 0x002fc6000ff7e0ff */
[----:B------:R-:W-:Y:S01]  /*37170*/  LDGSTS.E [R249+-0x2f700], desc[UR22][R190.64], P2 ;  /* 0xd0900000bef97fae */ /* 0x000fe200091a1016 */
[----:B------:R-:W-:Y:S02]  /*37180*/  IADD3.X R185, PT, PT, R83, UR14, RZ, P3, !PT ;  /* 0x0000000e53b97c10 */ /* 0x000fe40009ffe4ff */
[----:B------:R-:W-:Y:S01]  /*37190*/  IADD3 R6, P3, PT, R88, UR13, RZ ;  /* 0x0000000d58067c10 */ /* 0x000fe2000ff7e0ff */
[----:B------:R-:W-:Y:S03]  /*371a0*/  STL.64 [R1+0x3a0], R190 ;  /* 0x0003a0be01007387 */ /* 0x000fe60000100a00 */
[----:B------:R-:W-:Y:S01]  /*371b0*/  IADD3.X R7, PT, PT, R89, UR14, RZ, P3, !PT ;  /* 0x0000000e59077c10 */ /* 0x000fe20009ffe4ff */
[----:B------:R-:W-:Y:S01]  /*371c0*/  LDGSTS.E [R249+-0x2f300], desc[UR22][R184.64], P2 ;  /* 0xd0d00000b8f97fae */ /* 0x000fe200091a1016 */
[----:B------:R-:W-:-:S03]  /*371d0*/  IADD3 R88, P3, PT, R100, UR13, RZ ;  /* 0x0000000d64587c10 */ /* 0x000fc6000ff7e0ff */
[----:B------:R-:W-:Y:S01]  /*371e0*/  STL.64 [R1+0x3c8], R184 ;  /* 0x0003c8b801007387 */ /* 0x000fe20000100a00 */
[----:B------:R-:W-:Y:S02]  /*371f0*/  IADD3.X R89, PT, PT, R101, UR14, RZ, P3, !PT ;  /* 0x0000000e65597c10 */ /* 0x000fe40009ffe4ff */
[----:B------:R-:W-:Y:S01]  /*37200*/  IADD3 R82, P3, PT, R108, UR13, RZ ;  /* 0x0000000d6c527c10 */ /* 0x000fe2000ff7e0ff */
[----:B------:R1:W-:Y:S03]  /*37210*/  STL.64 [R1+0x3f8], R6 ;  /* 0x0003f80601007387 */ /* 0x0003e60000100a00 */
[----:B------:R-:W-:Y:S01]  /*37220*/  IADD3.X R83, PT, PT, R109, UR14, RZ, P3, !PT ;  /* 0x0000000e6d537c10 */ /* 0x000fe20009ffe4ff */
[----:B------:R1:W-:Y:S04]  /*37230*/  LDGSTS.E [R249+-0x2ef00], desc[UR22][R6.64], P2 ;  /* 0xd110000006f97fae */ /* 0x0003e800091a1016 */
[----:B------:R2:W-:Y:S04]  /*37240*/  STL.64 [R1+0x408], R88 ;  /* 0x0004085801007387 */ /* 0x0005e80000100a00 */
[----:B------:R2:W-:Y:S01]  /*37250*/  LDGSTS.E [R249+-0x2eb00], desc[UR22][R88.64], P2 ;  /* 0xd150000058f97fae */ /* 0x0005e200091a1016 */
[----:B-1----:R-:W-:-:S03]  /*37260*/  IADD3 R6, P3, PT, R112, UR13, RZ ;  /* 0x0000000d70067c10 */ /* 0x002fc6000ff7e0ff */
[----:B------:R1:W-:Y:S01]  /*37270*/  STL.64 [R1+0x430], R82 ;  /* 0x0004305201007387 */ /* 0x0003e20000100a00 */
[----:B------:R-:W-:-:S03]  /*37280*/  IADD3.X R7, PT, PT, R113, UR14, RZ, P3, !PT ;  /* 0x0000000e71077c10 */ /* 0x000fc60009ffe4ff */
[----:B------:R1:W-:Y:S01]  /*37290*/  LDGSTS.E [R249+-0x2e700], desc[UR22][R82.64], P2 ;  /* 0xd190000052f97fae */ /* 0x0003e200091a1016 */
[----:B--2---:R-:W-:-:S03]  /*372a0*/  IADD3 R88, P3, PT, R126, UR13, RZ ;  /* 0x0000000d7e587c10 */ /* 0x004fc6000ff7e0ff */
[----:B------:R2:W-:Y:S01]  /*372b0*/  STL.64 [R1+0x448], R6 ;  /* 0x0004480601007387 */ /* 0x0005e20000100a00 */
[----:B------:R-:W-:-:S03]  /*372c0*/  IADD3.X R89, PT, PT, R127, UR14, RZ, P3, !PT ;  /* 0x0000000e7f597c10 */ /* 0x000fc60009ffe4ff */
        /* <DEDUP_REMOVED lines=56> */
[----:B------:R2:W-:Y:S04]  /*37650*/  LDGSTS.E [R249+-0x2ab00], desc[UR22][R82.64], P2 ;  /* 0xd550000052f97fae */ /* 0x0005e800091a1016 */
[----:B------:R3:W-:Y:S04]  /*37660*/  STL.64 [R1+0x6e0], R6 ;  /* 0x0006e00601007387 */ /* 0x0007e80000100a00 */
[----:B------:R-:W4:Y:S01]  /*37670*/  LDL.LU.64 R230, [R1+0x590] ;  /* 0x0005900001e67983 */ /* 0x000f220000300a00 */
[----:B-1----:R-:W-:-:S03]  /*37680*/  IADD3 R88, P3, PT, R158, UR13, RZ ;  /* 0x0000000d9e587c10 */ /* 0x002fc6000ff7e0ff */
[----:B------:R3:W-:Y:S01]  /*37690*/  LDGSTS.E [R249+-0x2a700], desc[UR22][R6.64], P2 ;  /* 0xd590000006f97fae */ /* 0x0007e200091a1016 */
[----:B------:R-:W-:Y:S02]  /*376a0*/  IADD3.X R89, PT, PT, R159, UR14, RZ, P3, !PT ;  /* 0x0000000e9f597c10 */ /* 0x000fe40009ffe4ff */
[----:B--2---:R-:W-:-:S03]  /*376b0*/  IADD3 R82, P3, PT, R160, UR13, RZ ;  /* 0x0000000da0527c10 */ /* 0x004fc6000ff7e0ff */
[----:B------:R1:W-:Y:S01]  /*376c0*/  LDGSTS.E [R249+-0x2a300], desc[UR22][R88.64], P2 ;  /* 0xd5d0000058f97fae */ /* 0x0003e200091a1016 */
[----:B------:R-:W-:Y:S02]  /*376d0*/  IADD3.X R83, PT, PT, R161, UR14, RZ, P3, !PT ;  /* 0x0000000ea1537c10 */ /* 0x000fe40009ffe4ff */
[----:B---3--:R-:W-:Y:S01]  /*376e0*/  IADD3 R6, P3, PT, R162, UR13, RZ ;  /* 0x0000000da2067c10 */ /* 0x008fe2000ff7e0ff */
[----:B------:R1:W-:Y:S03]  /*376f0*/  STL.64 [R1+0x6f0], R88 ;  /* 0x0006f05801007387 */ /* 0x0003e60000100a00 */
[----:B------:R-:W-:Y:S01]  /*37700*/  IADD3.X R7, PT, PT, R163, UR14, RZ, P3, !PT ;  /* 0x0000000ea3077c10 */ /* 0x000fe20009ffe4ff */
[----:B------:R2:W-:Y:S01]  /*37710*/  LDGSTS.E [R249+-0x29f00], desc[UR22][R82.64], P2 ;  /* 0xd610000052f97fae */ /* 0x0005e200091a1016 */
[----:B------:R-:W-:-:S03]  /*37720*/  IADD3 R100, P3, PT, R164, UR13, RZ ;  /* 0x0000000da4647c10 */ /* 0x000fc6000ff7e0ff */
[----:B------:R2:W-:Y:S01]  /*37730*/  STL.64 [R1+0x700], R82 ;  /* 0x0007005201007387 */ /* 0x0005e20000100a00 */
[----:B------:R-:W-:-:S03]  /*37740*/  IADD3.X R101, PT, PT, R165, UR14, RZ, P3, !PT ;  /* 0x0000000ea5657c10 */ /* 0x000fc60009ffe4ff */
[----:B------:R3:W-:Y:S01]  /*37750*/  STL.64 [R1+0x710], R6 ;  /* 0x0007100601007387 */ /* 0x0007e20000100a00 */
[----:B-1----:R-:W-:-:S03]  /*37760*/  IADD3 R88, P3, PT, R166, UR13, RZ ;  /* 0x0000000da6587c10 */ /* 0x002fc6000ff7e0ff */
[----:B------:R-:W4:Y:S01]  /*37770*/  LDL.LU.64 R206, [R1+0x578] ;  /* 0x0005780001ce7983 */ /* 0x000f220000300a00 */
[----:B------:R-:W-:-:S03]  /*37780*/  IADD3.X R89, PT, PT, R167, UR14, RZ, P3, !PT ;  /* 0x0000000ea7597c10 */ /* 0x000fc60009ffe4ff */
[----:B------:R-:W-:Y:S01]  /*37790*/  LDGSTS.E [R249+-0x29b00], desc[UR22][R6.64], P2 ;  /* 0xd650000006f97fae */ /* 0x000fe200091a1016 */
[----:B--2---:R-:W-:-:S03]  /*377a0*/  IADD3 R82, P3, PT, R168, UR13, RZ ;  /* 0x0000000da8527c10 */ /* 0x004fc6000ff7e0ff */
[----:B------:R1:W-:Y:S01]  /*377b0*/  LDGSTS.E [R249+-0x29700], desc[UR22][R100.64], P2 ;  /* 0xd690000064f97fae */ /* 0x0003e200091a1016 */
[----:B------:R-:W-:-:S03]  /*377c0*/  IADD3.X R83, PT, PT, R169, UR14, RZ, P3, !PT ;  /* 0x0000000ea9537c10 */ /* 0x000fc60009ffe4ff */
[----:B------:R2:W-:Y:S04]  /*377d0*/  LDGSTS.E [R249+-0x29300], desc[UR22][R88.64], P2 ;  /* 0xd6d0000058f97fae */ /* 0x0005e800091a1016 */
[----:B---3--:R-:W3:Y:S04]  /*377e0*/  LDL.LU.64 R6, [R1+0x568] ;  /* 0x0005680001067983 */ /* 0x008ee80000300a00 */
[----:B------:R-:W3:Y:S04]  /*377f0*/  LDL.LU.64 R208, [R1+0x550] ;  /* 0x0005500001d07983 */ /* 0x000ee80000300a00 */
[----:B------:R1:W-:Y:S04]  /*37800*/  STL.64 [R1+0x720], R100 ;  /* 0x0007206401007387 */ /* 0x0003e80000100a00 */
[----:B------:R2:W-:Y:S04]  /*37810*/  STL.64 [R1+0x730], R88 ;  /* 0x0007305801007387 */ /* 0x0005e80000100a00 */
[----:B------:R2:W-:Y:S01]  /*37820*/  STL.64 [R1+0x740], R82 ;  /* 0x0007405201007387 */ /* 0x0005e20000100a00 */
[----:B-1----:R-:W-:-:S03]  /*37830*/  IADD3 R100, P3, PT, R170, UR13, RZ ;  /* 0x0000000daa647c10 */ /* 0x002fc6000ff7e0ff */
[----:B------:R-:W3:Y:S01]  /*37840*/  LDL.LU.64 R212, [R1+0x538] ;  /* 0x0005380001d47983 */ /* 0x000ee20000300a00 */
[----:B------:R-:W-:-:S03]  /*37850*/  IADD3.X R101, PT, PT, R171, UR14, RZ, P3, !PT ;  /* 0x0000000eab657c10 */ /* 0x000fc60009ffe4ff */
[----:B------:R1:W-:Y:S01]  /*37860*/  LDGSTS.E [R249+-0x28f00], desc[UR22][R82.64], P2 ;  /* 0xd710000052f97fae */ /* 0x0003e200091a1016 */
[----:B--2---:R-:W-:-:S03]  /*37870*/  IADD3 R88, P3, PT, R172, UR13, RZ ;  /* 0x0000000dac587c10 */ /* 0x004fc6000ff7e0ff */
[----:B------:R-:W2:Y:S01]  /*37880*/  LDL.LU.64 R214, [R1+0x518] ;  /* 0x0005180001d67983 */ /* 0x000ea20000300a00 */
[----:B------:R-:W-:-:S03]  /*37890*/  IADD3.X R89, PT, PT, R173, UR14, RZ, P3, !PT ;  /* 0x0000000ead597c10 */ /* 0x000fc60009ffe4ff */
[----:B------:R-:W2:Y:S01]  /*378a0*/  LDL.LU.64 R220, [R1+0x500] ;  /* 0x0005000001dc7983 */ /* 0x000ea20000300a00 */
[----:B-1----:R-:W-:-:S03]  /*378b0*/  IADD3 R82, P3, PT, R174, UR13, RZ ;  /* 0x0000000dae527c10 */ /* 0x002fc6000ff7e0ff */
[----:B------:R-:W-:Y:S01]  /*378c0*/  STL.64 [R1+0x750], R100 ;  /* 0x0007506401007387 */ /* 0x000fe20000100a00 */
[----:B------:R-:W-:-:S03]  /*378d0*/  IADD3.X R83, PT, PT, R175, UR14, RZ, P3, !PT ;  /* 0x0000000eaf537c10 */ /* 0x000fc60009ffe4ff */
[----:B------:R4:W-:Y:S04]  /*378e0*/  STL.64 [R1+0x760], R88 ;  /* 0x0007605801007387 */ /* 0x0009e80000100a00 */
[----:B------:R1:W-:Y:S04]  /*378f0*/  STL.64 [R1+0x770], R82 ;  /* 0x0007705201007387 */ /* 0x0003e80000100a00 */
[----:B------:R-:W2:Y:S04]  /*37900*/  LDL.LU.64 R222, [R1+0x4e8] ;  /* 0x0004e80001de7983 */ /* 0x000ea80000300a00 */
[----:B------:R-:W-:Y:S04]  /*37910*/  LDGSTS.E [R249+-0x28b00], desc[UR22][R100.64], P2 ;  /* 0xd750000064f97fae */ /* 0x000fe800091a1016 */
[----:B------:R4:W-:Y:S04]  /*37920*/  LDGSTS.E [R249+-0x28700], desc[UR22][R88.64], P2 ;  /* 0xd790000058f97fae */ /* 0x0009e800091a1016 */
[----:B------:R-:W2:Y:S04]  /*37930*/  LDL.LU.64 R228, [R1+0x4c8] ;  /* 0x0004c80001e47983 */ /* 0x000ea80000300a00 */
[----:B------:R1:W-:Y:S01]  /*37940*/  LDGSTS.E [R249+-0x28300], desc[UR22][R82.64], P2 ;  /* 0xd7d0000052f97fae */ /* 0x0003e200091a1016 */
[----:B----4-:R-:W-:-:S04]  /*37950*/  IADD3 R88, P3, PT, R230, UR13, RZ ;  /* 0x0000000de6587c10 */ /* 0x010fc8000ff7e0ff */
[----:B------:R-:W-:Y:S02]  /*37960*/  IADD3.X R89, PT, PT, R231, UR14, RZ, P3, !PT ;  /* 0x0000000ee7597c10 */ /* 0x000fe40009ffe4ff */
[----:B------:R-:W4:Y:S04]  /*37970*/  LDL.LU.64 R230, [R1+0x4b8] ;  /* 0x0004b80001e67983 */ /* 0x000f280000300a00 */
[----:B------:R-:W4:Y:S01]  /*37980*/  LDL.LU.64 R202, [R1+0x4a0] ;  /* 0x0004a00001ca7983 */ /* 0x000f220000300a00 */
[----:B-1----:R-:W-:-:S04]  /*37990*/  IADD3 R82, P3, PT, R206, UR13, RZ ;  /* 0x0000000dce527c10 */ /* 0x002fc8000ff7e0ff */
[----:B------:R-:W-:Y:S02]  /*379a0*/  IADD3.X R83, PT, PT, R207, UR14, RZ, P3, !PT ;  /* 0x0000000ecf537c10 */ /* 0x000fe40009ffe4ff */
[----:B------:R-:W4:Y:S01]  /*379b0*/  LDL.LU.64 R206, [R1+0x490] ;  /* 0x0004900001ce7983 */ /* 0x000f220000300a00 */
[----:B---3--:R-:W-:-:S04]  /*379c0*/  IADD3 R100, P3, PT, R6, UR13, RZ ;  /* 0x0000000d06647c10 */ /* 0x008fc8000ff7e0ff */
[----:B------:R-:W-:Y:S02]  /*379d0*/  IADD3.X R101, PT, PT, R7, UR14, RZ, P3, !PT ;  /* 0x0000000e07657c10 */ /* 0x000fe40009ffe4ff */
[----:B------:R-:W-:-:S04]  /*379e0*/  IADD3 R6, P3, PT, R208, UR13, RZ ;  /* 0x0000000dd0067c10 */ /* 0x000fc8000ff7e0ff */
[----:B------:R-:W-:Y:S02]  /*379f0*/  IADD3.X R7, PT, PT, R209, UR14, RZ, P3, !PT ;  /* 0x0000000ed1077c10 */ /* 0x000fe40009ffe4ff */
[----:B------:R-:W3:Y:S01]  /*37a00*/  LDL.LU.64 R208, [R1+0x470] ;  /* 0x0004700001d07983 */ /* 0x000ee20000300a00 */
[----:B------:R-:W-:-:S04]  /*37a10*/  IADD3 R112, P3, PT, R212, UR13, RZ ;  /* 0x0000000dd4707c10 */ /* 0x000fc8000ff7e0ff */
[----:B------:R-:W-:Y:S02]  /*37a20*/  IADD3.X R113, PT, PT, R213, UR14, RZ, P3, !PT ;  /* 0x0000000ed5717c10 */ /* 0x000fe40009ffe4ff */
[----:B------:R-:W3:Y:S01]  /*37a30*/  LDL.LU.64 R212, [R1+0x458] ;  /* 0x0004580001d47983 */ /* 0x000ee20000300a00 */
[----:B--2---:R-:W-:-:S04]  /*37a40*/  IADD3 R108, P3, PT, R214, UR13, RZ ;  /* 0x0000000dd66c7c10 */ /* 0x004fc8000ff7e0ff */
[----:B------:R-:W-:Y:S02]  /*37a50*/  IADD3.X R109, PT, PT, R215, UR14, RZ, P3, !PT ;  /* 0x0000000ed76d7c10 */ /* 0x000fe40009ffe4ff */
[----:B------:R-:W-:Y:S01]  /*37a60*/  IADD3 R128, P3, PT, R220, UR13, RZ ;  /* 0x0000000ddc807c10 */ /* 0x000fe2000ff7e0ff */
[----:B------:R-:W2:Y:S03]  /*37a70*/  LDL.LU.64 R214, [R1+0x440] ;  /* 0x0004400001d67983 */ /* 0x000ea60000300a00 */
[----:B------:R-:W-:Y:S02]  /*37a80*/  IADD3.X R129, PT, PT, R221, UR14, RZ, P3, !PT ;  /* 0x0000000edd817c10 */ /* 0x000fe40009ffe4ff */
[----:B------:R-:W2:Y:S01]  /*37a90*/  LDL.LU.64 R220, [R1+0x420] ;  /* 0x0004200001dc7983 */ /* 0x000ea20000300a00 */
[----:B------:R-:W-:-:S04]  /*37aa0*/  IADD3 R126, P3, PT, R222, UR13, RZ ;  /* 0x0000000dde7e7c10 */ /* 0x000fc8000ff7e0ff */
[----:B------:R-:W-:Y:S02]  /*37ab0*/  IADD3.X R127, PT, PT, R223, UR14, RZ, P3, !PT ;  /* 0x0000000edf7f7c10 */ /* 0x000fe40009ffe4ff */
[----:B------:R-:W2:Y:S01]  /*37ac0*/  LDL.LU.64 R222, [R1+0x400] ;  /* 0x0004000001de7983 */ /* 0x000ea20000300a00 */
[----:B------:R-:W-:-:S04]  /*37ad0*/  IADD3 R140, P3, PT, R228, UR13, RZ ;  /* 0x0000000de48c7c10 */ /* 0x000fc8000ff7e0ff */
[----:B------:R-:W-:Y:S02]  /*37ae0*/  IADD3.X R141, PT, PT, R229, UR14, RZ, P3, !PT ;  /* 0x0000000ee58d7c10 */ /* 0x000fe40009ffe4ff */
[----:B------:R-:W2:Y:S01]  /*37af0*/  LDL.LU.64 R228, [R1+0x3f0] ;  /* 0x0003f00001e47983 */ /* 0x000ea20000300a00 */
[----:B----4-:R-:W-:-:S04]  /*37b00*/  IADD3 R148, P3, PT, R230, UR13, RZ ;  /* 0x0000000de6947c10 */ /* 0x010fc8000ff7e0ff */
[----:B------:R-:W-:Y:S02]  /*37b10*/  IADD3.X R149, PT, PT, R231, UR14, RZ, P3, !PT ;  /* 0x0000000ee7957c10 */ /* 0x000fe40009ffe4ff */
[----:B------:R-:W4:Y:S04]  /*37b20*/  LDL.LU.64 R230, [R1+0x3d8] ;  /* 0x0003d80001e67983 */ /* 0x000f280000300a00 */
[----:B------:R-:W4:Y:S04]  /*37b30*/  LDL.LU.64 R134, [R1+0x3b8] ;  /* 0x0003b80001867983 */ /* 0x000f280000300a00 */
[----:B------:R-:W4:Y:S04]  /*37b40*/  LDL.LU.64 R132, [R1+0x390] ;  /* 0x0003900001847983 */ /* 0x000f280000300a00 */
[----:B------:R-:W4:Y:S01]  /*37b50*/  LDL.LU.64 R184, [R1+0x380] ;  /* 0x0003800001b87983 */ /* 0x000f220000300a00 */
[----:B------:R-:W-:-:S03]  /*37b60*/  IADD3 R156, P3, PT, R202, UR13, RZ ;  /* 0x0000000dca9c7c10 */ /* 0x000fc6000ff7e0ff */
[----:B------:R-:W4:Y:S01]  /*37b70*/  LDL.LU.64 R190, [R1+0x348] ;  /* 0x0003480001be7983 */ /* 0x000f220000300a00 */
[----:B------:R-:W-:-:S03]  /*37b80*/  IADD3.X R157, PT, PT, R203, UR14, RZ, P3, !PT ;  /* 0x0000000ecb9d7c10 */ /* 0x000fc60009ffe4ff */
[----:B------:R-:W4:Y:S01]  /*37b90*/  LDL.LU.64 R198, [R1+0x330] ;  /* 0x0003300001c67983 */ /* 0x000f220000300a00 */
[----:B------:R-:W-:-:S04]  /*37ba0*/  IADD3 R164, P3, PT, R206, UR13, RZ ;  /* 0x0000000dcea47c10 */ /* 0x000fc8000ff7e0ff */
[----:B------:R-:W-:Y:S02]  /*37bb0*/  IADD3.X R165, PT, PT, R207, UR14, RZ, P3, !PT ;  /* 0x0000000ecfa57c10 */ /* 0x000fe40009ffe4ff */
[----:B------:R-:W4:Y:S01]  /*37bc0*/  LDL.LU.64 R206, [R1+0x308] ;  /* 0x0003080001ce7983 */ /* 0x000f220000300a00 */
[----:B---3--:R-:W-:-:S04]  /*37bd0*/  IADD3 R172, P3, PT, R208, UR13, RZ ;  /* 0x0000000dd0ac7c10 */ /* 0x008fc8000ff7e0ff */
[----:B------:R-:W-:Y:S02]  /*37be0*/  IADD3.X R173, PT, PT, R209, UR14, RZ, P3, !PT ;  /* 0x0000000ed1ad7c10 */ /* 0x000fe40009ffe4ff */
[----:B------:R-:W-:-:S04]  /*37bf0*/  IADD3 R194, P3, PT, R212, UR13, RZ ;  /* 0x0000000dd4c27c10 */ /* 0x000fc8000ff7e0ff */
[----:B------:R-:W-:Y:S02]  /*37c00*/  IADD3.X R195, PT, PT, R213, UR14, RZ, P3, !PT ;  /* 0x0000000ed5c37c10 */ /* 0x000fe40009ffe4ff */
[----:B--2---:R-:W-:-:S04]  /*37c10*/  IADD3 R196, P3, PT, R214, UR13, RZ ;  /* 0x0000000dd6c47c10 */ /* 0x004fc8000ff7e0ff */
[----:B------:R-:W-:Y:S02]  /*37c20*/  IADD3.X R197, PT, PT, R215, UR14, RZ, P3, !PT ;  /* 0x0000000ed7c57c10 */ /* 0x000fe40009ffe4ff */
[----:B------:R-:W-:Y:S01]  /*37c30*/  IADD3 R202, P3, PT, R220, UR13, RZ ;  /* 0x0000000ddcca7c10 */ /* 0x000fe2000ff7e0ff */
[----:B------:R-:W2:Y:S03]  /*37c40*/  LDL.LU.64 R214, [R1+0x2f0] ;  /* 0x0002f00001d67983 */ /* 0x000ea60000300a00 */
[----:B------:R-:W-:Y:S02]  /*37c50*/  IADD3.X R203, PT, PT, R221, UR14, RZ, P3, !PT ;  /* 0x0000000eddcb7c10 */ /* 0x000fe40009ffe4ff */
[----:B------:R-:W-:-:S04]  /*37c60*/  IADD3 R208, P3, PT, R222, UR13, RZ ;  /* 0x0000000dded07c10 */ /* 0x000fc8000ff7e0ff */
[----:B------:R-:W-:Y:S02]  /*37c70*/  IADD3.X R209, PT, PT, R223, UR14, RZ, P3, !PT ;  /* 0x0000000edfd17c10 */ /* 0x000fe40009ffe4ff */
[----:B------:R-:W3:Y:S01]  /*37c80*/  LDL.LU.64 R222, [R1+0x2d0] ;  /* 0x0002d00001de7983 */ /* 0x000ee20000300a00 */
[----:B------:R-:W-:-:S04]  /*37c90*/  IADD3 R212, P3, PT, R228, UR13, RZ ;  /* 0x0000000de4d47c10 */ /* 0x000fc8000ff7e0ff */
[----:B------:R-:W-:Y:S02]  /*37ca0*/  IADD3.X R213, PT, PT, R229, UR14, RZ, P3, !PT ;  /* 0x0000000ee5d57c10 */ /* 0x000fe40009ffe4ff */
[----:B----4-:R-:W-:-:S04]  /*37cb0*/  IADD3 R220, P3, PT, R230, UR13, RZ ;  /* 0x0000000de6dc7c10 */ /* 0x010fc8000ff7e0ff */
[----:B------:R-:W-:Y:S02]  /*37cc0*/  IADD3.X R221, PT, PT, R231, UR14, RZ, P3, !PT ;  /* 0x0000000ee7dd7c10 */ /* 0x000fe40009ffe4ff */
[----:B------:R-:W4:Y:S01]  /*37cd0*/  LDL.LU.64 R230, [R1+0x2a0] ;  /* 0x0002a00001e67983 */ /* 0x000f220000300a00 */
[----:B------:R-:W-:Y:S01]  /*37ce0*/  VIADD R250, R250, 0x100000 ;  /* 0x00100000fafa7836 */ /* 0x000fe20000000000 */
[----:B------:R-:W-:-:S04]  /*37cf0*/  IADD3 R228, P3, PT, R134, UR13, RZ ;  /* 0x0000000d86e47c10 */ /* 0x000fc8000ff7e0ff */
[----:B------:R-:W-:Y:S01]  /*37d00*/  LDGSTS.E [R250+-0x3fe00], desc[UR22][R88.64], P2 ;  /* 0xc020000058fa7fae */ /* 0x000fe200091a1016 */
[----:B------:R-:W-:Y:S02]  /*37d10*/  IADD3.X R229, PT, PT, R135, UR14, RZ, P3, !PT ;  /* 0x0000000e87e57c10 */ /* 0x000fe40009ffe4ff */
[----:B------:R-:W-:Y:S01]  /*37d20*/  IADD3 R134, P3, PT, R132, UR13, RZ ;  /* 0x0000000d84867c10 */ /* 0x000fe2000ff7e0ff */
[----:B------:R-:W-:Y:S04]  /*37d30*/  LDGSTS.E [R250+-0x3fa00], desc[UR22][R82.64], P2 ;  /* 0xc060000052fa7fae */ /* 0x000fe800091a1016 */
[----:B------:R-:W-:Y:S01]  /*37d40*/  LDGSTS.E [R250+-0x3f600], desc[UR22][R100.64], P2 ;  /* 0xc0a0000064fa7fae */ /* 0x000fe200091a1016 */
[----:B------:R-:W-:-:S03]  /*37d50*/  IADD3.X R135, PT, PT, R133, UR14, RZ, P3, !PT ;  /* 0x0000000e85877c10 */ /* 0x000fc60009ffe4ff */
[----:B------:R-:W-:Y:S01]  /*37d60*/  LDGSTS.E [R250+-0x3f200], desc[UR22][R6.64], P2 ;  /* 0xc0e0000006fa7fae */ /* 0x000fe200091a1016 */
[----:B------:R-:W-:-:S03]  /*37d70*/  IADD3 R132, P3, PT, R184, UR13, RZ ;  /* 0x0000000db8847c10 */ /* 0x000fc6000ff7e0ff */
[----:B------:R-:W-:Y:S04]  /*37d80*/  LDGSTS.E [R250+-0x3ee00], desc[UR22][R112.64], P2 ;  /* 0xc120000070fa7fae */ /* 0x000fe800091a1016 */
[----:B------:R-:W-:Y:S04]  /*37d90*/  LDGSTS.E [R250+-0x3ea00], desc[UR22][R108.64], P2 ;  /* 0xc16000006cfa7fae */ /* 0x000fe800091a1016 */
        /* <DEDUP_REMOVED lines=14> */
[----:B------:R1:W-:Y:S04]  /*37e80*/  STL.64 [R1+0x10], R134 ;  /* 0x0000108601007387 */ /* 0x0003e80000100a00 */
[----:B------:R-:W-:Y:S04]  /*37e90*/  LDGSTS.E [R250+-0x3be00], desc[UR22][R208.64], P2 ;  /* 0xc4200000d0fa7fae */ /* 0x000fe800091a1016 */
[----:B------:R1:W-:Y:S04]  /*37ea0*/  STL.64 [R1+0x18], R132 ;  /* 0x0000188401007387 */ /* 0x0003e80000100a00 */
[----:B------:R-:W-:Y:S04]  /*37eb0*/  LDGSTS.E [R250+-0x3ba00], desc[UR22][R212.64], P2 ;  /* 0xc4600000d4fa7fae */ /* 0x000fe800091a1016 */
[----:B------:R-:W4:Y:S01]  /*37ec0*/  LDL.LU.64 R142, [R1+0x268] ;  /* 0x00026800018e7983 */ /* 0x000f220000300a00 */
[----:B------:R-:W-:-:S03]  /*37ed0*/  IADD3.X R137, PT, PT, R199, UR14, RZ, P3, !PT ;  /* 0x0000000ec7897c10 */ /* 0x000fc60009ffe4ff */
[----:B------:R-:W-:Y:S04]  /*37ee0*/  LDGSTS.E [R250+-0x3b600], desc[UR22][R220.64], P2 ;  /* 0xc4a00000dcfa7fae */ /* 0x000fe800091a1016 */
[----:B------:R-:W-:Y:S04]  /*37ef0*/  LDGSTS.E [R250+-0x3b200], desc[UR22][R228.64], P2 ;  /* 0xc4e00000e4fa7fae */ /* 0x000fe800091a1016 */
[----:B------:R-:W-:Y:S04]  /*37f00*/  LDGSTS.E [R250+-0x3ae00], desc[UR22][R134.64], P2 ;  /* 0xc520000086fa7fae */ /* 0x000fe800091a1016 */
[----:B------:R2:W-:Y:S04]  /*37f10*/  LDGSTS.E [R250+-0x3aa00], desc[UR22][R132.64], P2 ;  /* 0xc560000084fa7fae */ /* 0x0005e800091a1016 */
[----:B------:R-:W-:Y:S04]  /*37f20*/  LDGSTS.E [R250+-0x3a600], desc[UR22][R144.64], P2 ;  /* 0xc5a0000090fa7fae */ /* 0x000fe800091a1016 */
[----:B-1----:R-:W4:Y:S01]  /*37f30*/  LDL.LU.64 R134, [R1+0x250] ;  /* 0x0002500001867983 */ /* 0x002f220000300a00 */
[----:B--2---:R-:W-:-:S03]  /*37f40*/  IADD3 R132, P3, PT, R206, UR13, RZ ;  /* 0x0000000dce847c10 */ /* 0x004fc6000ff7e0ff */
[----:B------:R-:W2:Y:S01]  /*37f50*/  LDL.LU.64 R138, [R1+0x220] ;  /* 0x00022000018a7983 */ /* 0x000ea20000300a00 */
[----:B------:R-:W-:-:S03]  /*37f60*/  IADD3.X R133, PT, PT, R207, UR14, RZ, P3, !PT ;  /* 0x0000000ecf857c10 */ /* 0x000fc60009ffe4ff */
[----:B------:R-:W-:Y:S04]  /*37f70*/  STL.64 [R1+0x100], R144 ;  /* 0x0001009001007387 */ /* 0x000fe80000100a00 */
[----:B------:R-:W-:Y:S04]  /*37f80*/  STL.64 [R1+0x130], R136 ;  /* 0x0001308801007387 */ /* 0x000fe80000100a00 */
[----:B------:R3:W-:Y:S04]  /*37f90*/  LDGSTS.E [R250+-0x3a200], desc[UR22][R136.64], P2 ;  /* 0xc5e0000088fa7fae */ /* 0x0007e800091a1016 */
[----:B------:R1:W-:Y:S04]  /*37fa0*/  STL.64 [R1+0x148], R132 ;  /* 0x0001488401007387 */ /* 0x0003e80000100a00 */
[----:B------:R-:W-:Y:S04]  /*37fb0*/  LDGSTS.E [R250+-0x39e00], desc[UR22][R132.64], P2 ;  /* 0xc620000084fa7fae */ /* 0x000fe800091a1016 */
[----:B-1----:R-:W2:Y:S04]  /*37fc0*/  LDL.LU.64 R132, [R1+0x1f0] ;  /* 0x0001f00001847983 */ /* 0x002ea80000300a00 */
[----:B------:R-:W2:Y:S04]  /*37fd0*/  LDL.LU.64 R184, [R1+0x1c8] ;  /* 0x0001c80001b87983 */ /* 0x000ea80000300a00 */
[----:B------:R-:W2:Y:S04]  /*37fe0*/  LDL.LU.64 R190, [R1+0x198] ;  /* 0x0001980001be7983 */ /* 0x000ea80000300a00 */
[----:B------:R-:W2:Y:S01]  /*37ff0*/  LDL.LU.64 R198, [R1+0x170] ;  /* 0x0001700001c67983 */ /* 0x000ea20000300a00 */
[----:B------:R-:W-:-:S03]  /*38000*/  IADD3 R170, P3, PT, R214, UR13, RZ ;  /* 0x0000000dd6aa7c10 */ /* 0x000fc6000ff7e0ff */
[----:B------:R-:W2:Y:S01]  /*38010*/  LDL.64 R206, [R1+0x140] ;  /* 0x0001400001ce7983 */ /* 0x000ea20000100a00 */
[----:B------:R-:W-:Y:S02]  /*38020*/  IADD3.X R171, PT, PT, R215, UR14, RZ, P3, !PT ;  /* 0x0000000ed7ab7c10 */ /* 0x000fe40009ffe4ff */
[----:B---3--:R-:W-:Y:S01]  /*38030*/  IADD3 R136, P3, PT, R222, UR13, RZ ;  /* 0x0000000dde887c10 */ /* 0x008fe2000ff7e0ff */
[----:B------:R-:W3:Y:S03]  /*38040*/  LDL.64 R214, [R1+0x118] ;  /* 0x0001180001d67983 */ /* 0x000ee60000100a00 */
[----:B------:R-:W-:Y:S01]  /*38050*/  IADD3.X R137, PT, PT, R223, UR14, RZ, P3, !PT ;  /* 0x0000000edf897c10 */ /* 0x000fe20009ffe4ff */
[----:B------:R-:W-:Y:S04]  /*38060*/  LDGSTS.E [R250+-0x39a00], desc[UR22][R170.64], P2 ;  /* 0xc6600000aafa7fae */ /* 0x000fe800091a1016 */
[----:B------:R-:W3:Y:S04]  /*38070*/  LDL.64 R222, [R1+0xe8] ;  /* 0x0000e80001de7983 */ /* 0x000ee80000100a00 */
[----:B------:R-:W-:Y:S01]  /*38080*/  LDGSTS.E [R250+-0x39600], desc[UR22][R136.64], P2 ;  /* 0xc6a0000088fa7fae */ /* 0x000fe200091a1016 */
[----:B----4-:R-:W-:-:S04]  /*38090*/  IADD3 R162, P3, PT, R230, UR13, RZ ;  /* 0x0000000de6a27c10 */ /* 0x010fc8000ff7e0ff */
[----:B------:R-:W-:Y:S02]  /*380a0*/  IADD3.X R163, PT, PT, R231, UR14, RZ, P3, !PT ;  /* 0x0000000ee7a37c10 */ /* 0x000fe40009ffe4ff */
[----:B------:R-:W4:Y:S04]  /*380b0*/  LDL.LU.64 R230, [R1] ;  /* 0x0000000001e67983 */ /* 0x000f280000300a00 */
[----:B------:R-:W-:Y:S01]  /*380c0*/  LDGSTS.E [R250+-0x39200], desc[UR22][R162.64], P2 ;  /* 0xc6e00000a2fa7fae */ /* 0x000fe200091a1016 */
[----:B------:R-:W-:-:S04]  /*380d0*/  IADD3 R152, P3, PT, R142, UR13, RZ ;  /* 0x0000000d8e987c10 */ /* 0x000fc8000ff7e0ff */
[----:B------:R-:W-:-:S05]  /*380e0*/  IADD3.X R153, PT, PT, R143, UR14, RZ, P3, !PT ;  /* 0x0000000e8f997c10 */ /* 0x000fca0009ffe4ff */
[----:B------:R-:W-:Y:S01]  /*380f0*/  LDGSTS.E [R250+-0x38e00], desc[UR22][R152.64], P2 ;  /* 0xc720000098fa7fae */ /* 0x000fe200091a1016 */
[----:B------:R-:W-:-:S04]  /*38100*/  IADD3 R160, P3, PT, R134, UR13, RZ ;  /* 0x0000000d86a07c10 */ /* 0x000fc8000ff7e0ff */
[----:B------:R-:W-:Y:S02]  /*38110*/  IADD3.X R161, PT, PT, R135, UR14, RZ, P3, !PT ;  /* 0x0000000e87a17c10 */ /* 0x000fe40009ffe4ff */
[----:B--2---:R-:W-:-:S03]  /*38120*/  IADD3 R134, P3, PT, R138, UR13, RZ ;  /* 0x0000000d8a867c10 */ /* 0x004fc6000ff7e0ff */
[----:B------:R-:W-:Y:S01]  /*38130*/  LDGSTS.E [R250+-0x38a00], desc[UR22][R160.64], P2 ;  /* 0xc7600000a0fa7fae */ /* 0x000fe200091a1016 */
[----:B------:R-:W-:-:S05]  /*38140*/  IADD3.X R135, PT, PT, R139, UR14, RZ, P3, !PT ;  /* 0x0000000e8b877c10 */ /* 0x000fca0009ffe4ff */
[----:B------:R1:W-:Y:S04]  /*38150*/  STL.64 [R1+0x1f8], R134 ;  /* 0x0001f88601007387 */ /* 0x0003e80000100a00 */
[----:B------:R1:W-:Y:S01]  /*38160*/  LDGSTS.E [R250+-0x38600], desc[UR22][R134.64], P2 ;  /* 0xc7a0000086fa7fae */ /* 0x0003e200091a1016 */
[----:B------:R-:W-:-:S04]  /*38170*/  IADD3 R138, P3, PT, R132, UR13, RZ ;  /* 0x0000000d848a7c10 */ /* 0x000fc8000ff7e0ff */
[----:B------:R-:W-:Y:S02]  /*38180*/  IADD3.X R139, PT, PT, R133, UR14, RZ, P3, !PT ;  /* 0x0000000e858b7c10 */ /* 0x000fe40009ffe4ff */
[----:B-1----:R-:W-:-:S03]  /*38190*/  IADD3 R134, P3, PT, R184, UR13, RZ ;  /* 0x0000000db8867c10 */ /* 0x002fc6000ff7e0ff */
[----:B------:R1:W-:Y:S01]  /*381a0*/  LDGSTS.E [R250+-0x38200], desc[UR22][R138.64], P2 ;  /* 0xc7e000008afa7fae */ /* 0x0003e200091a1016 */
[----:B------:R-:W-:Y:S02]  /*381b0*/  IADD3.X R135, PT, PT, R185, UR14, RZ, P3, !PT ;  /* 0x0000000eb9877c10 */ /* 0x000fe40009ffe4ff */
[----:B------:R-:W-:Y:S01]  /*381c0*/  IADD3 R132, P3, PT, R190, UR13, RZ ;  /* 0x0000000dbe847c10 */ /* 0x000fe2000ff7e0ff */
[----:B------:R1:W-:Y:S03]  /*381d0*/  STL.64 [R1+0x218], R138 ;  /* 0x0002188a01007387 */ /* 0x0003e60000100a00 */
[----:B------:R-:W-:Y:S01]  /*381e0*/  IADD3.X R133, PT, PT, R191, UR14, RZ, P3, !PT ;  /* 0x0000000ebf857c10 */ /* 0x000fe20009ffe4ff */
        /* <DEDUP_REMOVED lines=10> */
[----:B---3--:R-:W-:-:S03]  /*38290*/  IADD3 R132, P3, PT, R214, UR13, RZ ;  /* 0x0000000dd6847c10 */ /* 0x008fc6000ff7e0ff */
[----:B------:R4:W-:Y:S01]  /*382a0*/  STL.64 [R1+0x2a0], R134 ;  /* 0x0002a08601007387 */ /* 0x0009e20000100a00 */
[----:B------:R-:W-:-:S03]  /*382b0*/  IADD3.X R133, PT, PT, R215, UR14, RZ, P3, !PT ;  /* 0x0000000ed7857c10 */ /* 0x000fc60009ffe4ff */
[----:B------:R4:W-:Y:S01]  /*382c0*/  LDGSTS.E [R250+-0x2f200], desc[UR22][R134.64], P2 ;  /* 0xd0e0000086fa7fae */ /* 0x0009e200091a1016 */
[----:B-1----:R-:W-:-:S03]  /*382d0*/  IADD3 R138, P3, PT, R222, UR13, RZ ;  /* 0x0000000dde8a7c10 */ /* 0x002fc6000ff7e0ff */
[----:B------:R1:W-:Y:S01]  /*382e0*/  STL.64 [R1+0x2c0], R132 ;  /* 0x0002c08401007387 */ /* 0x0003e20000100a00 */
[----:B------:R-:W-:-:S03]  /*382f0*/  IADD3.X R139, PT, PT, R223, UR14, RZ, P3, !PT ;  /* 0x0000000edf8b7c10 */ /* 0x000fc60009ffe4ff */
[----:B------:R1:W-:Y:S04]  /*38300*/  LDGSTS.E [R250+-0x2ee00], desc[UR22][R132.64], P2 ;  /* 0xd120000084fa7fae */ /* 0x0003e800091a1016 */
[----:B------:R2:W-:Y:S04]  /*38310*/  STL.64 [R1+0x2f0], R138 ;  /* 0x0002f08a01007387 */ /* 0x0005e80000100a00 */
[----:B------:R2:W-:Y:S01]  /*38320*/  LDGSTS.E [R250+-0x2ea00], desc[UR22][R138.64], P2 ;  /* 0xd16000008afa7fae */ /* 0x0005e200091a1016 */
[----:B----4-:R-:W-:-:S04]  /*38330*/  IADD3 R134, P3, PT, R230, UR13, RZ ;  /* 0x0000000de6867c10 */ /* 0x010fc8000ff7e0ff */
[----:B------:R-:W-:Y:S02]  /*38340*/  IADD3.X R135, PT, PT, R231, UR14, RZ, P3, !PT ;  /* 0x0000000ee7877c10 */ /* 0x000fe40009ffe4ff */
[----:B-1----:R-:W-:-:S03]  /*38350*/  IADD3 R132, P3, PT, R244, UR13, RZ ;  /* 0x0000000df4847c10 */ /* 0x002fc6000ff7e0ff */
[----:B------:R1:W-:Y:S01]  /*38360*/  LDGSTS.E [R250+-0x2e600], desc[UR22][R134.64], P2 ;  /* 0xd1a0000086fa7fae */ /* 0x0003e200091a1016 */
[----:B------:R-:W-:Y:S02]  /*38370*/  IADD3.X R133, PT, PT, R245, UR14, RZ, P3, !PT ;  /* 0x0000000ef5857c10 */ /* 0x000fe40009ffe4ff */
[----:B--2---:R-:W-:Y:S01]  /*38380*/  IADD3 R138, P3, PT, R242, UR13, RZ ;  /* 0x0000000df28a7c10 */ /* 0x004fe2000ff7e0ff */
        /* <DEDUP_REMOVED lines=17> */
[----:B------:R-:W-:Y:S01]  /*384a0*/  STL.64 [R1+0x3b8], R138 ;  /* 0x0003b88a01007387 */ /* 0x000fe20000100a00 */
[----:B------:R-:W-:-:S03]  /*384b0*/  IADD3.X R135, PT, PT, R5, UR14, RZ, P3, !PT ;  /* 0x0000000e05877c10 */ /* 0x000fc60009ffe4ff */
[----:B------:R-:W-:Y:S01]  /*384c0*/  LDGSTS.E [R250+-0x2d200], desc[UR22][R138.64], P2 ;  /* 0xd2e000008afa7fae */ /* 0x000fe200091a1016 */
[----:B-1----:R-:W-:-:S03]  /*384d0*/  IADD3 R132, P3, PT, R10, UR13, RZ ;  /* 0x0000000d0a847c10 */ /* 0x002fc6000ff7e0ff */
[----:B------:R-:W-:Y:S01]  /*384e0*/  STL.64 [R1+0x3c0], R134 ;  /* 0x0003c08601007387 */ /* 0x000fe20000100a00 */
[----:B------:R-:W-:-:S03]  /*384f0*/  IADD3.X R133, PT, PT, R11, UR14, RZ, P3, !PT ;  /* 0x0000000e0b857c10 */ /* 0x000fc60009ffe4ff */
[----:B------:R-:W-:Y:S04]  /*38500*/  LDGSTS.E [R250+-0x2ce00], desc[UR22][R134.64], P2 ;  /* 0xd320000086fa7fae */ /* 0x000fe800091a1016 */
[----:B------:R1:W-:Y:S04]  /*38510*/  STL.64 [R1+0x3d8], R132 ;  /* 0x0003d88401007387 */ /* 0x0003e80000100a00 */
[----:B------:R1:W-:Y:S02]  /*38520*/  LDGSTS.E [R250+-0x2ca00], desc[UR22][R132.64], P2 ;  /* 0xd360000084fa7fae */ /* 0x0003e400091a1016 */
[----:B-1----:R-:W-:-:S04]  /*38530*/  IADD3 R132, P3, PT, R76, UR13, RZ ;  /* 0x0000000d4c847c10 */ /* 0x002fc8000ff7e0ff */
[----:B------:R-:W-:Y:S02]  /*38540*/  IADD3.X R133, PT, PT, R77, UR14, RZ, P3, !PT ;  /* 0x0000000e4d857c10 */ /* 0x000fe40009ffe4ff */
[----:B------:R-:W-:-:S03]  /*38550*/  IADD3 R10, P3, PT, R78, UR13, RZ ;  /* 0x0000000d4e0a7c10 */ /* 0x000fc6000ff7e0ff */
[----:B------:R-:W-:Y:S01]  /*38560*/  LDGSTS.E [R250+-0x2c600], desc[UR22][R132.64], P2 ;  /* 0xd3a0000084fa7fae */ /* 0x000fe200091a1016 */
[----:B------:R-:W-:Y:S02]  /*38570*/  IADD3.X R11, PT, PT, R79, UR14, RZ, P3, !PT ;  /* 0x0000000e4f0b7c10 */ /* 0x000fe40009ffe4ff */
[----:B------:R-:W-:Y:S01]  /*38580*/  IADD3 R4, P3, PT, R86, UR13, RZ ;  /* 0x0000000d56047c10 */ /* 0x000fe2000ff7e0ff */
[----:B------:R-:W-:Y:S03]  /*38590*/  STL.64 [R1+0x3f0], R132 ;  /* 0x0003f08401007387 */ /* 0x000fe60000100a00 */
[----:B------:R-:W-:Y:S01]  /*385a0*/  IADD3.X R5, PT, PT, R87, UR14, RZ, P3, !PT ;  /* 0x0000000e57057c10 */ /* 0x000fe20009ffe4ff */
[----:B------:R1:W-:Y:S01]  /*385b0*/  LDGSTS.E [R250+-0x2c200], desc[UR22][R10.64], P2 ;  /* 0xd3e000000afa7fae */ /* 0x0003e200091a1016 */
[----:B------:R-:W-:-:S03]  /*385c0*/  IADD3 R76, P3, PT, R90, UR13, RZ ;  /* 0x0000000d5a4c7c10 */ /* 0x000fc6000ff7e0ff */
[----:B------:R1:W-:Y:S01]  /*385d0*/  STL.64 [R1+0x420], R10 ;  /* 0x0004200a01007387 */ /* 0x0003e20000100a00 */
[----:B------:R-:W-:-:S03]  /*385e0*/  IADD3.X R77, PT, PT, R91, UR14, RZ, P3, !PT ;  /* 0x0000000e5b4d7c10 */ /* 0x000fc60009ffe4ff */
        /* <DEDUP_REMOVED lines=23> */
[----:B------:R-:W4:Y:S01]  /*38760*/  LDL.LU.64 R230, [R1+0x680] ;  /* 0x0006800001e67983 */ /* 0x000f220000300a00 */
[----:B--2---:R-:W-:-:S03]  /*38770*/  IADD3 R76, P3, PT, R106, UR13, RZ ;  /* 0x0000000d6a4c7c10 */ /* 0x004fc6000ff7e0ff */
[----:B------:R3:W-:Y:S01]  /*38780*/  LDGSTS.E [R250+-0x2a600], desc[UR22][R4.64], P2 ;  /* 0xd5a0000004fa7fae */ /* 0x0007e200091a1016 */
[----:B------:R-:W-:Y:S02]  /*38790*/  IADD3.X R77, PT, PT, R107, UR14, RZ, P3, !PT ;  /* 0x0000000e6b4d7c10 */ /* 0x000fe40009ffe4ff */
[----:B-1----:R-:W-:-:S03]  /*387a0*/  IADD3 R10, P3, PT, R110, UR13, RZ ;  /* 0x0000000d6e0a7c10 */ /* 0x002fc6000ff7e0ff */
[----:B------:R1:W-:Y:S01]  /*387b0*/  LDGSTS.E [R250+-0x2a200], desc[UR22][R76.64], P2 ;  /* 0xd5e000004cfa7fae */ /* 0x0003e200091a1016 */
[----:B------:R-:W-:Y:S02]  /*387c0*/  IADD3.X R11, PT, PT, R111, UR14, RZ, P3, !PT ;  /* 0x0000000e6f0b7c10 */ /* 0x000fe40009ffe4ff */
[----:B---3--:R-:W-:Y:S01]  /*387d0*/  IADD3 R4, P3, PT, R114, UR13, RZ ;  /* 0x0000000d72047c10 */ /* 0x008fe2000ff7e0ff */
[----:B------:R1:W-:Y:S03]  /*387e0*/  STL.64 [R1+0x518], R76 ;  /* 0x0005184c01007387 */ /* 0x0003e60000100a00 */
[----:B------:R-:W-:Y:S01]  /*387f0*/  IADD3.X R5, PT, PT, R115, UR14, RZ, P3, !PT ;  /* 0x0000000e73057c10 */ /* 0x000fe20009ffe4ff */
[----:B------:R2:W-:Y:S04]  /*38800*/  STL.64 [R1+0x550], R10 ;  /* 0x0005500a01007387 */ /* 0x0005e80000100a00 */
[----:B------:R3:W-:Y:S04]  /*38810*/  STL.64 [R1+0x568], R4 ;  /* 0x0005680401007387 */ /* 0x0007e80000100a00 */
[----:B------:R-:W4:Y:S04]  /*38820*/  LDL.LU.64 R134, [R1+0x678] ;  /* 0x0006780001867983 */ /* 0x000f280000300a00 */
[----:B------:R-:W4:Y:S01]  /*38830*/  LDL.LU.64 R132, [R1+0x668] ;  /* 0x0006680001847983 */ /* 0x000f220000300a00 */
[----:B-1----:R-:W-:-:S03]  /*38840*/  IADD3 R76, P3, PT, R116, UR13, RZ ;  /* 0x0000000d744c7c10 */ /* 0x002fc6000ff7e0ff */
[----:B------:R2:W-:Y:S01]  /*38850*/  LDGSTS.E [R250+-0x29e00], desc[UR22][R10.64], P2 ;  /* 0xd62000000afa7fae */ /* 0x0005e200091a1016 */
[----:B------:R-:W-:-:S03]  /*38860*/  IADD3.X R77, PT, PT, R117, UR14, RZ, P3, !PT ;  /* 0x0000000e754d7c10 */ /* 0x000fc60009ffe4ff */
[----:B------:R3:W-:Y:S04]  /*38870*/  LDGSTS.E [R250+-0x29a00], desc[UR22][R4.64], P2 ;  /* 0xd660000004fa7fae */ /* 0x0007e800091a1016 */
[----:B------:R-:W4:Y:S01]  /*38880*/  LDL.LU.64 R184, [R1+0x658] ;  /* 0x0006580001b87983 */ /* 0x000f220000300a00 */
[----:B--2---:R-:W-:-:S03]  /*38890*/  IADD3 R10, P3, PT, R118, UR13, RZ ;  /* 0x0000000d760a7c10 */ /* 0x004fc6000ff7e0ff */
[----:B------:R1:W-:Y:S01]  /*388a0*/  LDGSTS.E [R250+-0x29600], desc[UR22][R76.64], P2 ;  /* 0xd6a000004cfa7fae */ /* 0x0003e200091a1016 */
[----:B------:R-:W-:Y:S02]  /*388b0*/  IADD3.X R11, PT, PT, R119, UR14, RZ, P3, !PT ;  /* 0x0000000e770b7c10 */ /* 0x000fe40009ffe4ff */
[----:B---3--:R-:W-:Y:S01]  /*388c0*/  IADD3 R4, P3, PT, R120, UR13, RZ ;  /* 0x0000000d78047c10 */ /* 0x008fe2000ff7e0ff */
[----:B------:R1:W-:Y:S03]  /*388d0*/  STL.64 [R1+0x578], R76 ;  /* 0x0005784c01007387 */ /* 0x0003e60000100a00 */
[----:B------:R-:W-:Y:S01]  /*388e0*/  IADD3.X R5, PT, PT, R121, UR14, RZ, P3, !PT ;  /* 0x0000000e79057c10 */ /* 0x000fe20009ffe4ff */
[----:B------:R2:W-:Y:S04]  /*388f0*/  STL.64 [R1+0x590], R10 ;  /* 0x0005900a01007387 */ /* 0x0005e80000100a00 */
[----:B------:R2:W-:Y:S01]  /*38900*/  LDGSTS.E [R250+-0x29200], desc[UR22][R10.64], P2 ;  /* 0xd6e000000afa7fae */ /* 0x0005e200091a1016 */
[----:B-1----:R-:W-:-:S03]  /*38910*/  IADD3 R76, P3, PT, R122, UR13, RZ ;  /* 0x0000000d7a4c7c10 */ /* 0x002fc6000ff7e0ff */
[----:B------:R1:W-:Y:S01]  /*38920*/  STL.64 [R1+0x690], R4 ;  /* 0x0006900401007387 */ /* 0x0003e20000100a00 */
[----:B------:R-:W-:-:S03]  /*38930*/  IADD3.X R77, PT, PT, R123, UR14, RZ, P3, !PT ;  /* 0x0000000e7b4d7c10 */ /* 0x000fc60009ffe4ff */
[----:B------:R-:W3:Y:S01]  /*38940*/  LDL.LU.64 R190, [R1+0x650] ;  /* 0x0006500001be7983 */ /* 0x000ee20000300a00 */
[----:B--2---:R-:W-:-:S03]  /*38950*/  IADD3 R10, P3, PT, R124, UR13, RZ ;  /* 0x0000000d7c0a7c10 */ /* 0x004fc6000ff7e0ff */
[----:B------:R1:W-:Y:S01]  /*38960*/  LDGSTS.E [R250+-0x28e00], desc[UR22][R4.64], P2 ;  /* 0xd720000004fa7fae */ /* 0x0003e200091a1016 */
[----:B------:R-:W-:-:S03]  /*38970*/  IADD3.X R11, PT, PT, R125, UR14, RZ, P3, !PT ;  /* 0x0000000e7d0b7c10 */ /* 0x000fc60009ffe4ff */
[----:B------:R-:W2:Y:S04]  /*38980*/  LDL.LU.64 R198, [R1+0x640] ;  /* 0x0006400001c67983 */ /* 0x000ea80000300a00 */
[----:B------:R-:W2:Y:S01]  /*38990*/  LDL.LU.64 R206, [R1+0x638] ;  /* 0x0006380001ce7983 */ /* 0x000ea20000300a00 */
[----:B-1----:R-:W-:-:S03]  /*389a0*/  IADD3 R4, P3, PT, R130, UR13, RZ ;  /* 0x0000000d82047c10 */ /* 0x002fc6000ff7e0ff */
[----:B------:R-:W-:Y:S01]  /*389b0*/  STL.64 [R1+0x6a8], R76 ;  /* 0x0006a84c01007387 */ /* 0x000fe20000100a00 */
[----:B------:R-:W-:-:S03]  /*389c0*/  IADD3.X R5, PT, PT, R131, UR14, RZ, P3, !PT ;  /* 0x0000000e83057c10 */ /* 0x000fc60009ffe4ff */
[----:B------:R1:W-:Y:S04]  /*389d0*/  STL.64 [R1+0x6c0], R10 ;  /* 0x0006c00a01007387 */ /* 0x0003e80000100a00 */
[----:B------:R1:W-:Y:S04]  /*389e0*/  STL.64 [R1+0x6d8], R4 ;  /* 0x0006d80401007387 */ /* 0x0003e80000100a00 */
[----:B------:R-:W2:Y:S04]  /*389f0*/  LDL.LU.64 R214, [R1+0x628] ;  /* 0x0006280001d67983 */ /* 0x000ea80000300a00 */
[----:B------:R-:W2:Y:S04]  /*38a00*/  LDL.LU.64 R222, [R1+0x620] ;  /* 0x0006200001de7983 */ /* 0x000ea80000300a00 */
[----:B------:R-:W-:Y:S04]  /*38a10*/  LDGSTS.E [R250+-0x28a00], desc[UR22][R76.64], P2 ;  /* 0xd76000004cfa7fae */ /* 0x000fe800091a1016 */
[----:B------:R1:W-:Y:S04]  /*38a20*/  LDGSTS.E [R250+-0x28600], desc[UR22][R10.64], P2 ;  /* 0xd7a000000afa7fae */ /* 0x0003e800091a1016 */
[----:B------:R1:W-:Y:S01]  /*38a30*/  LDGSTS.E [R250+-0x28200], desc[UR22][R4.64], P2 ;  /* 0xd7e0000004fa7fae */ /* 0x0003e200091a1016 */
[----:B----4-:R-:W-:-:S04]  /*38a40*/  IADD3 R86, P3, PT, R230, UR13, RZ ;  /* 0x0000000de6567c10 */ /* 0x010fc8000ff7e0ff */
[----:B------:R-:W-:Y:S02]  /*38a50*/  IADD3.X R87, PT, PT, R231, UR14, RZ, P3, !PT ;  /* 0x0000000ee7577c10 */ /* 0x000fe40009ffe4ff */
[----:B------:R-:W4:Y:S04]  /*38a60*/  LDL.LU.64 R230, [R1+0x618] ;  /* 0x0006180001e67983 */ /* 0x000f280000300a00 */
[----:B------:R-:W4:Y:S01]  /*38a70*/  LDL.LU.64 R138, [R1+0x608] ;  /* 0x00060800018a7983 */ /* 0x000f220000300a00 */
[----:B-1----:R-:W-:-:S04]  /*38a80*/  IADD3 R10, P3, PT, R134, UR13, RZ ;  /* 0x0000000d860a7c10 */ /* 0x002fc8000ff7e0ff */
[----:B------:R-:W-:Y:S02]  /*38a90*/  IADD3.X R11, PT, PT, R135, UR14, RZ, P3, !PT ;  /* 0x0000000e870b7c10 */ /* 0x000fe40009ffe4ff */
[----:B------:R-:W-:-:S04]  /*38aa0*/  IADD3 R98, P3, PT, R132, UR13, RZ ;  /* 0x0000000d84627c10 */ /* 0x000fc8000ff7e0ff */
[----:B------:R-:W-:Y:S02]  /*38ab0*/  IADD3.X R99, PT, PT, R133, UR14, RZ, P3, !PT ;  /* 0x0000000e85637c10 */ /* 0x000fe40009ffe4ff */
[----:B------:R-:W4:Y:S01]  /*38ac0*/  LDL.LU.64 R132, [R1+0x600] ;  /* 0x0006000001847983 */ /* 0x000f220000300a00 */
[----:B------:R-:W-:-:S04]  /*38ad0*/  IADD3 R4, P3, PT, R184, UR13, RZ ;  /* 0x0000000db8047c10 */ /* 0x000fc8000ff7e0ff */
[----:B------:R-:W-:Y:S02]  /*38ae0*/  IADD3.X R5, PT, PT, R185, UR14, RZ, P3, !PT ;  /* 0x0000000eb9057c10 */ /* 0x000fe40009ffe4ff */
[----:B------:R-:W4:Y:S01]  /*38af0*/  LDL.LU.64 R184, [R1+0x5f0] ;  /* 0x0005f00001b87983 */ /* 0x000f220000300a00 */
[----:B------:R-:W-:-:S05]  /*38b00*/  VIADD R76, R2, 0x100000 ;  /* 0x00100000024c7836 */ /* 0x000fca0000000000 */
[----:B------:R-:W-:Y:S04]  /*38b10*/  LDGSTS.E [R76+-0x3fd00], desc[UR22][R86.64], P2 ;  /* 0xc0300000564c7fae */ /* 0x000fe800091a1016 */
[----:B------:R-:W-:Y:S04]  /*38b20*/  LDGSTS.E [R76+-0x3f900], desc[UR22][R10.64], P2 ;  /* 0xc07000000a4c7fae */ /* 0x000fe800091a1016 */
[----:B------:R-:W-:Y:S04]  /*38b30*/  LDGSTS.E [R76+-0x3f500], desc[UR22][R98.64], P2 ;  /* 0xc0b00000624c7fae */ /* 0x000fe800091a1016 */
[----:B------:R-:W-:Y:S01]  /*38b40*/  LDGSTS.E [R76+-0x3f100], desc[UR22][R4.64], P2 ;  /* 0xc0f00000044c7fae */ /* 0x000fe200091a1016 */
[----:B---3--:R-:W-:-:S04]  /*38b50*/  IADD3 R110, P3, PT, R190, UR13, RZ ;  /* 0x0000000dbe6e7c10 */ /* 0x008fc8000ff7e0ff */
[----:B------:R-:W-:Y:S02]  /*38b60*/  IADD3.X R111, PT, PT, R191, UR14, RZ, P3, !PT ;  /* 0x0000000ebf6f7c10 */ /* 0x000fe40009ffe4ff */
[----:B------:R-:W3:Y:S01]  /*38b70*/  LDL.LU.64 R190, [R1+0x5e8] ;  /* 0x0005e80001be7983 */ /* 0x000ee20000300a00 */
[----:B--2---:R-:W-:-:S03]  /*38b80*/  IADD3 R2, P3, PT, R198, UR13, RZ ;  /* 0x0000000dc6027c10 */ /* 0x004fc6000ff7e0ff */
[----:B------:R-:W-:Y:S01]  /*38b90*/  LDGSTS.E [R76+-0x3ed00], desc[UR22][R110.64], P2 ;  /* 0xc13000006e4c7fae */ /* 0x000fe200091a1016 */
[----:B------:R-:W-:Y:S02]  /*38ba0*/  IADD3.X R3, PT, PT, R199, UR14, RZ, P3, !PT ;  /* 0x0000000ec7037c10 */ /* 0x000fe40009ffe4ff */
[----:B------:R-:W-:Y:S01]  /*38bb0*/  IADD3 R124, P3, PT, R206, UR13, RZ ;  /* 0x0000000dce7c7c10 */ /* 0x000fe2000ff7e0ff */
[----:B------:R-:W2:Y:S03]  /*38bc0*/  LDL.LU.64 R198, [R1+0x5e0] ;  /* 0x0005e00001c67983 */ /* 0x000ea60000300a00 */
[----:B------:R-:W-:Y:S01]  /*38bd0*/  IADD3.X R125, PT, PT, R207, UR14, RZ, P3, !PT ;  /* 0x0000000ecf7d7c10 */ /* 0x000fe20009ffe4ff */
[----:B------:R-:W-:Y:S04]  /*38be0*/  LDGSTS.E [R76+-0x3e900], desc[UR22][R2.64], P2 ;  /* 0xc1700000024c7fae */ /* 0x000fe800091a1016 */
[----:B------:R-:W2:Y:S04]  /*38bf0*/  LDL.LU.64 R206, [R1+0x5d0] ;  /* 0x0005d00001ce7983 */ /* 0x000ea80000300a00 */
[----:B------:R-:W-:Y:S01]  /*38c00*/  LDGSTS.E [R76+-0x3e500], desc[UR22][R124.64], P2 ;  /* 0xc1b000007c4c7fae */ /* 0x000fe200091a1016 */
[----:B------:R-:W-:-:S04]  /*38c10*/  IADD3 R134, P3, PT, R214, UR13, RZ ;  /* 0x0000000dd6867c10 */ /* 0x000fc8000ff7e0ff */
[----:B------:R-:W-:Y:S02]  /*38c20*/  IADD3.X R135, PT, PT, R215, UR14, RZ, P3, !PT ;  /* 0x0000000ed7877c10 */ /* 0x000fe40009ffe4ff */
[----:B------:R-:W-:Y:S01]  /*38c30*/  IADD3 R142, P3, PT, R222, UR13, RZ ;  /* 0x0000000dde8e7c10 */ /* 0x000fe2000ff7e0ff */
[----:B------:R-:W2:Y:S03]  /*38c40*/  LDL.LU.64 R214, [R1+0x5b8] ;  /* 0x0005b80001d67983 */ /* 0x000ea60000300a00 */
[----:B------:R-:W-:Y:S01]  /*38c50*/  IADD3.X R143, PT, PT, R223, UR14, RZ, P3, !PT ;  /* 0x0000000edf8f7c10 */ /* 0x000fe20009ffe4ff */
[----:B------:R-:W-:Y:S04]  /*38c60*/  LDGSTS.E [R76+-0x3e100], desc[UR22][R134.64], P2 ;  /* 0xc1f00000864c7fae */ /* 0x000fe800091a1016 */
[----:B------:R-:W2:Y:S04]  /*38c70*/  LDL.LU.64 R222, [R1+0x5b0] ;  /* 0x0005b00001de7983 */ /* 0x000ea80000300a00 */
[----:B------:R-:W-:Y:S01]  /*38c80*/  LDGSTS.E [R76+-0x3dd00], desc[UR22][R142.64], P2 ;  /* 0xc23000008e4c7fae */ /* 0x000fe200091a1016 */
[----:B----4-:R-:W-:-:S04]  /*38c90*/  IADD3 R150, P3, PT, R230, UR13, RZ ;  /* 0x0000000de6967c10 */ /* 0x010fc8000ff7e0ff */
[----:B------:R-:W-:Y:S02]  /*38ca0*/  IADD3.X R151, PT, PT, R231, UR14, RZ, P3, !PT ;  /* 0x0000000ee7977c10 */ /* 0x000fe40009ffe4ff */
[----:B------:R-:W4:Y:S04]  /*38cb0*/  LDL.LU.64 R230, [R1+0x5a8] ;  /* 0x0005a80001e67983 */ /* 0x000f280000300a00 */
[----:B------:R-:W4:Y:S04]  /*38cc0*/  LDL.LU.64 R242, [R1+0x588] ;  /* 0x0005880001f27983 */ /* 0x000f280000300a00 */
[----:B------:R-:W4:Y:S04]  /*38cd0*/  LDL.LU.64 R248, [R1+0x570] ;  /* 0x0005700001f87983 */ /* 0x000f280000300a00 */
        /* <DEDUP_REMOVED lines=8> */
[----:B------:R-:W-:-:S03]  /*38d60*/  IADD3 R166, P3, PT, R132, UR13, RZ ;  /* 0x0000000d84a67c10 */ /* 0x000fc6000ff7e0ff */
[----:B------:R-:W-:Y:S01]  /*38d70*/  LDGSTS.E [R76+-0x3d900], desc[UR22][R150.64], P2 ;  /* 0xc2700000964c7fae */ /* 0x000fe200091a1016 */
[----:B------:R-:W-:-:S03]  /*38d80*/  IADD3.X R167, PT, PT, R133, UR14, RZ, P3, !PT ;  /* 0x0000000e85a77c10 */ /* 0x000fc60009ffe4ff */
[----:B------:R-:W4:Y:S01]  /*38d90*/  LDL.LU.64 R132, [R1+0x4e0] ;  /* 0x0004e00001847983 */ /* 0x000f220000300a00 */
[----:B------:R-:W-:-:S03]  /*38da0*/  IADD3 R174, P3, PT, R184, UR13, RZ ;  /* 0x0000000db8ae7c10 */ /* 0x000fc6000ff7e0ff */
[----:B------:R-:W-:Y:S01]  /*38db0*/  LDGSTS.E [R76+-0x3d500], desc[UR22][R158.64], P2 ;  /* 0xc2b000009e4c7fae */ /* 0x000fe200091a1016 */
[----:B------:R-:W-:-:S03]  /*38dc0*/  IADD3.X R175, PT, PT, R185, UR14, RZ, P3, !PT ;  /* 0x0000000eb9af7c10 */ /* 0x000fc60009ffe4ff */
[----:B------:R-:W-:Y:S04]  /*38dd0*/  LDGSTS.E [R76+-0x3d100], desc[UR22][R166.64], P2 ;  /* 0xc2f00000a64c7fae */ /* 0x000fe800091a1016 */
[----:B------:R-:W-:Y:S01]  /*38de0*/  LDGSTS.E [R76+-0x3cd00], desc[UR22][R174.64], P2 ;  /* 0xc3300000ae4c7fae */ /* 0x000fe200091a1016 */
[----:B---3--:R-:W-:-:S04]  /*38df0*/  IADD3 R184, P3, PT, R190, UR13, RZ ;  /* 0x0000000dbeb87c10 */ /* 0x008fc8000ff7e0ff */
[----:B------:R-:W-:Y:S02]  /*38e00*/  IADD3.X R185, PT, PT, R191, UR14, RZ, P3, !PT ;  /* 0x0000000ebfb97c10 */ /* 0x000fe40009ffe4ff */
[----:B--2---:R-:W-:-:S03]  /*38e10*/  IADD3 R190, P3, PT, R198, UR13, RZ ;  /* 0x0000000dc6be7c10 */ /* 0x004fc6000ff7e0ff */
[----:B------:R-:W-:Y:S01]  /*38e20*/  LDGSTS.E [R76+-0x3c900], desc[UR22][R184.64], P2 ;  /* 0xc3700000b84c7fae */ /* 0x000fe200091a1016 */
[----:B------:R-:W-:Y:S02]  /*38e30*/  IADD3.X R191, PT, PT, R199, UR14, RZ, P3, !PT ;  /* 0x0000000ec7bf7c10 */ /* 0x000fe40009ffe4ff */
[----:B------:R-:W-:-:S03]  /*38e40*/  IADD3 R198, P3, PT, R206, UR13, RZ ;  /* 0x0000000dcec67c10 */ /* 0x000fc6000ff7e0ff */
[----:B------:R-:W-:Y:S01]  /*38e50*/  LDGSTS.E [R76+-0x3c500], desc[UR22][R190.64], P2 ;  /* 0xc3b00000be4c7fae */ /* 0x000fe200091a1016 */
[----:B------:R-:W-:-:S05]  /*38e60*/  IADD3.X R199, PT, PT, R207, UR14, RZ, P3, !PT ;  /* 0x0000000ecfc77c10 */ /* 0x000fca0009ffe4ff */
[----:B------:R-:W-:Y:S01]  /*38e70*/  LDGSTS.E [R76+-0x3c100], desc[UR22][R198.64], P2 ;  /* 0xc3f00000c64c7fae */ /* 0x000fe200091a1016 */
[----:B------:R-:W-:-:S04]  /*38e80*/  IADD3 R206, P3, PT, R214, UR13, RZ ;  /* 0x0000000dd6ce7c10 */ /* 0x000fc8000ff7e0ff */
[----:B------:R-:W-:Y:S02]  /*38e90*/  IADD3.X R207, PT, PT, R215, UR14, RZ, P3, !PT ;  /* 0x0000000ed7cf7c10 */ /* 0x000fe40009ffe4ff */
[----:B------:R-:W-:-:S03]  /*38ea0*/  IADD3 R214, P3, PT, R222, UR13, RZ ;  /* 0x0000000dded67c10 */ /* 0x000fc6000ff7e0ff */
[----:B------:R-:W-:Y:S01]  /*38eb0*/  LDGSTS.E [R76+-0x3bd00], desc[UR22][R206.64], P2 ;  /* 0xc4300000ce4c7fae */ /* 0x000fe200091a1016 */
[----:B------:R-:W-:-:S05]  /*38ec0*/  IADD3.X R215, PT, PT, R223, UR14, RZ, P3, !PT ;  /* 0x0000000edfd77c10 */ /* 0x000fca0009ffe4ff */
[----:B------:R-:W-:Y:S01]  /*38ed0*/  LDGSTS.E [R76+-0x3b900], desc[UR22][R214.64], P2 ;  /* 0xc4700000d64c7fae */ /* 0x000fe200091a1016 */
[----:B----4-:R-:W-:-:S04]  /*38ee0*/  IADD3 R222, P3, PT, R230, UR13, RZ ;  /* 0x0000000de6de7c10 */ /* 0x010fc8000ff7e0ff */
[----:B------:R-:W-:Y:S02]  /*38ef0*/  IADD3.X R223, PT, PT, R231, UR14, RZ, P3, !PT ;  /* 0x0000000ee7df7c10 */ /* 0x000fe40009ffe4ff */
[----:B------:R-:W-:-:S03]  /*38f00*/  IADD3 R230, P3, PT, R242, UR13, RZ ;  /* 0x0000000df2e67c10 */ /* 0x000fc6000ff7e0ff */
[----:B------:R-:W-:Y:S01]  /*38f10*/  LDGSTS.E [R76+-0x3b500], desc[UR22][R222.64], P2 ;  /* 0xc4b00000de4c7fae */ /* 0x000fe200091a1016 */
[----:B------:R-:W-:Y:S02]  /*38f20*/  IADD3.X R231, PT, PT, R243, UR14, RZ, P3, !PT ;  /* 0x0000000ef3e77c10 */ /* 0x000fe40009ffe4ff */
[----:B------:R-:W-:-:S03]  /*38f30*/  IADD3 R238, P3, PT, R248, UR13, RZ ;  /* 0x0000000df8ee7c10 */ /* 0x000fc6000ff7e0ff */
[----:B------:R-:W-:Y:S01]  /*38f40*/  LDGSTS.E [R76+-0x3b100], desc[UR22][R230.64], P2 ;  /* 0xc4f00000e64c7fae */ /* 0x000fe200091a1016 */
[----:B------:R-:W-:Y:S02]  /*38f50*/  IADD3.X R239, PT, PT, R249, UR14, RZ, P3, !PT ;  /* 0x0000000ef9ef7c10 */ /* 0x000fe40009ffe4ff */
[----:B------:R-:W-:-:S03]  /*38f60*/  IADD3 R248, P3, PT, R168, UR13, RZ ;  /* 0x0000000da8f87c10 */ /* 0x000fc6000ff7e0ff */
[----:B------:R-:W-:Y:S01]  /*38f70*/  LDGSTS.E [R76+-0x3ad00], desc[UR22][R238.64], P2 ;  /* 0xc5300000ee4c7fae */ /* 0x000fe200091a1016 */
[----:B------:R-:W-:-:S03]  /*38f80*/  IADD3.X R249, PT, PT, R169, UR14, RZ, P3, !PT ;  /* 0x0000000ea9f97c10 */ /* 0x000fc60009ffe4ff */
[----:B------:R-:W2:Y:S04]  /*38f90*/  LDL.LU.64 R168, [R1+0x4c0] ;  /* 0x0004c00001a87983 */ /* 0x000ea80000300a00 */
[----:B------:R-:W3:Y:S04]  /*38fa0*/  LDL.LU.64 R78, [R1+0x4b0] ;  /* 0x0004b000014e7983 */ /* 0x000ee80000300a00 */
[----:B------:R-:W4:Y:S01]  /*38fb0*/  LDL.LU.64 R90, [R1+0x488] ;  /* 0x00048800015a7983 */ /* 0x000f220000300a00 */
[----:B------:R-:W-:-:S03]  /*38fc0*/  IADD3 R240, P3, PT, R146, UR13, RZ ;  /* 0x0000000d92f07c10 */ /* 0x000fc6000ff7e0ff */
[----:B------:R-:W4:Y:S01]  /*38fd0*/  LDL.LU.64 R102, [R1+0x450] ;  /* 0x0004500001667983 */ /* 0x000f220000300a00 */
[----:B------:R-:W-:Y:S02]  /*38fe0*/  IADD3.X R241, PT, PT, R147, UR14, RZ, P3, !PT ;  /* 0x0000000e93f17c10 */ /* 0x000fe40009ffe4ff */
[----:B------:R-:W-:Y:S01]  /*38ff0*/  IADD3 R146, P3, PT, R244, UR13, RZ ;  /* 0x0000000df4927c10 */ /* 0x000fe2000ff7e0ff */
[----:B------:R-:W-:Y:S03]  /*39000*/  LDGSTS.E [R76+-0x3a900], desc[UR22][R248.64], P2 ;  /* 0xc5700000f84c7fae */ /* 0x000fe600091a1016 */
[----:B------:R-:W-:Y:S01]  /*39010*/  IADD3.X R147, PT, PT, R245, UR14, RZ, P3, !PT ;  /* 0x0000000ef5937c10 */ /* 0x000fe20009ffe4ff */
[----:B------:R-:W-:Y:S01]  /*39020*/  LDGSTS.E [R76+-0x3a500], desc[UR22][R240.64], P2 ;  /* 0xc5b00000f04c7fae */ /* 0x000fe200091a1016 */
[----:B------:R-:W-:-:S03]  /*39030*/  IADD3 R242, P3, PT, R154, UR13, RZ ;  /* 0x0000000d9af27c10 */ /* 0x000fc6000ff7e0ff */
[----:B------:R-:W-:Y:S01]  /*39040*/  LDGSTS.E [R76+-0x3a100], desc[UR22][R146.64], P2 ;  /* 0xc5f00000924c7fae */ /* 0x000fe200091a1016 */
[----:B------:R-:W-:Y:S02]  /*39050*/  IADD3.X R243, PT, PT, R155, UR14, RZ, P3, !PT ;  /* 0x0000000e9bf37c10 */ /* 0x000fe40009ffe4ff */
[----:B------:R-:W-:-:S03]  /*39060*/  IADD3 R234, P3, PT, R144, UR13, RZ ;  /* 0x0000000d90ea7c10 */ /* 0x000fc6000ff7e0ff */
[----:B------:R-:W-:Y:S01]  /*39070*/  LDGSTS.E [R76+-0x39d00], desc[UR22][R242.64], P2 ;  /* 0xc6300000f24c7fae */ /* 0x000fe200091a1016 */
[----:B------:R-:W-:Y:S02]  /*39080*/  IADD3.X R235, PT, PT, R145, UR14, RZ, P3, !PT ;  /* 0x0000000e91eb7c10 */ /* 0x000fe40009ffe4ff */
[----:B------:R-:W-:Y:S01]  /*39090*/  IADD3 R154, P3, PT, R138, UR13, RZ ;  /* 0x0000000d8a9a7c10 */ /* 0x000fe2000ff7e0ff */
[----:B------:R-:W4:Y:S03]  /*390a0*/  LDL.LU.64 R144, [R1+0x428] ;  /* 0x0004280001907983 */ /* 0x000f260000300a00 */
[----:B------:R-:W-:Y:S01]  /*390b0*/  IADD3.X R155, PT, PT, R139, UR14, RZ, P3, !PT ;  /* 0x0000000e8b9b7c10 */ /* 0x000fe20009ffe4ff */
[----:B------:R-:W-:Y:S04]  /*390c0*/  LDGSTS.E [R76+-0x39900], desc[UR22][R234.64], P2 ;  /* 0xc6700000ea4c7fae */ /* 0x000fe800091a1016 */
[----:B------:R-:W4:Y:S01]  /*390d0*/  LDL.LU.64 R138, [R1+0x418] ;  /* 0x00041800018a7983 */ /* 0x000f220000300a00 */
[----:B------:R-:W-:-:S03]  /*390e0*/  IADD3 R244, P3, PT, R132, UR13, RZ ;  /* 0x0000000d84f47c10 */ /* 0x000fc6000ff7e0ff */
[----:B------:R-:W4:Y:S01]  /*390f0*/  LDL.LU.64 R104, [R1+0x3e8] ;  /* 0x0003e80001687983 */ /* 0x000f220000300a00 */
[----:B------:R-:W-:-:S03]  /*39100*/  IADD3.X R245, PT, PT, R133, UR14, RZ, P3, !PT ;  /* 0x0000000e85f57c10 */ /* 0x000fc60009ffe4ff */
[----:B------:R-:W4:Y:S04]  /*39110*/  LDL.LU.64 R132, [R1+0x3b0] ;  /* 0x0003b00001847983 */ /* 0x000f280000300a00 */
[----:B------:R-:W4:Y:S04]  /*39120*/  LDL.LU.64 R94, [R1+0x378] ;  /* 0x00037800015e7983 */ /* 0x000f280000300a00 */
[----:B------:R-:W4:Y:S04]  /*39130*/  LDL.LU.64 R92, [R1+0x280] ;  /* 0x00028000015c7983 */ /* 0x000f280000300a00 */
[----:B------:R-:W-:Y:S04]  /*39140*/  LDGSTS.E [R76+-0x39500], desc[UR22][R154.64], P2 ;  /* 0xc6b000009a4c7fae */ /* 0x000fe800091a1016 */
[----:B------:R-:W-:Y:S01]  /*39150*/  LDGSTS.E [R76+-0x39100], desc[UR22][R244.64], P2 ;  /* 0xc6f00000f44c7fae */ /* 0x000fe200091a1016 */
[----:B--2---:R-:W-:-:S04]  /*39160*/  IADD3 R250, P3, PT, R168, UR13, RZ ;  /* 0x0000000da8fa7c10 */ /* 0x004fc8000ff7e0ff */
[----:B------:R-:W-:Y:S02]  /*39170*/  IADD3.X R251, PT, PT, R169, UR14, RZ, P3, !PT ;  /* 0x0000000ea9fb7c10 */ /* 0x000fe40009ffe4ff */
[----:B---3--:R-:W-:-:S03]  /*39180*/  IADD3 R168, P3, PT, R78, UR13, RZ ;  /* 0x0000000d4ea87c10 */ /* 0x008fc6000ff7e0ff */
[----:B------:R-:W-:Y:S01]  /*39190*/  LDGSTS.E [R76+-0x38d00], desc[UR22][R250.64], P2 ;  /* 0xc7300000fa4c7fae */ /* 0x000fe200091a1016 */
[----:B------:R-:W-:Y:S02]  /*391a0*/  IADD3.X R169, PT, PT, R79, UR14, RZ, P3, !PT ;  /* 0x0000000e4fa97c10 */ /* 0x000fe40009ffe4ff */
[----:B----4-:R-:W-:-:S03]  /*391b0*/  IADD3 R78, P3, PT, R90, UR13, RZ ;  /* 0x0000000d5a4e7c10 */ /* 0x010fc6000ff7e0ff */
[----:B------:R-:W-:Y:S01]  /*391c0*/  LDGSTS.E [R76+-0x38900], desc[UR22][R168.64], P2 ;  /* 0xc7700000a84c7fae */ /* 0x000fe200091a1016 */
[----:B------:R-:W-:-:S03]  /*391d0*/  IADD3.X R79, PT, PT, R91, UR14, RZ, P3, !PT ;  /* 0x0000000e5b4f7c10 */ /* 0x000fc60009ffe4ff */
[----:B------:R-:W2:Y:S04]  /*391e0*/  LDL.LU.64 R90, [R1+0x240] ;  /* 0x00024000015a7983 */ /* 0x000ea80000300a00 */
[----:B------:R1:W-:Y:S04]  /*391f0*/  STL.64 [R1+0x170], R78 ;  /* 0x0001704e01007387 */ /* 0x0003e80000100a00 */
[----:B------:R-:W-:Y:S01]  /*39200*/  LDGSTS.E [R76+-0x38500], desc[UR22][R78.64], P2 ;  /* 0xc7b000004e4c7fae */ /* 0x000fe200091a1016 */
[----:B------:R-:W-:-:S03]  /*39210*/  IADD3 R116, P3, PT, R102, UR13, RZ ;  /* 0x0000000d66747c10 */ /* 0x000fc6000ff7e0ff */
[----:B-1----:R-:W3:Y:S01]  /*39220*/  LDL.LU.64 R78, [R1+0x200] ;  /* 0x00020000014e7983 */ /* 0x002ee20000300a00 */
[----:B------:R-:W-:Y:S02]  /*39230*/  IADD3.X R117, PT, PT, R103, UR14, RZ, P3, !PT ;  /* 0x0000000e67757c10 */ /* 0x000fe40009ffe4ff */
[----:B------:R-:W-:Y:S01]  /*39240*/  IADD3 R114, P3, PT, R144, UR13, RZ ;  /* 0x0000000d90727c10 */ /* 0x000fe2000ff7e0ff */
[----:B------:R-:W4:Y:S03]  /*39250*/  LDL.LU.64 R102, [R1+0x1b0] ;  /* 0x0001b00001667983 */ /* 0x000f260000300a00 */
[----:B------:R-:W-:Y:S01]  /*39260*/  IADD3.X R115, PT, PT, R145, UR14, RZ, P3, !PT ;  /* 0x0000000e91737c10 */ /* 0x000fe20009ffe4ff */
[----:B------:R-:W-:Y:S01]  /*39270*/  LDGSTS.E [R76+-0x38100], desc[UR22][R116.64], P2 ;  /* 0xc7f00000744c7fae */ /* 0x000fe200091a1016 */
[----:B------:R-:W-:-:S03]  /*39280*/  IADD3 R106, P3, PT, R138, UR13, RZ ;  /* 0x0000000d8a6a7c10 */ /* 0x000fc6000ff7e0ff */
[----:B------:R-:W-:Y:S01]  /*39290*/  STL.64 [R1+0x188], R116 ;  /* 0x0001887401007387 */ /* 0x000fe20000100a00 */
[----:B------:R-:W-:-:S03]  /*392a0*/  IADD3.X R107, PT, PT, R139, UR14, RZ, P3, !PT ;  /* 0x0000000e8b6b7c10 */ /* 0x000fc60009ffe4ff */
[----:B------:R1:W-:Y:S04]  /*392b0*/  STL.64 [R1+0x198], R114 ;  /* 0x0001987201007387 */ /* 0x0003e80000100a00 */
[----:B------:R1:W-:Y:S04]  /*392c0*/  LDGSTS.E [R76+-0x2fd00], desc[UR22][R114.64], P2 ;  /* 0xd0300000724c7fae */ /* 0x0003e800091a1016 */
[----:B------:R-:W4:Y:S04]  /*392d0*/  LDL.LU.64 R144, [R1+0x158] ;  /* 0x0001580001907983 */ /* 0x000f280000300a00 */
[----:B------:R1:W-:Y:S02]  /*392e0*/  STL.64 [R1+0x1c8], R106 ;  /* 0x0001c86a01007387 */ /* 0x0003e40000100a00 */
[----:B-1----:R-:W-:-:S02]  /*392f0*/  IADD3 R114, P3, PT, R104, UR13, RZ ;  /* 0x0000000d68727c10 */ /* 0x002fc4000ff7e0ff */
[----:B------:R1:W-:Y:S02]  /*39300*/  LDGSTS.E [R76+-0x2f900], desc[UR22][R106.64], P2 ;  /* 0xd07000006a4c7fae */ /* 0x0003e400091a1016 */
[----:B------:R-:W-:Y:S02]  /*39310*/  IADD3.X R115, PT, PT, R105, UR14, RZ, P3, !PT ;  /* 0x0000000e69737c10 */ /* 0x000fe40009ffe4ff */
[----:B------:R-:W4:Y:S04]  /*39320*/  LDL.LU.64 R138, [R1+0x108] ;  /* 0x00010800018a7983 */ /* 0x000f280000300a00 */
[----:B------:R1:W-:Y:S02]  /*39330*/  LDGSTS.E [R76+-0x2f500], desc[UR22][R114.64], P2 ;  /* 0xd0b00000724c7fae */ /* 0x0003e400091a1016 */
[----:B-1----:R-:W-:-:S04]  /*39340*/  IADD3 R106, P3, PT, R132, UR13, RZ ;  /* 0x0000000d846a7c10 */ /* 0x002fc8000ff7e0ff */
[----:B------:R-:W-:Y:S02]  /*39350*/  IADD3.X R107, PT, PT, R133, UR14, RZ, P3, !PT ;  /* 0x0000000e856b7c10 */ /* 0x000fe40009ffe4ff */
[----:B------:R-:W4:Y:S01]  /*39360*/  LDL.LU.64 R132, [R1+0xd0] ;  /* 0x0000d00001847983 */ /* 0x000f220000300a00 */
[----:B------:R-:W-:-:S03]  /*39370*/  IADD3 R104, P3, PT, R94, UR13, RZ ;  /* 0x0000000d5e687c10 */ /* 0x000fc6000ff7e0ff */
[----:B------:R1:W-:Y:S01]  /*39380*/  STL.64 [R1+0x1e8], R114 ;  /* 0x0001e87201007387 */ /* 0x0003e20000100a00 */
[----:B------:R-:W-:-:S03]  /*39390*/  IADD3.X R105, PT, PT, R95, UR14, RZ, P3, !PT ;  /* 0x0000000e5f697c10 */ /* 0x000fc60009ffe4ff */
[----:B------:R1:W-:Y:S04]  /*393a0*/  STL.64 [R1+0x1f0], R106 ;  /* 0x0001f06a01007387 */ /* 0x0003e80000100a00 */
[----:B------:R-:W4:Y:S04]  /*393b0*/  LDL.LU.64 R94, [R1+0xc8] ;  /* 0x0000c800015e7983 */ /* 0x000f280000300a00 */
[----:B------:R-:W-:Y:S04]  /*393c0*/  LDGSTS.E [R76+-0x2f100], desc[UR22][R106.64], P2 ;  /* 0xd0f000006a4c7fae */ /* 0x000fe800091a1016 */
[----:B------:R2:W-:Y:S01]  /*393d0*/  STL.64 [R1+0x220], R104 ;  /* 0x0002206801007387 */ /* 0x0005e20000100a00 */
[----:B-1----:R-:W-:-:S03]  /*393e0*/  IADD3 R114, P3, PT, R92, UR13, RZ ;  /* 0x0000000d5c727c10 */ /* 0x002fc6000ff7e0ff */
[----:B------:R2:W-:Y:S04]  /*393f0*/  LDGSTS.E [R76+-0x2ed00], desc[UR22][R104.64], P2 ;  /* 0xd1300000684c7fae */ /* 0x0005e800091a1016 */
[----:B------:R-:W4:Y:S01]  /*39400*/  LDL.LU.64 R106, [R1+0xc0] ;  /* 0x0000c000016a7983 */ /* 0x000f220000300a00 */
[----:B------:R-:W-:-:S05]  /*39410*/  IADD3.X R115, PT, PT, R93, UR14, RZ, P3, !PT ;  /* 0x0000000e5d737c10 */ /* 0x000fca0009ffe4ff */
[----:B------:R4:W-:Y:S01]  /*39420*/  LDGSTS.E [R76+-0x2e900], desc[UR22][R114.64], P2 ;  /* 0xd1700000724c7fae */ /* 0x0009e200091a1016 */
[----:B--2---:R-:W-:-:S04]  /*39430*/  IADD3 R104, P3, PT, R90, UR13, RZ ;  /* 0x0000000d5a687c10 */ /* 0x004fc8000ff7e0ff */
[----:B------:R-:W-:Y:S02]  /*39440*/  IADD3.X R105, PT, PT, R91, UR14, RZ, P3, !PT ;  /* 0x0000000e5b697c10 */ /* 0x000fe40009ffe4ff */
[----:B------:R-:W2:Y:S04]  /*39450*/  LDL.LU.64 R90, [R1+0xb8] ;  /* 0x0000b800015a7983 */ /* 0x000ea80000300a00 */
[----:B------:R4:W-:Y:S04]  /*39460*/  STL.64 [R1+0x250], R114 ;  /* 0x0002507201007387 */ /* 0x0009e80000100a00 */
[----:B------:R-:W-:Y:S04]  /*39470*/  STL.64 [R1+0x240], R104 ;  /* 0x0002406801007387 */ /* 0x000fe80000100a00 */
[----:B------:R1:W-:Y:S01]  /*39480*/  LDGSTS.E [R76+-0x2e500], desc[UR22][R104.64], P2 ;  /* 0xd1b00000684c7fae */ /* 0x0003e200091a1016 */
[----:B---3--:R-:W-:-:S04]  /*39490*/  IADD3 R92, P3, PT, R78, UR13, RZ ;  /* 0x0000000d4e5c7c10 */ /* 0x008fc8000ff7e0ff */
[----:B------:R-:W-:Y:S02]  /*394a0*/  IADD3.X R93, PT, PT, R79, UR14, RZ, P3, !PT ;  /* 0x0000000e4f5d7c10 */ /* 0x000fe40009ffe4ff */
[----:B------:R-:W3:Y:S04]  /*394b0*/  LDL.LU.64 R78, [R1+0xb0] ;  /* 0x0000b000014e7983 */ /* 0x000ee80000300a00 */
[----:B------:R1:W-:Y:S04]  /*394c0*/  STL.64 [R1+0x280], R92 ;  /* 0x0002805c01007387 */ /* 0x0003e80000100a00 */
[----:B------:R-:W-:Y:S01]  /*394d0*/  LDGSTS.E [R76+-0x2e100], desc[UR22][R92.64], P2 ;  /* 0xd1f000005c4c7fae */ /* 0x000fe200091a1016 */
[----:B----4-:R-:W-:-:S03]  /*394e0*/  IADD3 R114, P3, PT, R102, UR13, RZ ;  /* 0x0000000d66727c10 */ /* 0x010fc6000ff7e0ff */
[----:B-1----:R-:W4:Y:S01]  /*394f0*/  LDL.LU.64 R92, [R1+0xa8] ;  /* 0x0000a800015c7983 */ /* 0x002f220000300a00 */
[----:B------:R-:W-:Y:S02]  /*39500*/  IADD3.X R115, PT, PT, R103, UR14, RZ, P3, !PT ;  /* 0x0000000e67737c10 */ /* 0x000fe40009ffe4ff */
[----:B------:R-:W-:-:S03]  /*39510*/  IADD3 R104, P3, PT, R144, UR13, RZ ;  /* 0x0000000d90687c10 */ /* 0x000fc6000ff7e0ff */
[----:B------:R-:W-:Y:S01]  /*39520*/  LDGSTS.E [R76+-0x2dd00], desc[UR22][R114.64], P2 ;  /* 0xd2300000724c7fae */ /* 0x000fe200091a1016 */
[----:B------:R-:W-:-:S03]  /*39530*/  IADD3.X R105, PT, PT, R145, UR14, RZ, P3, !PT ;  /* 0x0000000e91697c10 */ /* 0x000fc60009ffe4ff */
[----:B------:R-:W4:Y:S01]  /*39540*/  LDL.LU.64 R144, [R1+0xa0] ;  /* 0x0000a00001907983 */ /* 0x000f220000300a00 */
        /* <DEDUP_REMOVED lines=10> */
[----:B------:R-:W4:Y:S01]  /*395f0*/  LDL.LU.64 R132, [R1+0x90] ;  /* 0x0000900001847983 */ /* 0x000f220000300a00 */
[----:B-1----:R-:W-:-:S03]  /*39600*/  IADD3 R102, P3, PT, R94, UR13, RZ ;  /* 0x0000000d5e667c10 */ /* 0x002fc6000ff7e0ff */
[----:B------:R-:W-:Y:S01]  /*39610*/  LDGSTS.E [R76+-0x2d100], desc[UR22][R104.64], P2 ;  /* 0xd2f00000684c7fae */ /* 0x000fe200091a1016 */
[----:B------:R-:W-:Y:S02]  /*39620*/  IADD3.X R103, PT, PT, R95, UR14, RZ, P3, !PT ;  /* 0x0000000e5f677c10 */ /* 0x000fe40009ffe4ff */
[----:B------:R-:W-:Y:S01]  /*39630*/  IADD3 R94, P3, PT, R106, UR13, RZ ;  /* 0x0000000d6a5e7c10 */ /* 0x000fe2000ff7e0ff */
[----:B------:R1:W-:Y:S03]  /*39640*/  STL.64 [R1+0x310], R104 ;  /* 0x0003106801007387 */ /* 0x0003e60000100a00 */
[----:B------:R-:W-:Y:S01]  /*39650*/  IADD3.X R95, PT, PT, R107, UR14, RZ, P3, !PT ;  /* 0x0000000e6b5f7c10 */ /* 0x000fe20009ffe4ff */
[----:B------:R1:W-:Y:S04]  /*39660*/  STL.64 [R1+0x320], R102 ;  /* 0x0003206601007387 */ /* 0x0003e80000100a00 */
[----:B------:R-:W4:Y:S04]  /*39670*/  LDL.LU.64 R114, [R1+0x88] ;  /* 0x0000880001727983 */ /* 0x000f280000300a00 */
[----:B------:R2:W-:Y:S04]  /*39680*/  STL.64 [R1+0x330], R94 ;  /* 0x0003305e01007387 */ /* 0x0005e80000100a00 */
[----:B-1----:R-:W4:Y:S04]  /*39690*/  LDL.LU.64 R104, [R1+0x80] ;  /* 0x0000800001687983 */ /* 0x002f280000300a00 */
[----:B------:R-:W-:Y:S04]  /*396a0*/  LDGSTS.E [R76+-0x2cd00], desc[UR22][R102.64], P2 ;  /* 0xd3300000664c7fae */ /* 0x000fe800091a1016 */
[----:B------:R2:W-:Y:S04]  /*396b0*/  LDGSTS.E [R76+-0x2c900], desc[UR22][R94.64], P2 ;  /* 0xd37000005e4c7fae */ /* 0x0005e800091a1016 */
[----:B------:R-:W4:Y:S04]  /*396c0*/  LDL.LU.64 R118, [R1+0x78] ;  /* 0x0000780001767983 */ /* 0x000f280000300a00 */
[----:B------:R-:W4:Y:S01]  /*396d0*/  LDL.LU.64 R102, [R1+0x68] ;  /* 0x0000680001667983 */ /* 0x000f220000300a00 */
[----:B--2---:R-:W-:-:S04]  /*396e0*/  IADD3 R94, P3, PT, R90, UR13, RZ ;  /* 0x0000000d5a5e7c10 */ /* 0x004fc8000ff7e0ff */
[----:B------:R-:W-:-:S05]  /*396f0*/  IADD3.X R95, PT, PT, R91, UR14, RZ, P3, !PT ;  /* 0x0000000e5b5f7c10 */ /* 0x000fca0009ffe4ff */
[----:B------:R-:W-:Y:S04]  /*39700*/  STL.64 [R1+0x348], R94 ;  /* 0x0003485e01007387 */ /* 0x000fe80000100a00 */
[----:B------:R-:W-:Y:S01]  /*39710*/  LDGSTS.E [R76+-0x2c500], desc[UR22][R94.64], P2 ;  /* 0xd3b000005e4c7fae */ /* 0x000fe200091a1016 */
[----:B---3--:R-:W-:-:S04]  /*39720*/  IADD3 R90, P3, PT, R78, UR13, RZ ;  /* 0x0000000d4e5a7c10 */ /* 0x008fc8000ff7e0ff */
[----:B------:R-:W-:-:S05]  /*39730*/  IADD3.X R91, PT, PT, R79, UR14, RZ, P3, !PT ;  /* 0x0000000e4f5b7c10 */ /* 0x000fca0009ffe4ff */
[----:B------:R1:W-:Y:S04]  /*39740*/  STL.64 [R1+0x370], R90 ;  /* 0x0003705a01007387 */ /* 0x0003e80000100a00 */
[----:B------:R-:W-:Y:S01]  /*39750*/  LDGSTS.E [R76+-0x2c100], desc[UR22][R90.64], P2 ;  /* 0xd3f000005a4c7fae */ /* 0x000fe200091a1016 */
[----:B----4-:R-:W-:-:S04]  /*39760*/  IADD3 R78, P3, PT, R92, UR13, RZ ;  /* 0x0000000d5c4e7c10 */ /* 0x010fc8000ff7e0ff */
[----:B------:R-:W-:Y:S02]  /*39770*/  IADD3.X R79, PT, PT, R93, UR14, RZ, P3, !PT ;  /* 0x0000000e5d4f7c10 */ /* 0x000fe40009ffe4ff */
[----:B------:R-:W2:Y:S04]  /*39780*/  LDL.LU.64 R92, [R1+0x60] ;  /* 0x00006000015c7983 */ /* 0x000ea80000300a00 */
[----:B------:R-:W3:Y:S01]  /*39790*/  LDL.LU.64 R106, [R1+0x58] ;  /* 0x00005800016a7983 */ /* 0x000ee20000300a00 */
[----:B------:R-:W-:-:S03]  /*397a0*/  IADD3 R122, P3, PT, R144, UR13, RZ ;  /* 0x0000000d907a7c10 */ /* 0x000fc6000ff7e0ff */
[----:B------:R4:W-:Y:S04]  /*397b0*/  STL.64 [R1+0x378], R78 ;  /* 0x0003784e01007387 */ /* 0x0009e80000100a00 */
[----:B-1----:R-:W3:Y:S01]  /*397c0*/  LDL.LU.64 R90, [R1+0x50] ;  /* 0x00005000015a7983 */ /* 0x002ee20000300a00 */
[----:B------:R-:W-:-:S03]  /*397d0*/  IADD3.X R123, PT, PT, R145, UR14, RZ, P3, !PT ;  /* 0x0000000e917b7c10 */ /* 0x000fc60009ffe4ff */
[----:B------:R-:W-:Y:S01]  /*397e0*/  LDGSTS.E [R76+-0x2bd00], desc[UR22][R78.64], P2 ;  /* 0xd43000004e4c7fae */ /* 0x000fe200091a1016 */
[----:B------:R-:W-:-:S03]  /*397f0*/  IADD3 R120, P3, PT, R138, UR13, RZ ;  /* 0x0000000d8a787c10 */ /* 0x000fc6000ff7e0ff */
[----:B------:R-:W-:Y:S01]  /*39800*/  LDGSTS.E [R76+-0x2b900], desc[UR22][R122.64], P2 ;  /* 0xd47000007a4c7fae */ /* 0x000fe200091a1016 */
[----:B------:R-:W-:-:S03]  /*39810*/  IADD3.X R121, PT, PT, R139, UR14, RZ, P3, !PT ;  /* 0x0000000e8b797c10 */ /* 0x000fc60009ffe4ff */
[----:B----4-:R-:W4:Y:S04]  /*39820*/  LDL.LU.64 R78, [R1+0x48] ;  /* 0x00004800014e7983 */ /* 0x010f280000300a00 */
[----:B------:R-:W-:Y:S01]  /*39830*/  STL.64 [R1+0x390], R122 ;  /* 0x0003907a01007387 */ /* 0x000fe20000100a00 */
[----:B------:R-:W-:-:S03]  /*39840*/  IADD3 R116, P3, PT, R132, UR13, RZ ;  /* 0x0000000d84747c10 */ /* 0x000fc6000ff7e0ff */
[----:B------:R-:W4:Y:S01]  /*39850*/  LDL.LU.64 R94, [R1+0x40] ;  /* 0x00004000015e7983 */ /* 0x000f220000300a00 */
[----:B------:R-:W-:-:S03]  /*39860*/  IADD3.X R117, PT, PT, R133, UR14, RZ, P3, !PT ;  /* 0x0000000e85757c10 */ /* 0x000fc60009ffe4ff */
[----:B------:R-:W-:Y:S04]  /*39870*/  STL.64 [R1+0x3b0], R120 ;  /* 0x0003b07801007387 */ /* 0x000fe80000100a00 */
[----:B------:R-:W4:Y:S04]  /*39880*/  LDL.LU.64 R144, [R1+0x38] ;  /* 0x0000380001907983 */ /* 0x000f280000300a00 */
[----:B------:R1:W-:Y:S04]  /*39890*/  STL.64 [R1+0x3d0], R116 ;  /* 0x0003d07401007387 */ /* 0x0003e80000100a00 */
[----:B------:R-:W4:Y:S04]  /*398a0*/  LDL.LU.64 R138, [R1+0x30] ;  /* 0x00003000018a7983 */ /* 0x000f280000300a00 */
[----:B------:R-:W4:Y:S04]  /*398b0*/  LDL.LU.64 R132, [R1+0x28] ;  /* 0x0000280001847983 */ /* 0x000f280000300a00 */
[----:B------:R-:W-:Y:S04]  /*398c0*/  LDGSTS.E [R76+-0x2b500], desc[UR22][R120.64], P2 ;  /* 0xd4b00000784c7fae */ /* 0x000fe800091a1016 */
        /* <DEDUP_REMOVED lines=9> */
[----:B------:R-:W-:Y:S04]  /*39960*/  STL.64 [R1+0x400], R114 ;  /* 0x0004007201007387 */ /* 0x000fe80000100a00 */
[----:B------:R-:W-:Y:S04]  /*39970*/  LDGSTS.E [R76+-0x2a900], desc[UR22][R114.64], P2 ;  /* 0xd5700000724c7fae */ /* 0x000fe800091a1016 */
[----:B------:R1:W-:Y:S04]  /*39980*/  STL.64 [R1+0x418], R104 ;  /* 0x0004186801007387 */ /* 0x0003e80000100a00 */
[----:B------:R1:W-:Y:S02]  /*39990*/  LDGSTS.E [R76+-0x2a500], desc[UR22][R104.64], P2 ;  /* 0xd5b00000684c7fae */ /* 0x0003e400091a1016 */
[----:B-1----:R-:W-:-:S04]  /*399a0*/  IADD3 R104, P3, PT, R102, UR13, RZ ;  /* 0x0000000d66687c10 */ /* 0x002fc8000ff7e0ff */
[----:B------:R-:W-:-:S05]  /*399b0*/  IADD3.X R105, PT, PT, R103, UR14, RZ, P3, !PT ;  /* 0x0000000e67697c10 */ /* 0x000fca0009ffe4ff */
[----:B------:R-:W-:Y:S04]  /*399c0*/  STL.64 [R1+0x428], R104 ;  /* 0x0004286801007387 */ /* 0x000fe80000100a00 */
[----:B------:R-:W-:Y:S01]  /*399d0*/  LDGSTS.E [R76+-0x2a100], desc[UR22][R104.64], P2 ;  /* 0xd5f00000684c7fae */ /* 0x000fe200091a1016 */
[----:B------:R-:W-:Y:S01]  /*399e0*/  VIADD R252, R252, 0x3f ;  /* 0x0000003ffcfc7836 */ /* 0x000fe20000000000 */
[----:B------:R-:W-:Y:S01]  /*399f0*/  UMOV UR19, URZ ;  /* 0x000000ff00137c82 */ /* 0x000fe20008000000 */
[----:B--2---:R-:W-:-:S04]  /*39a00*/  IADD3 R102, P3, PT, R92, UR13, RZ ;  /* 0x0000000d5c667c10 */ /* 0x004fc8000ff7e0ff */
[----:B------:R-:W-:Y:S02]  /*39a10*/  IADD3.X R103, PT, PT, R93, UR14, RZ, P3, !PT ;  /* 0x0000000e5d677c10 */ /* 0x000fe40009ffe4ff */
[----:B---3--:R-:W-:-:S03]  /*39a20*/  IADD3 R92, P3, PT, R106, UR13, RZ ;  /* 0x0000000d6a5c7c10 */ /* 0x008fc6000ff7e0ff */
[----:B------:R-:W-:Y:S01]  /*39a30*/  LDGSTS.E [R76+-0x29d00], desc[UR22][R102.64], P2 ;  /* 0xd6300000664c7fae */ /* 0x000fe200091a1016 */
[----:B------:R-:W-:-:S03]  /*39a40*/  IADD3.X R93, PT, PT, R107, UR14, RZ, P3, !PT ;  /* 0x0000000e6b5d7c10 */ /* 0x000fc60009ffe4ff */
[----:B------:R-:W-:Y:S04]  /*39a50*/  STL.64 [R1+0x450], R102 ;  /* 0x0004506601007387 */ /* 0x000fe80000100a00 */
[----:B------:R1:W-:Y:S04]  /*39a60*/  STL.64 [R1+0x470], R92 ;  /* 0x0004705c01007387 */ /* 0x0003e80000100a00 */
[----:B------:R1:W-:Y:S02]  /*39a70*/  LDGSTS.E [R76+-0x29900], desc[UR22][R92.64], P2 ;  /* 0xd67000005c4c7fae */ /* 0x0003e400091a1016 */
[----:B-1----:R-:W-:-:S04]  /*39a80*/  IADD3 R92, P3, PT, R90, UR13, RZ ;  /* 0x0000000d5a5c7c10 */ /* 0x002fc8000ff7e0ff */
[----:B------:R-:W-:Y:S02]  /*39a90*/  IADD3.X R93, PT, PT, R91, UR14, RZ, P3, !PT ;  /* 0x0000000e5b5d7c10 */ /* 0x000fe40009ffe4ff */
[----:B----4-:R-:W-:-:S03]  /*39aa0*/  IADD3 R90, P3, PT, R78, UR13, RZ ;  /* 0x0000000d4e5a7c10 */ /* 0x010fc6000ff7e0ff */
        /* <DEDUP_REMOVED lines=19> */
[----:B------:R2:W-:Y:S01]  /*39be0*/  STL.64 [R1+0x538], R78 ;  /* 0x0005384e01007387 */ /* 0x0005e20000100a00 */
[----:B------:R-:W-:-:S03]  /*39bf0*/  ISETP.GE.AND P3, PT, R252, 0x80, PT ;  /* 0x00000080fc00780c */ /* 0x000fc60003f66270 */
[----:B------:R2:W-:Y:S01]  /*39c00*/  LDGSTS.E [R76+-0x28100], desc[UR22][R78.64], P2 ;  /* 0xd7f000004e4c7fae */ /* 0x0005e200091a1016 */
[----:B------:R-:W-:-:S03]  /*39c10*/  ISETP.GE.AND P2, PT, R252, 0x40, PT ;  /* 0x00000040fc00780c */ /* 0x000fc60003f46270 */
[----:B------:R-:W0:Y:S06]  /*39c20*/  LDGDEPBAR ;  /* 0x00000000000079af */ /* 0x000e2c0000000000 */
[----:B------:R-:W-:Y:S05]  /*39c30*/  @!P3 BRA `(.L_x_7) ;  /* 0x000000d40008b947 */ /* 0x000fea0003800000 */
[----:B------:R-:W3:Y:S01]  /*39c40*/  LDL.LU.64 R132, [R1+0x20] ;  /* 0x0000200001847983 */ /* 0x000ee20000300a00 */
[----:B------:R-:W1:Y:S03]  /*39c50*/  LDC R252, c[0x0][0x3a0] ;  /* 0x0000e800fffc7b82 */ /* 0x000e660000000800 */
[----:B------:R-:W4:Y:S04]  /*39c60*/  LDL.LU.64 R138, [R1+0x70] ;  /* 0x00007000018a7983 */ /* 0x000f280000300a00 */
[----:B--2---:R-:W2:Y:S04]  /*39c70*/  LDL.LU.64 R116, [R1+0xf0] ;  /* 0x0000f00001747983 */ /* 0x004ea80000300a00 */
[----:B------:R-:W2:Y:S01]  /*39c80*/  LDL.LU.64 R144, [R1+0x120] ;  /* 0x0001200001907983 */ /* 0x000ea20000300a00 */
[----:B-1---5:R-:W-:-:S05]  /*39c90*/  VIADD R12, R252, 0x3f ;  /* 0x0000003ffc0c7836 */ /* 0x022fca0000000000 */
[----:B------:R-:W-:Y:S01]  /*39ca0*/  STL.64 [R1+0xe90], R12 ;  /* 0x000e900c01007387 */ /* 0x000fe20000100a00 */
[----:B------:R-:W-:Y:S01]  /*39cb0*/  IMAD.MOV.U32 R121, RZ, RZ, R100 ;  /* 0x000000ffff797224 */ /* 0x000fe200078e0064 */
[----:B------:R-:W-:Y:S02]  /*39cc0*/  SHF.R.S32.HI R76, RZ, 0x1f, R12 ;  /* 0x0000001fff4c7819 */ /* 0x000fe4000001140c */
[----:B------:R1:W-:Y:S01]  /*39cd0*/  STL.64 [R1+0xe98], R14 ;  /* 0x000e980e01007387 */ /* 0x0003e20000100a00 */
[----:B------:R-:W-:Y:S01]  /*39ce0*/  IMAD.MOV.U32 R103, RZ, RZ, R99 ;  /* 0x000000ffff677224 */ /* 0x000fe200078e0063 */
[----:B------:R-:W-:Y:S02]  /*39cf0*/  LEA.HI R76, R76, R12, RZ, 0x6 ;  /* 0x0000000c4c4c7211 */ /* 0x000fe400078f30ff */
[----:B------:R-:W-:Y:S04]  /*39d00*/  STL.64 [R1+0xea0], R16 ;  /* 0x000ea01001007387 */ /* 0x000fe80000100a00 */
[----:B------:R-:W-:Y:S04]  /*39d10*/  STL.64 [R1+0xea8], R18 ;  /* 0x000ea81201007387 */ /* 0x000fe80000100a00 */
[----:B------:R-:W-:Y:S04]  /*39d20*/  STL.64 [R1+0xeb0], R20 ;  /* 0x000eb01401007387 */ /* 0x000fe80000100a00 */
[----:B------:R1:W-:Y:S04]  /*39d30*/  STL.64 [R1+0xeb8], R22 ;  /* 0x000eb81601007387 */ /* 0x0003e80000100a00 */
[----:B------:R-:W-:Y:S04]  /*39d40*/  STL.64 [R1+0xec0], R24 ;  /* 0x000ec01801007387 */ /* 0x000fe80000100a00 */
[----:B------:R-:W-:Y:S04]  /*39d50*/  STL.64 [R1+0xec8], R26 ;  /* 0x000ec81a01007387 */ /* 0x000fe80000100a00 */
[----:B------:R-:W-:Y:S04]  /*39d60*/  STL.64 [R1+0xed0], R28 ;  /* 0x000ed01c01007387 */ /* 0x000fe80000100a00 */
[----:B------:R-:W-:Y:S04]  /*39d70*/  STL.64 [R1+0xed8], R30 ;  /* 0x000ed81e01007387 */ /* 0x000fe80000100a00 */
[----:B------:R1:W-:Y:S04]  /*39d80*/  STL.64 [R1+0xee0], R32 ;  /* 0x000ee02001007387 */ /* 0x0003e80000100a00 */
[----:B------:R1:W-:Y:S04]  /*39d90*/  STL.64 [R1+0xee8], R34 ;  /* 0x000ee82201007387 */ /* 0x0003e80000100a00 */
[----:B------:R1:W-:Y:S04]  /*39da0*/  STL.64 [R1+0xef0], R36 ;  /* 0x000ef02401007387 */ /* 0x0003e80000100a00 */
[----:B------:R-:W-:Y:S04]  /*39db0*/  STL.64 [R1+0xef8], R38 ;  /* 0x000ef82601007387 */ /* 0x000fe80000100a00 */
[----:B------:R1:W-:Y:S04]  /*39dc0*/  STL.64 [R1+0xf00], R40 ;  /* 0x000f002801007387 */ /* 0x0003e80000100a00 */
[----:B------:R-:W-:Y:S04]  /*39dd0*/  STL.64 [R1+0xf08], R42 ;  /* 0x000f082a01007387 */ /* 0x000fe80000100a00 */
[----:B------:R-:W-:Y:S04]  /*39de0*/  STL.64 [R1+0xf10], R44 ;  /* 0x000f102c01007387 */ /* 0x000fe80000100a00 */
[----:B------:R-:W-:Y:S04]  /*39df0*/  STL.64 [R1+0xf18], R46 ;  /* 0x000f182e01007387 */ /* 0x000fe80000100a00 */
[----:B------:R1:W-:Y:S01]  /*39e00*/  STL.64 [R1+0xf20], R48 ;  /* 0x000f203001007387 */ /* 0x0003e20000100a00 */
[----:B---3--:R-:W-:-:S02]  /*39e10*/  IMAD.MOV.U32 R99, RZ, RZ, R132 ;  /* 0x000000ffff637224 */ /* 0x008fc400078e0084 */
[----:B------:R-:W-:Y:S02]  /*39e20*/  IMAD.MOV.U32 R100, RZ, RZ, R133 ;  /* 0x000000ffff647224 */ /* 0x000fe400078e0085 */
[----:B------:R-:W3:Y:S01]  /*39e30*/  LDL.LU.64 R132, [R1+0x128] ;  /* 0x0001280001847983 */ /* 0x000ee20000300a00 */
[----:B----4-:R-:W-:Y:S02]  /*39e40*/  IMAD.MOV.U32 R105, RZ, RZ, R138 ;  /* 0x000000ffff697224 */ /* 0x010fe400078e008a */
[----:B------:R-:W-:Y:S02]  /*39e50*/  IMAD.MOV.U32 R106, RZ, RZ, R139 ;  /* 0x000000ffff6a7224 */ /* 0x000fe400078e008b */
[----:B------:R-:W4:Y:S04]  /*39e60*/  LDL.LU.64 R138, [R1+0x190] ;  /* 0x00019000018a7983 */ /* 0x000f280000300a00 */
[----:B-1----:R-:W3:Y:S04]  /*39e70*/  LDL.LU.64 R14, [R1+0x1d0] ;  /* 0x0001d000010e7983 */ /* 0x002ee80000300a00 */
[----:B------:R-:W3:Y:S04]  /*39e80*/  LDL.LU.64 R22, [R1+0x208] ;  /* 0x0002080001167983 */ /* 0x000ee80000300a00 */
[----:B------:R-:W3:Y:S04]  /*39e90*/  LDL.LU.64 R20, [R1+0x248] ;  /* 0x0002480001147983 */ /* 0x000ee80000300a00 */
[----:B------:R-:W4:Y:S04]  /*39ea0*/  LDL.LU.64 R18, [R1+0x298] ;  /* 0x0002980001127983 */ /* 0x000f280000300a00 */
[----:B------:R-:W4:Y:S04]  /*39eb0*/  LDL.LU.64 R32, [R1+0x288] ;  /* 0x0002880001207983 */ /* 0x000f280000300a00 */
[----:B------:R-:W4:Y:S04]  /*39ec0*/  LDL.LU.64 R24, [R1+0x278] ;  /* 0x0002780001187983 */ /* 0x000f280000300a00 */
[----:B------:R-:W4:Y:S01]  /*39ed0*/  LDL.LU.64 R28, [R1+0x260] ;  /* 0x00026000011c7983 */ /* 0x000f220000300a00 */
[----:B------:R-:W-:-:S02]  /*39ee0*/  IMAD.MOV.U32 R27, RZ, RZ, R155 ;  /* 0x000000ffff1b7224 */ /* 0x000fc400078e009b */
[----:B------:R-:W-:Y:S02]  /*39ef0*/  IMAD.MOV.U32 R155, RZ, RZ, R157 ;  /* 0x000000ffff9b7224 */ /* 0x000fe400078e009d */
[----:B------:R-:W-:Y:S02]  /*39f00*/  IMAD.MOV.U32 R157, RZ, RZ, R159 ;  /* 0x000000ffff9d7224 */ /* 0x000fe400078e009f */
[----:B------:R-:W-:Y:S02]  /*39f10*/  IMAD.MOV.U32 R123, RZ, RZ, R88 ;  /* 0x000000ffff7b7224 */ /* 0x000fe400078e0058 */
[----:B------:R-:W-:Y:S02]  /*39f20*/  IMAD.MOV.U32 R88, RZ, RZ, R84 ;  /* 0x000000ffff587224 */ /* 0x000fe400078e0054 */
[----:B------:R-:W-:Y:S02]  /*39f30*/  IMAD.MOV.U32 R84, RZ, RZ, R10 ;  /* 0x000000ffff547224 */ /* 0x000fe400078e000a */
[----:B------:R-:W-:-:S02]  /*39f40*/  IMAD.MOV.U32 R10, RZ, RZ, R96 ;  /* 0x000000ffff0a7224 */ /* 0x000fc400078e0060 */
[----:B------:R-:W-:Y:S02]  /*39f50*/  IMAD.MOV.U32 R96, RZ, RZ, R7 ;  /* 0x000000ffff607224 */ /* 0x000fe400078e0007 */
[----:B------:R-:W-:Y:S02]  /*39f60*/  IMAD.MOV.U32 R7, RZ, RZ, R176 ;  /* 0x000000ffff077224 */ /* 0x000fe400078e00b0 */
[----:B------:R-:W-:Y:S02]  /*39f70*/  IMAD.MOV.U32 R76, RZ, RZ, R182 ;  /* 0x000000ffff4c7224 */ /* 0x000fe400078e00b6 */
[----:B------:R-:W-:Y:S02]  /*39f80*/  IMAD.MOV.U32 R77, RZ, RZ, R183 ;  /* 0x000000ffff4d7224 */ /* 0x000fe400078e00b7 */
[----:B------:R-:W-:Y:S02]  /*39f90*/  IMAD.MOV.U32 R102, RZ, RZ, R112 ;  /* 0x000000ffff667224 */ /* 0x000fe400078e0070 */
[----:B------:R-:W-:-:S02]  /*39fa0*/  IMAD.MOV.U32 R182, RZ, RZ, R184 ;  /* 0x000000ffffb67224 */ /* 0x000fc400078e00b8 */
[----:B--2---:R-:W-:Y:S02]  /*39fb0*/  IMAD.MOV.U32 R112, RZ, RZ, R117 ;  /* 0x000000ffff707224 */ /* 0x004fe400078e0075 */
[----:B------:R-:W-:Y:S02]  /*39fc0*/  IMAD.MOV.U32 R117, RZ, RZ, R144 ;  /* 0x000000ffff757224 */ /* 0x000fe400078e0090 */
[----:B------:R-:W-:Y:S02]  /*39fd0*/  IMAD.MOV.U32 R13, RZ, RZ, R137 ;  /* 0x000000ffff0d7224 */ /* 0x000fe400078e0089 */
[----:B------:R-:W-:Y:S02]  /*39fe0*/  IMAD.MOV.U32 R137, RZ, RZ, R189 ;  /* 0x000000ffff897224 */ /* 0x000fe400078e00bd */
[----:B------:R-:W-:Y:S02]  /*39ff0*/  IMAD.MOV.U32 R189, RZ, RZ, R191 ;  /* 0x000000ffffbd7224 */ /* 0x000fe400078e00bf */
[----:B---3--:R-:W-:-:S02]  /*3a000*/  IMAD.MOV.U32 R159, RZ, RZ, R21 ;  /* 0x000000ffff9f7224 */ /* 0x008fc400078e0015 */
[----:B------:R-:W-:Y:S02]  /*3a010*/  IMAD.MOV.U32 R21, RZ, RZ, R163 ;  /* 0x000000ffff157224 */ /* 0x000fe400078e00a3 */
[----:B------:R-:W-:Y:S02]  /*3a020*/  IMAD.MOV.U32 R163, RZ, RZ, R165 ;  /* 0x000000ffffa37224 */ /* 0x000fe400078e00a5 */
[----:B------:R-:W-:Y:S02]  /*3a030*/  IMAD.MOV.U32 R165, RZ, RZ, R167 ;  /* 0x000000ffffa57224 */ /* 0x000fe400078e00a7 */
[----:B----4-:R-:W-:Y:S02]  /*3a040*/  IMAD.MOV.U32 R167, RZ, RZ, R19 ;  /* 0x000000ffffa77224 */ /* 0x010fe400078e0013 */
[----:B------:R-:W-:Y:S02]  /*3a050*/  IMAD.MOV.U32 R19, RZ, RZ, R235 ;  /* 0x000000ffff137224 */ /* 0x000fe400078e00eb */
[----:B------:R-:W-:-:S02]  /*3a060*/  IMAD.MOV.U32 R235, RZ, RZ, R171 ;  /* 0x000000ffffeb7224 */ /* 0x000fc400078e00ab */
[----:B------:R-:W-:Y:S02]  /*3a070*/  IMAD.MOV.U32 R171, RZ, RZ, R173 ;  /* 0x000000ffffab7224 */ /* 0x000fe400078e00ad */
[----:B------:R-:W-:Y:S02]  /*3a080*/  IMAD.MOV.U32 R173, RZ, RZ, R175 ;  /* 0x000000ffffad7224 */ /* 0x000fe400078e00af */
[----:B------:R-:W-:Y:S02]  /*3a090*/  IMAD.MOV.U32 R176, RZ, RZ, R32 ;  /* 0x000000ffffb07224 */ /* 0x000fe400078e0020 */
[----:B------:R-:W-:Y:S02]  /*3a0a0*/  IMAD.MOV.U32 R175, RZ, RZ, R33 ;  /* 0x000000ffffaf7224 */ /* 0x000fe400078e0021 */
[----:B------:R-:W2:Y:S01]  /*3a0b0*/  LDL.LU.64 R32, [R1+0x238] ;  /* 0x0002380001207983 */ /* 0x000ea20000300a00 */
[----:B------:R-:W-:Y:S02]  /*3a0c0*/  IMAD.MOV.U32 R184, RZ, RZ, R24 ;  /* 0x000000ffffb87224 */ /* 0x000fe400078e0018 */
[----:B------:R-:W-:-:S02]  /*3a0d0*/  IMAD.MOV.U32 R183, RZ, RZ, R25 ;  /* 0x000000ffffb77224 */ /* 0x000fc400078e0019 */
[----:B------:R-:W3:Y:S01]  /*3a0e0*/  LDL.LU.64 R24, [R1+0x2b8] ;  /* 0x0002b80001187983 */ /* 0x000ee20000300a00 */
[----:B------:R-:W-:Y:S02]  /*3a0f0*/  IMAD.MOV.U32 R144, RZ, RZ, R14 ;  /* 0x000000ffff907224 */ /* 0x000fe400078e000e */
[----:B------:R-:W-:Y:S02]  /*3a100*/  IMAD.MOV.U32 R14, RZ, RZ, R146 ;  /* 0x000000ffff0e7224 */ /* 0x000fe400078e0092 */
[----:B------:R-:W-:Y:S02]  /*3a110*/  IMAD.MOV.U32 R146, RZ, RZ, R192 ;  /* 0x000000ffff927224 */ /* 0x000fe400078e00c0 */
[----:B------:R-:W-:Y:S02]  /*3a120*/  IMAD.MOV.U32 R192, RZ, RZ, R28 ;  /* 0x000000ffffc07224 */ /* 0x000fe400078e001c */
[----:B------:R-:W-:Y:S02]  /*3a130*/  IMAD.MOV.U32 R191, RZ, RZ, R29 ;  /* 0x000000ffffbf7224 */ /* 0x000fe400078e001d */
        /* <DEDUP_REMOVED lines=54> */
[----:B--2---:R-:W-:Y:S02]  /*3a4a0*/  IMAD.MOV.U32 R200, RZ, RZ, R32 ;  /* 0x000000ffffc87224 */ /* 0x004fe400078e0020 */
[----:B------:R-:W-:Y:S02]  /*3a4b0*/  IMAD.MOV.U32 R199, RZ, RZ, R33 ;  /* 0x000000ffffc77224 */ /* 0x000fe400078e0021 */
[----:B------:R-:W2:Y:S01]  /*3a4c0*/  LDL.LU.64 R32, [R1+0x150] ;  /* 0x0001500001207983 */ /* 0x000ea20000300a00 */
[----:B---3--:R-:W-:-:S02]  /*3a4d0*/  IMAD.MOV.U32 R208, RZ, RZ, R24 ;  /* 0x000000ffffd07224 */ /* 0x008fc400078e0018 */
[----:B------:R-:W-:Y:S01]  /*3a4e0*/  IMAD.MOV.U32 R207, RZ, RZ, R25 ;  /* 0x000000ffffcf7224 */ /* 0x000fe200078e0019 */
[----:B------:R-:W3:Y:S01]  /*3a4f0*/  LDL.LU.64 R36, [R1+0x2e0] ;  /* 0x0002e00001247983 */ /* 0x000ee20000300a00 */
[----:B------:R-:W-:Y:S02]  /*3a500*/  IMAD.MOV.U32 R24, RZ, RZ, R22 ;  /* 0x000000ffff187224 */ /* 0x000fe400078e0016 */
[----:B------:R-:W-:Y:S02]  /*3a510*/  IMAD.MOV.U32 R25, RZ, RZ, R23 ;  /* 0x000000ffff197224 */ /* 0x000fe400078e0017 */
[----:B------:R-:W-:Y:S02]  /*3a520*/  IMAD.MOV.U32 R22, RZ, RZ, R20 ;  /* 0x000000ffff167224 */ /* 0x000fe400078e0014 */
[----:B------:R-:W-:Y:S02]  /*3a530*/  IMAD.MOV.U32 R23, RZ, RZ, R21 ;  /* 0x000000ffff177224 */ /* 0x000fe400078e0015 */
[----:B------:R-:W3:Y:S01]  /*3a540*/  LDL.LU.64 R20, [R1+0x160] ;  /* 0x0001600001147983 */ /* 0x000ee20000300a00 */
[----:B----4-:R-:W-:-:S02]  /*3a550*/  IMAD.MOV.U32 R210, RZ, RZ, R28 ;  /* 0x000000ffffd27224 */ /* 0x010fc400078e001c */
[----:B------:R-:W-:Y:S02]  /*3a560*/  IMAD.MOV.U32 R209, RZ, RZ, R29 ;  /* 0x000000ffffd17224 */ /* 0x000fe400078e001d */
[----:B------:R-:W-:Y:S02]  /*3a570*/  IMAD.MOV.U32 R28, RZ, RZ, R18 ;  /* 0x000000ffff1c7224 */ /* 0x000fe400078e0012 */
[----:B------:R-:W-:Y:S02]  /*3a580*/  IMAD.MOV.U32 R29, RZ, RZ, R19 ;  /* 0x000000ffff1d7224 */ /* 0x000fe400078e0013 */
[----:B------:R-:W-:Y:S02]  /*3a590*/  IMAD.MOV.U32 R18, RZ, RZ, R16 ;  /* 0x000000ffff127224 */ /* 0x000fe400078e0010 */
[----:B------:R-:W-:Y:S02]  /*3a5a0*/  IMAD.MOV.U32 R19, RZ, RZ, R17 ;  /* 0x000000ffff137224 */ /* 0x000fe400078e0011 */
[----:B------:R-:W-:-:S02]  /*3a5b0*/  IMAD.MOV.U32 R16, RZ, RZ, R234 ;  /* 0x000000ffff107224 */ /* 0x000fc400078e00ea */
[----:B------:R-:W-:Y:S02]  /*3a5c0*/  IMAD.MOV.U32 R17, RZ, RZ, R235 ;  /* 0x000000ffff117224 */ /* 0x000fe400078e00eb */
[----:B------:R-:W4:Y:S01]  /*3a5d0*/  LDL.LU.64 R234, [R1+0x2e8] ;  /* 0x0002e80001ea7983 */ /* 0x000f220000300a00 */
[----:B------:R-:W-:Y:S02]  /*3a5e0*/  IMAD.MOV.U32 R216, RZ, RZ, R34 ;  /* 0x000000ffffd87224 */ /* 0x000fe400078e0022 */
[----:B------:R-:W-:Y:S01]  /*3a5f0*/  IMAD.MOV.U32 R215, RZ, RZ, R35 ;  /* 0x000000ffffd77224 */ /* 0x000fe200078e0023 */
        /* <DEDUP_REMOVED lines=38> */
[----:B------:R-:W-:-:S02]  /*3a860*/  IMAD.MOV.U32 R32, RZ, RZ, R30 ;  /* 0x000000ffff207224 */ /* 0x000fc400078e001e */
[----:B------:R-:W-:Y:S02]  /*3a870*/  IMAD.MOV.U32 R33, RZ, RZ, R31 ;  /* 0x000000ffff217224 */ /* 0x000fe400078e001f */
[----:B------:R-:W2:Y:S01]  /*3a880*/  LDL.LU.64 R30, [R1+0x318] ;  /* 0x00031800011e7983 */ /* 0x000ea20000300a00 */
[----:B---3--:R-:W-:Y:S02]  /*3a890*/  IMAD.MOV.U32 R224, RZ, RZ, R36 ;  /* 0x000000ffffe07224 */ /* 0x008fe400078e0024 */
[----:B------:R-:W-:Y:S02]  /*3a8a0*/  IMAD.MOV.U32 R226, RZ, RZ, R20 ;  /* 0x000000ffffe27224 */ /* 0x000fe400078e0014 */
[----:B------:R-:W-:Y:S02]  /*3a8b0*/  IMAD.MOV.U32 R225, RZ, RZ, R21 ;  /* 0x000000ffffe17224 */ /* 0x000fe400078e0015 */
[----:B------:R-:W3:Y:S01]  /*3a8c0*/  LDL.LU.64 R20, [R1+0x1a8] ;  /* 0x0001a80001147983 */ /* 0x000ee20000300a00 */
[----:B------:R-:W-:-:S02]  /*3a8d0*/  IMAD.MOV.U32 R223, RZ, RZ, R37 ;  /* 0x000000ffffdf7224 */ /* 0x000fc400078e0025 */
[----:B------:R-:W-:Y:S01]  /*3a8e0*/  IMAD.MOV.U32 R36, RZ, RZ, R28 ;  /* 0x000000ffff247224 */ /* 0x000fe200078e001c */
[----:B------:R-:W3:Y:S01]  /*3a8f0*/  LDL.LU.64 R38, [R1+0x18] ;  /* 0x0000180001267983 */ /* 0x000ee20000300a00 */
[----:B------:R-:W-:Y:S02]  /*3a900*/  IMAD.MOV.U32 R37, RZ, RZ, R29 ;  /* 0x000000ffff257224 */ /* 0x000fe400078e001d */
[----:B------:R-:W-:Y:S02]  /*3a910*/  IMAD.MOV.U32 R28, RZ, RZ, R16 ;  /* 0x000000ffff1c7224 */ /* 0x000fe400078e0010 */
[----:B------:R-:W-:Y:S02]  /*3a920*/  IMAD.MOV.U32 R29, RZ, RZ, R17 ;  /* 0x000000ffff1d7224 */ /* 0x000fe400078e0011 */
[----:B------:R-:W-:Y:S02]  /*3a930*/  IMAD.MOV.U32 R16, RZ, RZ, R14 ;  /* 0x000000ffff107224 */ /* 0x000fe400078e000e */
[----:B------:R-:W-:-:S02]  /*3a940*/  IMAD.MOV.U32 R17, RZ, RZ, R15 ;  /* 0x000000ffff117224 */ /* 0x000fc400078e000f */
[----:B----4-:R-:W-:Y:S01]  /*3a950*/  IMAD.MOV.U32 R231, RZ, RZ, R235 ;  /* 0x000000ffffe77224 */ /* 0x010fe200078e00eb */
[----:B------:R-:W4:Y:S01]  /*3a960*/  LDL.LU.64 R14, [R1+0x358] ;  /* 0x00035800010e7983 */ /* 0x000f220000300a00 */
[----:B------:R-:W-:Y:S02]  /*3a970*/  IMAD.MOV.U32 R236, RZ, RZ, R34 ;  /* 0x000000ffffec7224 */ /* 0x000fe400078e0022 */
[----:B------:R-:W-:Y:S02]  /*3a980*/  IMAD.MOV.U32 R235, RZ, RZ, R35 ;  /* 0x000000ffffeb7224 */ /* 0x000fe400078e0023 */
[----:B------:R-:W4:Y:S01]  /*3a990*/  LDL.LU.64 R34, [R1+0x1c0] ;  /* 0x0001c00001227983 */ /* 0x000f220000300a00 */
[----:B------:R-:W-:Y:S02]  /*3a9a0*/  IMAD.MOV.U32 R114, RZ, RZ, R128 ;  /* 0x000000ffff727224 */ /* 0x000fe400078e0080 */
[----:B------:R-:W-:Y:S01]  /*3a9b0*/  IMAD.MOV.U32 R128, RZ, RZ, R132 ;  /* 0x000000ffff807224 */ /* 0x000fe200078e0084 */
        /* <DEDUP_REMOVED lines=21> */
[----:B--2---:R-:W-:Y:S02]  /*3ab10*/  IMAD.MOV.U32 R240, RZ, RZ, R30 ;  /* 0x000000fffff07224 */ /* 0x004fe400078e001e */
[----:B------:R-:W-:Y:S02]  /*3ab20*/  IMAD.MOV.U32 R239, RZ, RZ, R31 ;  /* 0x000000ffffef7224 */ /* 0x000fe400078e001f */
[----:B------:R-:W2:Y:S04]  /*3ab30*/  LDL.LU.64 R30, [R1+0x360] ;  /* 0x00036000011e7983 */ /* 0x000ea80000300a00 */
[----:B------:R-:W2:Y:S04]  /*3ab40*/  LDL.LU.64 R46, [R1+0x1e0] ;  /* 0x0001e000012e7983 */ /* 0x000ea80000300a00 */
[----:B------:R-:W2:Y:S01]  /*3ab50*/  LDL.LU.64 R40, [R1+0x130] ;  /* 0x0001300001287983 */ /* 0x000ea20000300a00 */
[----:B---3--:R-:W-:-:S03]  /*3ab60*/  IMAD.MOV.U32 R242, RZ, RZ, R20 ;  /* 0x000000fffff27224 */ /* 0x008fc600078e0014 */
[----:B------:R-:W3:Y:S01]  /*3ab70*/  LDL.LU.64 R44, [R1+0x398] ;  /* 0x00039800012c7983 */ /* 0x000ee20000300a00 */
[----:B------:R-:W-:Y:S02]  /*3ab80*/  IMAD.MOV.U32 R20, RZ, RZ, R244 ;  /* 0x000000ffff147224 */ /* 0x000fe400078e00f4 */
[----:B------:R-:W-:Y:S02]  /*3ab90*/  IMAD.MOV.U32 R244, RZ, RZ, R38 ;  /* 0x000000fffff47224 */ /* 0x000fe400078e0026 */
[----:B------:R-:W-:Y:S02]  /*3aba0*/  IMAD.MOV.U32 R243, RZ, RZ, R39 ;  /* 0x000000fffff37224 */ /* 0x000fe400078e0027 */
[----:B------:R-:W-:Y:S02]  /*3abb0*/  IMAD.MOV.U32 R38, RZ, RZ, R36 ;  /* 0x000000ffff267224 */ /* 0x000fe400078e0024 */
[----:B------:R-:W-:Y:S02]  /*3abc0*/  IMAD.MOV.U32 R39, RZ, RZ, R37 ;  /* 0x000000ffff277224 */ /* 0x000fe400078e0025 */
[----:B------:R-:W3:Y:S01]  /*3abd0*/  LDL.LU.64 R36, [R1+0x210] ;  /* 0x0002100001247983 */ /* 0x000ee20000300a00 */
[----:B------:R-:W-:-:S02]  /*3abe0*/  IMAD.MOV.U32 R241, RZ, RZ, R21 ;  /* 0x000000fffff17224 */ /* 0x000fc400078e0015 */
[----:B------:R-:W-:Y:S02]  /*3abf0*/  IMAD.MOV.U32 R21, RZ, RZ, R245 ;  /* 0x000000ffff157224 */ /* 0x000fe400078e00f5 */
[----:B----4-:R-:W-:Y:S02]  /*3ac00*/  IMAD.MOV.U32 R248, RZ, RZ, R14 ;  /* 0x000000fffff87224 */ /* 0x010fe400078e000e */
[----:B------:R-:W-:Y:S02]  /*3ac10*/  IMAD.MOV.U32 R245, RZ, RZ, R249 ;  /* 0x000000fffff57224 */ /* 0x000fe400078e00f9 */
[----:B------:R-:W-:Y:S02]  /*3ac20*/  IMAD.MOV.U32 R14, RZ, RZ, R250 ;  /* 0x000000ffff0e7224 */ /* 0x000fe400078e00fa */
[----:B------:R-:W-:Y:S02]  /*3ac30*/  IMAD.MOV.U32 R250, RZ, RZ, R34 ;  /* 0x000000fffffa7224 */ /* 0x000fe400078e0022 */
[----:B------:R-:W-:-:S02]  /*3ac40*/  IMAD.MOV.U32 R249, RZ, RZ, R35 ;  /* 0x000000fffff97224 */ /* 0x000fc400078e0023 */
[----:B------:R-:W-:Y:S02]  /*3ac50*/  IMAD.MOV.U32 R34, RZ, RZ, R32 ;  /* 0x000000ffff227224 */ /* 0x000fe400078e0020 */
[----:B------:R-:W-:Y:S02]  /*3ac60*/  IMAD.MOV.U32 R35, RZ, RZ, R33 ;  /* 0x000000ffff237224 */ /* 0x000fe400078e0021 */
[----:B------:R-:W4:Y:S01]  /*3ac70*/  LDL.LU.64 R32, [R1+0x148] ;  /* 0x0001480001207983 */ /* 0x000f220000300a00 */
        /* <DEDUP_REMOVED lines=9> */
[----:B------:R1:W5:Y:S04]  /*3ad10*/  LDL.LU.64 R48, [R1+0xf20] ;  /* 0x000f200001307983 */ /* 0x0003680000300a00 */
[----:B------:R1:W-:Y:S04]  /*3ad20*/  STL [R1+0x4], R126 ;  /* 0x0000047e01007387 */ /* 0x0003e80000100800 */
[----:B------:R1:W-:Y:S04]  /*3ad30*/  STL [R1], R124 ;  /* 0x0000007c01007387 */ /* 0x0003e80000100800 */
[----:B--2---:R2:W-:Y:S04]  /*3ad40*/  STL [R1+0xc], R30 ;  /* 0x00000c1e01007387 */ /* 0x0045e80000100800 */
[----:B-1----:R-:W4:Y:S01]  /*3ad50*/  LDL.LU.64 R126, [R1+0x3a8] ;  /* 0x0003a800017e7983 */ /* 0x002f220000300a00 */
[----:B------:R-:W-:-:S03]  /*3ad60*/  IMAD.MOV.U32 R124, RZ, RZ, R31 ;  /* 0x000000ffff7c7224 */ /* 0x000fc600078e001f */
[----:B--2---:R-:W2:Y:S04]  /*3ad70*/  LDL.LU.64 R30, [R1+0x228] ;  /* 0x00022800011e7983 */ /* 0x004ea80000300a00 */
[----:B------:R1:W-:Y:S04]  /*3ad80*/  STL [R1+0x8], R124 ;  /* 0x0000087c01007387 */ /* 0x0003e80000100800 */
[----:B------:R3:W-:Y:S01]  /*3ad90*/  STL [R1+0x14], R46 ;  /* 0x0000142e01007387 */ /* 0x0007e20000100800 */
[----:B-1----:R-:W-:-:S03]  /*3ada0*/  IMAD.MOV.U32 R124, RZ, RZ, R47 ;  /* 0x000000ffff7c7224 */ /* 0x002fc600078e002f */
[----:B---3--:R1:W5:Y:S04]  /*3adb0*/  LDL.LU.64 R46, [R1+0xf18] ;  /* 0x000f1800012e7983 */ /* 0x0083680000300a00 */
[----:B------:R3:W-:Y:S04]  /*3adc0*/  STL [R1+0x10], R124 ;  /* 0x0000107c01007387 */ /* 0x0007e80000100800 */
[----:B------:R1:W-:Y:S01]  /*3add0*/  STL [R1+0x1c], R40 ;  /* 0x00001c2801007387 */ /* 0x0003e20000100800 */
[----:B---3--:R-:W-:-:S05]  /*3ade0*/  IMAD.MOV.U32 R124, RZ, RZ, R41 ;  /* 0x000000ffff7c7224 */ /* 0x008fca00078e0029 */
[----:B------:R3:W-:Y:S01]  /*3adf0*/  STL [R1+0x18], R124 ;  /* 0x0000187c01007387 */ /* 0x0007e20000100800 */
[----:B-1----:R-:W-:Y:S02]  /*3ae00*/  IMAD.MOV.U32 R40, RZ, RZ, R38 ;  /* 0x000000ffff287224 */ /* 0x002fe400078e0026 */
[----:B------:R-:W-:Y:S01]  /*3ae10*/  IMAD.MOV.U32 R41, RZ, RZ, R39 ;  /* 0x000000ffff297224 */ /* 0x000fe200078e0027 */
[----:B------:R1:W-:Y:S04]  /*3ae20*/  STL [R1+0x24], R16 ;  /* 0x0000241001007387 */ /* 0x0003e80000100800 */
[----:B------:R-:W2:Y:S01]  /*3ae30*/  LDL.LU.64 R38, [R1+0x3e0] ;  /* 0x0003e00001267983 */ /* 0x000ea20000300a00 */
[----:B---3--:R-:W-:Y:S02]  /*3ae40*/  IMAD.MOV.U32 R124, RZ, RZ, R17 ;  /* 0x000000ffff7c7224 */ /* 0x008fe400078e0011 */
[----:B-1----:R-:W-:-:S02]  /*3ae50*/  IMAD.MOV.U32 R16, RZ, RZ, R14 ;  /* 0x000000ffff107224 */ /* 0x002fc400078e000e */
[----:B------:R-:W-:Y:S02]  /*3ae60*/  IMAD.MOV.U32 R17, RZ, RZ, R15 ;  /* 0x000000ffff117224 */ /* 0x000fe400078e000f */
[----:B------:R-:W3:Y:S04]  /*3ae70*/  LDL.LU.64 R14, [R1+0x258] ;  /* 0x00025800010e7983 */ /* 0x000ee80000300a00 */
[----:B------:R1:W-:Y:S04]  /*3ae80*/  STL [R1+0x20], R124 ;  /* 0x0000207c01007387 */ /* 0x0003e80000100800 */
[----:B------:R1:W-:Y:S02]  /*3ae90*/  STL [R1+0x2c], R44 ;  /* 0x00002c2c01007387 */ /* 0x0003e40000100800 */
[----:B-1----:R-:W-:-:S02]  /*3aea0*/  IMAD.MOV.U32 R124, RZ, RZ, R45 ;  /* 0x000000ffff7c7224 */ /* 0x002fc400078e002d */
[----:B------:R1:W5:Y:S04]  /*3aeb0*/  LDL.LU.64 R44, [R1+0xf10] ;  /* 0x000f1000012c7983 */ /* 0x0003680000300a00 */
[----:B------:R1:W-:Y:S04]  /*3aec0*/  STL [R1+0x28], R124 ;  /* 0x0000287c01007387 */ /* 0x0003e80000100800 */
[----:B------:R4:W-:Y:S01]  /*3aed0*/  STL [R1+0x34], R36 ;  /* 0x0000342401007387 */ /* 0x0009e20000100800 */
[----:B-1----:R-:W-:-:S05]  /*3aee0*/  IMAD.MOV.U32 R124, RZ, RZ, R37 ;  /* 0x000000ffff7c7224 */ /* 0x002fca00078e0025 */
[----:B------:R1:W-:Y:S01]  /*3aef0*/  STL [R1+0x30], R124 ;  /* 0x0000307c01007387 */ /* 0x0003e20000100800 */
[----:B----4-:R-:W-:Y:S02]  /*3af00*/  IMAD.MOV.U32 R36, RZ, RZ, R34 ;  /* 0x000000ffff247224 */ /* 0x010fe400078e0022 */
[----:B------:R-:W-:Y:S01]  /*3af10*/  IMAD.MOV.U32 R37, RZ, RZ, R35 ;  /* 0x000000ffff257224 */ /* 0x000fe200078e0023 */
[----:B------:R4:W-:Y:S04]  /*3af20*/  STL [R1+0x3c], R32 ;  /* 0x00003c2001007387 */ /* 0x0009e80000100800 */
[----:B------:R-:W3:Y:S01]  /*3af30*/  LDL.LU.64 R34, [R1+0x410] ;  /* 0x0004100001227983 */ /* 0x000ee20000300a00 */
[----:B-1----:R-:W-:-:S03]  /*3af40*/  IMAD.MOV.U32 R124, RZ, RZ, R33 ;  /* 0x000000ffff7c7224 */ /* 0x002fc600078e0021 */
[----:B----4-:R-:W4:Y:S04]  /*3af50*/  LDL.LU.64 R32, [R1+0x270] ;  /* 0x0002700001207983 */ /* 0x010f280000300a00 */
[----:B------:R1:W-:Y:S04]  /*3af60*/  STL [R1+0x38], R124 ;  /* 0x0000387c01007387 */ /* 0x0003e80000100800 */
[----:B------:R1:W-:Y:S02]  /*3af70*/  STL [R1+0x44], R42 ;  /* 0x0000442a01007387 */ /* 0x0003e40000100800 */
[----:B-1----:R-:W-:-:S02]  /*3af80*/  IMAD.MOV.U32 R124, RZ, RZ, R43 ;  /* 0x000000ffff7c7224 */ /* 0x002fc400078e002b */
[----:B------:R1:W5:Y:S04]  /*3af90*/  LDL.LU.64 R42, [R1+0xf08] ;  /* 0x000f0800012a7983 */ /* 0x0003680000300a00 */
[----:B------:R1:W-:Y:S02]  /*3afa0*/  STL [R1+0x40], R124 ;  /* 0x0000407c01007387 */ /* 0x0003e40000100800 */
[----:B-1----:R-:W-:Y:S02]  /*3afb0*/  IMAD.MOV.U32 R124, RZ, RZ, R127 ;  /* 0x000000ffff7c7224 */ /* 0x002fe400078e007f */
[----:B------:R-:W-:Y:S04]  /*3afc0*/  STL [R1+0x4c], R126 ;  /* 0x00004c7e01007387 */ /* 0x000fe80000100800 */
[----:B------:R1:W-:Y:S04]  /*3afd0*/  STL [R1+0x48], R124 ;  /* 0x0000487c01007387 */ /* 0x0003e80000100800 */
[----:B--2---:R2:W-:Y:S01]  /*3afe0*/  STL [R1+0x54], R30 ;  /* 0x0000541e01007387 */ /* 0x0045e20000100800 */
[----:B-1----:R-:W-:-:S03]  /*3aff0*/  IMAD.MOV.U32 R124, RZ, RZ, R31 ;  /* 0x000000ffff7c7224 */ /* 0x002fc600078e001f */
[----:B--2---:R-:W2:Y:S04]  /*3b000*/  LDL.LU.64 R30, [R1+0x438] ;  /* 0x00043800011e7983 */ /* 0x004ea80000300a00 */
[----:B------:R1:W-:Y:S04]  /*3b010*/  STL [R1+0x50], R124 ;  /* 0x0000507c01007387 */ /* 0x0003e80000100800 */
[----:B------:R1:W-:Y:S02]  /*3b020*/  STL [R1+0x5c], R28 ;  /* 0x00005c1c01007387 */ /* 0x0003e40000100800 */
[----:B-1----:R-:W-:-:S02]  /*3b030*/  IMAD.MOV.U32 R124, RZ, RZ, R29 ;  /* 0x000000ffff7c7224 */ /* 0x002fc400078e001d */
[----:B------:R-:W2:Y:S04]  /*3b040*/  LDL.LU.64 R28, [R1+0x2a8] ;  /* 0x0002a800011c7983 */ /* 0x000ea80000300a00 */
[----:B------:R-:W-:Y:S04]  /*3b050*/  STL [R1+0x58], R124 ;  /* 0x0000587c01007387 */ /* 0x000fe80000100800 */
[----:B------:R1:W-:Y:S02]  /*3b060*/  STL [R1+0x64], R40 ;  /* 0x0000642801007387 */ /* 0x0003e40000100800 */
[----:B-1----:R-:W-:-:S05]  /*3b070*/  IMAD.MOV.U32 R40, RZ, RZ, R41 ;  /* 0x000000ffff287224 */ /* 0x002fca00078e0029 */
[----:B------:R-:W-:Y:S04]  /*3b080*/  STL [R1+0x60], R40 ;  /* 0x0000602801007387 */ /* 0x000fe80000100800 */
[----:B------:R1:W-:Y:S02]  /*3b090*/  STL [R1+0x6c], R38 ;  /* 0x00006c2601007387 */ /* 0x0003e40000100800 */
[----:B-1----:R-:W-:-:S05]  /*3b0a0*/  IMAD.MOV.U32 R38, RZ, RZ, R39 ;  /* 0x000000ffff267224 */ /* 0x002fca00078e0027 */
[----:B------:R1:W-:Y:S04]  /*3b0b0*/  STL [R1+0x68], R38 ;  /* 0x0000682601007387 */ /* 0x0003e80000100800 */
[----:B---3--:R3:W-:Y:S01]  /*3b0c0*/  STL [R1+0x74], R14 ;  /* 0x0000740e01007387 */ /* 0x0087e20000100800 */
[----:B-1----:R-:W-:-:S03]  /*3b0d0*/  IMAD.MOV.U32 R38, RZ, RZ, R15 ;  /* 0x000000ffff267224 */ /* 0x002fc600078e000f */
[----:B---3--:R-:W3:Y:S04]  /*3b0e0*/  LDL.LU.64 R14, [R1+0x460] ;  /* 0x00046000010e7983 */ /* 0x008ee80000300a00 */
[----:B------:R1:W-:Y:S04]  /*3b0f0*/  STL [R1+0x70], R38 ;  /* 0x0000702601007387 */ /* 0x0003e80000100800 */
[----:B------:R4:W-:Y:S01]  /*3b100*/  STL [R1+0x7c], R12 ;  /* 0x00007c0c01007387 */ /* 0x0009e20000100800 */
[----:B-1----:R-:W-:-:S03]  /*3b110*/  IMAD.MOV.U32 R38, RZ, RZ, R13 ;  /* 0x000000ffff267224 */ /* 0x002fc600078e000d */
[----:B----4-:R-:W4:Y:S04]  /*3b120*/  LDL.LU.64 R12, [R1+0x2d8] ;  /* 0x0002d800010c7983 */ /* 0x010f280000300a00 */
[----:B------:R-:W-:Y:S04]  /*3b130*/  STL [R1+0x78], R38 ;  /* 0x0000782601007387 */ /* 0x000fe80000100800 */
[----:B------:R1:W-:Y:S02]  /*3b140*/  STL [R1+0x84], R36 ;  /* 0x0000842401007387 */ /* 0x0003e40000100800 */
[----:B-1----:R-:W-:-:S05]  /*3b150*/  IMAD.MOV.U32 R36, RZ, RZ, R37 ;  /* 0x000000ffff247224 */ /* 0x002fca00078e0025 */
[----:B------:R-:W-:Y:S04]  /*3b160*/  STL [R1+0x80], R36 ;  /* 0x0000802401007387 */ /* 0x000fe80000100800 */
[----:B------:R1:W-:Y:S02]  /*3b170*/  STL [R1+0x8c], R34 ;  /* 0x00008c2201007387 */ /* 0x0003e40000100800 */
[----:B-1----:R-:W-:-:S05]  /*3b180*/  IMAD.MOV.U32 R34, RZ, RZ, R35 ;  /* 0x000000ffff227224 */ /* 0x002fca00078e0023 */
[----:B------:R1:W-:Y:S04]  /*3b190*/  STL [R1+0x88], R34 ;  /* 0x0000882201007387 */ /* 0x0003e80000100800 */
[----:B------:R1:W-:Y:S02]  /*3b1a0*/  STL [R1+0x94], R32 ;  /* 0x0000942001007387 */ /* 0x0003e40000100800 */
[----:B-1----:R-:W-:Y:S02]  /*3b1b0*/  IMAD.MOV.U32 R34, RZ, RZ, R33 ;  /* 0x000000ffff227224 */ /* 0x002fe400078e0021 */
[----:B------:R-:W4:Y:S04]  /*3b1c0*/  LDL.LU.64 R32, [R1+0x480] ;  /* 0x0004800001207983 */ /* 0x000f280000300a00 */
[----:B------:R1:W-:Y:S04]  /*3b1d0*/  STL [R1+0x90], R34 ;  /* 0x0000902201007387 */ /* 0x0003e80000100800 */
[----:B------:R1:W-:Y:S02]  /*3b1e0*/  STL [R1+0x9c], R22 ;  /* 0x00009c1601007387 */ /* 0x0003e40000100800 */
[----:B-1----:R-:W-:-:S02]  /*3b1f0*/  IMAD.MOV.U32 R34, RZ, RZ, R23 ;  /* 0x000000ffff227224 */ /* 0x002fc400078e0017 */
[----:B------:R-:W4:Y:S04]  /*3b200*/  LDL.LU.64 R22, [R1+0x300] ;  /* 0x0003000001167983 */ /* 0x000f280000300a00 */
[----:B------:R1:W-:Y:S04]  /*3b210*/  STL [R1+0x98], R34 ;  /* 0x0000982201007387 */ /* 0x0003e80000100800 */
[----:B------:R1:W-:Y:S02]  /*3b220*/  STL [R1+0xa4], R20 ;  /* 0x0000a41401007387 */ /* 0x0003e40000100800 */
[----:B-1----:R-:W-:-:S02]  /*3b230*/  IMAD.MOV.U32 R34, RZ, RZ, R21 ;  /* 0x000000ffff227224 */ /* 0x002fc400078e0015 */
[----:B------:R-:W4:Y:S04]  /*3b240*/  LDL.LU.64 R20, [R1+0x1f8] ;  /* 0x0001f80001147983 */ /* 0x000f280000300a00 */
        /* <DEDUP_REMOVED lines=17> */
[----:B---3--:R3:W-:Y:S01]  /*3b360*/  STL [R1+0xcc], R14 ;  /* 0x0000cc0e01007387 */ /* 0x0087e20000100800 */
[----:B-1----:R-:W-:-:S03]  /*3b370*/  IMAD.MOV.U32 R34, RZ, RZ, R15 ;  /* 0x000000ffff227224 */ /* 0x002fc600078e000f */
[----:B---3--:R-:W3:Y:S04]  /*3b380*/  LDL.LU.64 R14, [R1+0x188] ;  /* 0x00018800010e7983 */ /* 0x008ee80000300a00 */
[----:B------:R1:W-:Y:S04]  /*3b390*/  STL [R1+0xc8], R34 ;  /* 0x0000c82201007387 */ /* 0x0003e80000100800 */
[----:B----4-:R4:W-:Y:S01]  /*3b3a0*/  STL [R1+0xd4], R12 ;  /* 0x0000d40c01007387 */ /* 0x0109e20000100800 */
[----:B-1----:R-:W-:-:S03]  /*3b3b0*/  IMAD.MOV.U32 R34, RZ, RZ, R13 ;  /* 0x000000ffff227224 */ /* 0x002fc600078e000d */
[----:B----4-:R-:W4:Y:S04]  /*3b3c0*/  LDL.LU.64 R12, [R1+0x4d0] ;  /* 0x0004d000010c7983 */ /* 0x010f280000300a00 */
        /* <DEDUP_REMOVED lines=31> */
[----:B------:R-:W2:Y:S04]  /*3b5c0*/  LDL.64 R18, [R1+0x530] ;  /* 0x0005300001127983 */ /* 0x000ea80000100a00 */
        /* <DEDUP_REMOVED lines=257> */
[----:B------:R1:W-:Y:S04]  /*3c5e0*/  STL [R1+0x31c], R28 ;  /* 0x00031c1c01007387 */ /* 0x0003e80000100800 */
[----:B-1----:R-:W2:Y:S01]  /*3c5f0*/  LDL.LU.64 R34, [R1+0x670] ;  /* 0x0006700001227983 */ /* 0x002ea20000300a00 */
[----:B------:R-:W-:-:S05]  /*3c600*/  IMAD.MOV.U32 R28, RZ, RZ, R29 ;  /* 0x000000ffff1c7224 */ /* 0x000fca00078e001d */
[----:B------:R1:W-:Y:S04]  /*3c610*/  STL [R1+0x318], R28 ;  /* 0x0003181c01007387 */ /* 0x0003e80000100800 */
[----:B------:R1:W-:Y:S02]  /*3c620*/  STL [R1+0x324], R18 ;  /* 0x0003241201007387 */ /* 0x0003e40000100800 */
[----:B-1----:R-:W-:Y:S02]  /*3c630*/  IMAD.MOV.U32 R28, RZ, RZ, R19 ;  /* 0x000000ffff1c7224 */ /* 0x002fe400078e0013 */
        /* <DEDUP_REMOVED lines=14> */
[----:B------:R1:W-:Y:S04]  /*3c720*/  STL [R1+0x344], R26 ;  /* 0x0003441a01007387 */ /* 0x0003e80000100800 */
[----:B-1----:R-:W4:Y:S01]  /*3c730*/  LDL.LU.64 R28, [R1+0x490] ;  /* 0x00049000011c7983 */ /* 0x002f220000300a00 */
[----:B------:R-:W-:-:S05]  /*3c740*/  IMAD.MOV.U32 R26, RZ, RZ, R27 ;  /* 0x000000ffff1a7224 */ /* 0x000fca00078e001b */
[----:B------:R1:W-:Y:S04]  /*3c750*/  STL [R1+0x340], R26 ;  /* 0x0003401a01007387 */ /* 0x0003e80000100800 */
[----:B------:R1:W-:Y:S04]  /*3c760*/  STL [R1+0x34c], R24 ;  /* 0x00034c1801007387 */ /* 0x0003e80000100800 */
[----:B-1----:R-:W4:Y:S01]  /*3c770*/  LDL.LU.64 R26, [R1+0x3d0] ;  /* 0x0003d000011a7983 */ /* 0x002f220000300a00 */
[----:B------:R-:W-:-:S05]  /*3c780*/  IMAD.MOV.U32 R24, RZ, RZ, R25 ;  /* 0x000000ffff187224 */ /* 0x000fca00078e0019 */
[----:B------:R1:W-:Y:S04]  /*3c790*/  STL [R1+0x348], R24 ;  /* 0x0003481801007387 */ /* 0x0003e80000100800 */
[----:B------:R1:W-:Y:S04]  /*3c7a0*/  STL [R1+0x354], R32 ;  /* 0x0003542001007387 */ /* 0x0003e80000100800 */
[----:B-1----:R-:W4:Y:S01]  /*3c7b0*/  LDL.LU.64 R24, [R1+0x758] ;  /* 0x0007580001187983 */ /* 0x002f220000300a00 */
[----:B------:R-:W-:-:S03]  /*3c7c0*/  IMAD.MOV.U32 R32, RZ, RZ, R33 ;  /* 0x000000ffff207224 */ /* 0x000fc600078e0021 */
[----:B------:R1:W-:Y:S04]  /*3c7d0*/  STL [R1+0x35c], R22 ;  /* 0x00035c1601007387 */ /* 0x0003e80000100800 */
[----:B------:R1:W-:Y:S02]  /*3c7e0*/  STL [R1+0x350], R32 ;  /* 0x0003502001007387 */ /* 0x0003e40000100800 */
[----:B-1----:R-:W-:Y:S02]  /*3c7f0*/  IMAD.MOV.U32 R22, RZ, RZ, R23 ;  /* 0x000000ffff167224 */ /* 0x002fe400078e0017 */
[----:B------:R-:W4:Y:S04]  /*3c800*/  LDL.LU.64 R32, [R1+0x6b0] ;  /* 0x0006b00001207983 */ /* 0x000f280000300a00 */
[----:B------:R-:W-:Y:S04]  /*3c810*/  STL [R1+0x364], R20 ;  /* 0x0003641401007387 */ /* 0x000fe80000100800 */
[----:B------:R1:W-:Y:S04]  /*3c820*/  STL [R1+0x358], R22 ;  /* 0x0003581601007387 */ /* 0x0003e80000100800 */
[----:B-1----:R-:W4:Y:S01]  /*3c830*/  LDL.LU.64 R22, [R1+0x4a0] ;  /* 0x0004a00001167983 */ /* 0x002f220000300a00 */
[----:B------:R-:W-:-:S03]  /*3c840*/  IMAD.MOV.U32 R20, RZ, RZ, R21 ;  /* 0x000000ffff147224 */ /* 0x000fc600078e0015 */
[----:B--2---:R1:W-:Y:S04]  /*3c850*/  STL [R1+0x36c], R30 ;  /* 0x00036c1e01007387 */ /* 0x0043e80000100800 */
[----:B------:R2:W-:Y:S01]  /*3c860*/  STL [R1+0x360], R20 ;  /* 0x0003601401007387 */ /* 0x0005e20000100800 */
[----:B-1----:R-:W-:-:S03]  /*3c870*/  IMAD.MOV.U32 R30, RZ, RZ, R31 ;  /* 0x000000ffff1e7224 */ /* 0x002fc600078e001f */
[----:B--2---:R-:W2:Y:S04]  /*3c880*/  LDL.LU.64 R20, [R1+0x3e8] ;  /* 0x0003e80001147983 */ /* 0x004ea80000300a00 */
[----:B------:R-:W-:Y:S04]  /*3c890*/  STL [R1+0x374], R34 ;  /* 0x0003742201007387 */ /* 0x000fe80000100800 */
[----:B------:R1:W-:Y:S04]  /*3c8a0*/  STL [R1+0x368], R30 ;  /* 0x0003681e01007387 */ /* 0x0003e80000100800 */
[----:B-1----:R-:W2:Y:S01]  /*3c8b0*/  LDL.LU.64 R30, [R1+0x768] ;  /* 0x00076800011e7983 */ /* 0x002ea20000300a00 */
[----:B------:R-:W-:-:S03]  /*3c8c0*/  IMAD.MOV.U32 R34, RZ, RZ, R35 ;  /* 0x000000ffff227224 */ /* 0x000fc600078e0023 */
[----:B------:R-:W-:Y:S04]  /*3c8d0*/  STL [R1+0x37c], R18 ;  /* 0x00037c1201007387 */ /* 0x000fe80000100800 */
[----:B------:R1:W-:Y:S02]  /*3c8e0*/  STL [R1+0x370], R34 ;  /* 0x0003702201007387 */ /* 0x0003e40000100800 */
[----:B-1----:R-:W-:Y:S02]  /*3c8f0*/  IMAD.MOV.U32 R34, RZ, RZ, R19 ;  /* 0x000000ffff227224 */ /* 0x002fe400078e0013 */
[----:B------:R-:W2:Y:S04]  /*3c900*/  LDL.LU.64 R18, [R1+0x6c8] ;  /* 0x0006c80001127983 */ /* 0x000ea80000300a00 */
[----:B------:R1:W-:Y:S04]  /*3c910*/  STL [R1+0x378], R34 ;  /* 0x0003782201007387 */ /* 0x0003e80000100800 */
[----:B------:R3:W-:Y:S01]  /*3c920*/  STL [R1+0x384], R16 ;  /* 0x0003841001007387 */ /* 0x0007e20000100800 */
[----:B-1----:R-:W-:-:S03]  /*3c930*/  IMAD.MOV.U32 R34, RZ, RZ, R17 ;  /* 0x000000ffff227224 */ /* 0x002fc600078e0011 */
[----:B---3--:R-:W3:Y:S04]  /*3c940*/  LDL.LU.64 R16, [R1+0x4b8] ;  /* 0x0004b80001107983 */ /* 0x008ee80000300a00 */
[----:B------:R1:W-:Y:S04]  /*3c950*/  STL [R1+0x380], R34 ;  /* 0x0003802201007387 */ /* 0x0003e80000100800 */
[----:B------:R1:W-:Y:S02]  /*3c960*/  STL [R1+0x38c], R14 ;  /* 0x00038c0e01007387 */ /* 0x0003e40000100800 */
[----:B-1----:R-:W-:-:S02]  /*3c970*/  IMAD.MOV.U32 R34, RZ, RZ, R15 ;  /* 0x000000ffff227224 */ /* 0x002fc400078e000f */
[----:B------:R-:W3:Y:S04]  /*3c980*/  LDL.LU.64 R14, [R1+0x400] ;  /* 0x00040000010e7983 */ /* 0x000ee80000300a00 */
        /* <DEDUP_REMOVED lines=8> */
[----:B------:R-:W-:Y:S04]  /*3ca10*/  STL [R1+0x398], R34 ;  /* 0x0003982201007387 */ /* 0x000fe80000100800 */
[----:B------:R1:W-:Y:S02]  /*3ca20*/  STL [R1+0x3a4], R26 ;  /* 0x0003a41a01007387 */ /* 0x0003e40000100800 */
[----:B-1----:R-:W-:-:S02]  /*3ca30*/  IMAD.MOV.U32 R26, RZ, RZ, R27 ;  /* 0x000000ffff1a7224 */ /* 0x002fc400078e001b */
[----:B------:R-:W-:Y:S04]  /*3ca40*/  STL [R1+0x3ac], R24 ;  /* 0x0003ac1801007387 */ /* 0x000fe80000100800 */
[----:B------:R1:W-:Y:S04]  /*3ca50*/  STL [R1+0x3a0], R26 ;  /* 0x0003a01a01007387 */ /* 0x0003e80000100800 */
[----:B-1----:R-:W4:Y:S01]  /*3ca60*/  LDL.LU.64 R26, [R1+0x500] ;  /* 0x00050000011a7983 */ /* 0x002f220000300a00 */
[----:B------:R-:W-:-:S03]  /*3ca70*/  IMAD.MOV.U32 R24, RZ, RZ, R25 ;  /* 0x000000ffff187224 */ /* 0x000fc600078e0019 */
[----:B------:R1:W-:Y:S04]  /*3ca80*/  STL [R1+0x3b4], R32 ;  /* 0x0003b42001007387 */ /* 0x0003e80000100800 */
[----:B------:R1:W-:Y:S02]  /*3ca90*/  STL [R1+0x3a8], R24 ;  /* 0x0003a81801007387 */ /* 0x0003e40000100800 */
[----:B-1----:R-:W-:Y:S02]  /*3caa0*/  IMAD.MOV.U32 R32, RZ, RZ, R33 ;  /* 0x000000ffff207224 */ /* 0x002fe400078e0021 */
[----:B------:R-:W4:Y:S04]  /*3cab0*/  LDL.LU.64 R24, [R1+0x418] ;  /* 0x0004180001187983 */ /* 0x000f280000300a00 */
[----:B------:R1:W-:Y:S04]  /*3cac0*/  STL [R1+0x3bc], R22 ;  /* 0x0003bc1601007387 */ /* 0x0003e80000100800 */
[----:B------:R-:W-:Y:S04]  /*3cad0*/  STL [R1+0x3b0], R32 ;  /* 0x0003b02001007387 */ /* 0x000fe80000100800 */
[----:B------:R-:W4:Y:S01]  /*3cae0*/  LDL.LU.64 R36, [R1+0x780] ;  /* 0x0007800001247983 */ /* 0x000f220000300a00 */
[----:B-1----:R-:W-:-:S03]  /*3caf0*/  IMAD.MOV.U32 R22, RZ, RZ, R23 ;  /* 0x000000ffff167224 */ /* 0x002fc600078e0017 */
[----:B--2---:R1:W-:Y:S04]  /*3cb00*/  STL [R1+0x3c4], R20 ;  /* 0x0003c41401007387 */ /* 0x0043e80000100800 */
[----:B------:R2:W-:Y:S01]  /*3cb10*/  STL [R1+0x3b8], R22 ;  /* 0x0003b81601007387 */ /* 0x0005e20000100800 */
[----:B-1----:R-:W-:-:S03]  /*3cb20*/  IMAD.MOV.U32 R20, RZ, RZ, R21 ;  /* 0x000000ffff147224 */ /* 0x002fc600078e0015 */
[----:B--2---:R-:W2:Y:S04]  /*3cb30*/  LDL.LU.64 R22, [R1+0x6f0] ;  /* 0x0006f00001167983 */ /* 0x004ea80000300a00 */
[----:B------:R-:W-:Y:S04]  /*3cb40*/  STL [R1+0x3cc], R30 ;  /* 0x0003cc1e01007387 */ /* 0x000fe80000100800 */
[----:B------:R1:W-:Y:S04]  /*3cb50*/  STL [R1+0x3c0], R20 ;  /* 0x0003c01401007387 */ /* 0x0003e80000100800 */
[----:B-1----:R-:W2:Y:S04]  /*3cb60*/  LDL.LU.64 R20, [R1+0x518] ;  /* 0x0005180001147983 */ /* 0x002ea80000300a00 */
[----:B------:R-:W2:Y:S01]  /*3cb70*/  LDL.LU.64 R34, [R1+0x428] ;  /* 0x0004280001227983 */ /* 0x000ea20000300a00 */
[----:B------:R-:W-:-:S05]  /*3cb80*/  IMAD.MOV.U32 R30, RZ, RZ, R31 ;  /* 0x000000ffff1e7224 */ /* 0x000fca00078e001f */
[----:B------:R1:W-:Y:S04]  /*3cb90*/  STL [R1+0x3c8], R30 ;  /* 0x0003c81e01007387 */ /* 0x0003e80000100800 */
[----:B------:R1:W-:Y:S02]  /*3cba0*/  STL [R1+0x3d4], R18 ;  /* 0x0003d41201007387 */ /* 0x0003e40000100800 */
[----:B-1----:R-:W-:Y:S02]  /*3cbb0*/  IMAD.MOV.U32 R30, RZ, RZ, R19 ;  /* 0x000000ffff1e7224 */ /* 0x002fe400078e0013 */
[----:B------:R-:W2:Y:S04]  /*3cbc0*/  LDL.LU.64 R18, [R1+0x788] ;  /* 0x0007880001127983 */ /* 0x000ea80000300a00 */
[----:B------:R1:W-:Y:S04]  /*3cbd0*/  STL [R1+0x3d0], R30 ;  /* 0x0003d01e01007387 */ /* 0x0003e80000100800 */
[----:B---3--:R3:W-:Y:S01]  /*3cbe0*/  STL [R1+0x3dc], R16 ;  /* 0x0003dc1001007387 */ /* 0x0087e20000100800 */
[----:B-1----:R-:W-:-:S03]  /*3cbf0*/  IMAD.MOV.U32 R30, RZ, RZ, R17 ;  /* 0x000000ffff1e7224 */ /* 0x002fc600078e0011 */
[----:B---3--:R-:W3:Y:S04]  /*3cc00*/  LDL.LU.64 R16, [R1+0x700] ;  /* 0x0007000001107983 */ /* 0x008ee80000300a00 */
[----:B------:R-:W-:Y:S04]  /*3cc10*/  STL [R1+0x3d8], R30 ;  /* 0x0003d81e01007387 */ /* 0x000fe80000100800 */
[----:B------:R1:W-:Y:S04]  /*3cc20*/  STL [R1+0x3e4], R14 ;  /* 0x0003e40e01007387 */ /* 0x0003e80000100800 */
[----:B------:R-:W3:Y:S01]  /*3cc30*/  LDL.LU.64 R32, [R1+0x550] ;  /* 0x0005500001207983 */ /* 0x000ee20000300a00 */
[----:B-1----:R-:W-:-:S03]  /*3cc40*/  IMAD.MOV.U32 R14, RZ, RZ, R15 ;  /* 0x000000ffff0e7224 */ /* 0x002fc600078e000f */
[----:B----4-:R1:W-:Y:S04]  /*3cc50*/  STL [R1+0x3ec], R12 ;  /* 0x0003ec0c01007387 */ /* 0x0103e80000100800 */
[----:B------:R4:W-:Y:S01]  /*3cc60*/  STL [R1+0x3e0], R14 ;  /* 0x0003e00e01007387 */ /* 0x0009e20000100800 */
[----:B-1----:R-:W-:-:S03]  /*3cc70*/  IMAD.MOV.U32 R12, RZ, RZ, R13 ;  /* 0x000000ffff0c7224 */ /* 0x002fc600078e000d */
[----:B----4-:R-:W4:Y:S04]  /*3cc80*/  LDL.LU.64 R14, [R1+0x450] ;  /* 0x00045000010e7983 */ /* 0x010f280000300a00 */
[----:B------:R-:W-:Y:S04]  /*3cc90*/  STL [R1+0x3f4], R28 ;  /* 0x0003f41c01007387 */ /* 0x000fe80000100800 */
[----:B------:R1:W-:Y:S04]  /*3cca0*/  STL [R1+0x3e8], R12 ;  /* 0x0003e80c01007387 */ /* 0x0003e80000100800 */
[----:B-1----:R-:W4:Y:S04]  /*3ccb0*/  LDL.LU.64 R12, [R1+0x790] ;  /* 0x00079000010c7983 */ /* 0x002f280000300a00 */
[----:B------:R-:W4:Y:S01]  /*3ccc0*/  LDL.LU.64 R30, [R1+0x710] ;  /* 0x00071000011e7983 */ /* 0x000f220000300a00 */
        /* <DEDUP_REMOVED lines=13> */
[----:B--2---:R-:W-:Y:S04]  /*3cda0*/  STL [R1+0x414], R22 ;  /* 0x0004141601007387 */ /* 0x004fe80000100800 */
[----:B------:R1:W-:Y:S02]  /*3cdb0*/  STL [R1+0x408], R36 ;  /* 0x0004082401007387 */ /* 0x0003e40000100800 */
[----:B-1----:R-:W-:Y:S02]  /*3cdc0*/  IMAD.MOV.U32 R36, RZ, RZ, R23 ;  /* 0x000000ffff247224 */ /* 0x002fe400078e0017 */
[----:B------:R-:W2:Y:S04]  /*3cdd0*/  LDL.LU.64 R22, [R1+0x720] ;  /* 0x0007200001167983 */ /* 0x000ea80000300a00 */
[----:B------:R-:W-:Y:S04]  /*3cde0*/  STL [R1+0x410], R36 ;  /* 0x0004102401007387 */ /* 0x000fe80000100800 */
[----:B------:R1:W-:Y:S04]  /*3cdf0*/  STL [R1+0x41c], R20 ;  /* 0x00041c1401007387 */ /* 0x0003e80000100800 */
[----:B------:R1:W-:Y:S02]  /*3ce00*/  STL [R1+0x424], R34 ;  /* 0x0004242201007387 */ /* 0x0003e40000100800 */
[----:B-1----:R-:W-:-:S05]  /*3ce10*/  IMAD.MOV.U32 R20, RZ, RZ, R21 ;  /* 0x000000ffff147224 */ /* 0x002fca00078e0015 */
[----:B------:R1:W-:Y:S01]  /*3ce20*/  STL [R1+0x418], R20 ;  /* 0x0004181401007387 */ /* 0x0003e20000100800 */
[----:B------:R-:W-:-:S03]  /*3ce30*/  IMAD.MOV.U32 R34, RZ, RZ, R35 ;  /* 0x000000ffff227224 */ /* 0x000fc600078e0023 */
[----:B-1----:R-:W2:Y:S04]  /*3ce40*/  LDL.LU.64 R20, [R1+0x578] ;  /* 0x0005780001147983 */ /* 0x002ea80000300a00 */
[----:B------:R-:W-:Y:S04]  /*3ce50*/  STL [R1+0x42c], R18 ;  /* 0x00042c1201007387 */ /* 0x000fe80000100800 */
[----:B------:R1:W-:Y:S02]  /*3ce60*/  STL [R1+0x420], R34 ;  /* 0x0004202201007387 */ /* 0x0003e40000100800 */
[----:B-1----:R-:W-:-:S02]  /*3ce70*/  IMAD.MOV.U32 R34, RZ, RZ, R19 ;  /* 0x000000ffff227224 */ /* 0x002fc400078e0013 */
[----:B------:R-:W2:Y:S04]  /*3ce80*/  LDL.LU.64 R18, [R1+0x488] ;  /* 0x0004880001127983 */ /* 0x000ea80000300a00 */
[----:B------:R-:W-:Y:S04]  /*3ce90*/  STL [R1+0x428], R34 ;  /* 0x0004282201007387 */ /* 0x000fe80000100800 */
[----:B---3--:R1:W-:Y:S04]  /*3cea0*/  STL [R1+0x434], R16 ;  /* 0x0004341001007387 */ /* 0x0083e80000100800 */
[----:B------:R3:W-:Y:S01]  /*3ceb0*/  STL [R1+0x43c], R32 ;  /* 0x00043c2001007387 */ /* 0x0007e20000100800 */
[----:B-1----:R-:W-:-:S05]  /*3cec0*/  IMAD.MOV.U32 R16, RZ, RZ, R17 ;  /* 0x000000ffff107224 */ /* 0x002fca00078e0011 */
[----:B------:R1:W-:Y:S01]  /*3ced0*/  STL [R1+0x430], R16 ;  /* 0x0004301001007387 */ /* 0x0003e20000100800 */
[----:B---3--:R-:W-:-:S03]  /*3cee0*/  IMAD.MOV.U32 R32, RZ, RZ, R33 ;  /* 0x000000ffff207224 */ /* 0x008fc600078e0021 */
[----:B-1----:R-:W3:Y:S04]  /*3cef0*/  LDL.LU.64 R16, [R1+0x7a0] ;  /* 0x0007a00001107983 */ /* 0x002ee80000300a00 */
[----:B----4-:R-:W-:Y:S04]  /*3cf00*/  STL [R1+0x444], R14 ;  /* 0x0004440e01007387 */ /* 0x010fe80000100800 */
[----:B------:R1:W-:Y:S02]  /*3cf10*/  STL [R1+0x438], R32 ;  /* 0x0004382001007387 */ /* 0x0003e40000100800 */
[----:B-1----:R-:W-:-:S02]  /*3cf20*/  IMAD.MOV.U32 R32, RZ, RZ, R15 ;  /* 0x000000ffff207224 */ /* 0x002fc400078e000f */
[----:B------:R-:W4:Y:S04]  /*3cf30*/  LDL.LU.64 R14, [R1+0x730] ;  /* 0x00073000010e7983 */ /* 0x000f280000300a00 */
[----:B------:R-:W-:Y:S04]  /*3cf40*/  STL [R1+0x440], R32 ;  /* 0x0004402001007387 */ /* 0x000fe80000100800 */
[----:B------:R1:W-:Y:S04]  /*3cf50*/  STL [R1+0x44c], R12 ;  /* 0x00044c0c01007387 */ /* 0x0003e80000100800 */
[----:B------:R1:W-:Y:S02]  /*3cf60*/  STL [R1+0x454], R30 ;  /* 0x0004541e01007387 */ /* 0x0003e40000100800 */
[----:B-1----:R-:W-:-:S05]  /*3cf70*/  IMAD.MOV.U32 R12, RZ, RZ, R13 ;  /* 0x000000ffff0c7224 */ /* 0x002fca00078e000d */
[----:B------:R1:W-:Y:S01]  /*3cf80*/  STL [R1+0x448], R12 ;  /* 0x0004480c01007387 */ /* 0x0003e20000100800 */
[----:B------:R-:W-:-:S03]  /*3cf90*/  IMAD.MOV.U32 R30, RZ, RZ, R31 ;  /* 0x000000ffff1e7224 */ /* 0x000fc600078e001f */
[----:B-1----:R-:W4:Y:S04]  /*3cfa0*/  LDL.LU.64 R12, [R1+0x590] ;  /* 0x00059000010c7983 */ /* 0x002f280000300a00 */
[----:B------:R1:W-:Y:S04]  /*3cfb0*/  STL [R1+0x45c], R28 ;  /* 0x00045c1c01007387 */ /* 0x0003e80000100800 */
[----:B------:R-:W-:Y:S04]  /*3cfc0*/  STL [R1+0x450], R30 ;  /* 0x0004501e01007387 */ /* 0x000fe80000100800 */
[----:B------:R-:W4:Y:S01]  /*3cfd0*/  LDL.LU.64 R126, [R1+0x4b0] ;  /* 0x0004b000017e7983 */ /* 0x000f220000300a00 */
[----:B-1----:R-:W-:-:S05]  /*3cfe0*/  IMAD.MOV.U32 R28, RZ, RZ, R29 ;  /* 0x000000ffff1c7224 */ /* 0x002fca00078e001d */
[----:B------:R-:W-:Y:S04]  /*3cff0*/  STL [R1+0x458], R28 ;  /* 0x0004581c01007387 */ /* 0x000fe80000100800 */
[----:B------:R1:W-:Y:S02]  /*3d000*/  STL [R1+0x464], R26 ;  /* 0x0004641a01007387 */ /* 0x0003e40000100800 */
[----:B-1----:R-:W-:Y:S02]  /*3d010*/  IMAD.MOV.U32 R26, RZ, RZ, R27 ;  /* 0x000000ffff1a7224 */ /* 0x002fe400078e001b */
[----:B------:R1:W-:Y:S04]  /*3d020*/  STL [R1+0x46c], R24 ;  /* 0x00046c1801007387 */ /* 0x0003e80000100800 */
[----:B------:R-:W-:Y:S04]  /*3d030*/  STL [R1+0x460], R26 ;  /* 0x0004601a01007387 */ /* 0x000fe80000100800 */
[----:B------:R-:W4:Y:S01]  /*3d040*/  LDL.LU.64 R40, [R1+0x7a8] ;  /* 0x0007a80001287983 */ /* 0x000f220000300a00 */
[----:B-1----:R-:W-:-:S03]  /*3d050*/  IMAD.MOV.U32 R24, RZ, RZ, R25 ;  /* 0x000000ffff187224 */ /* 0x002fc600078e0019 */
[----:B------:R-:W4:Y:S04]  /*3d060*/  LDL.LU.64 R38, [R1+0x740] ;  /* 0x0007400001267983 */ /* 0x000f280000300a00 */
[----:B------:R-:W-:Y:S04]  /*3d070*/  STL [R1+0x468], R24 ;  /* 0x0004681801007387 */ /* 0x000fe80000100800 */
[----:B--2---:R1:W-:Y:S04]  /*3d080*/  STL [R1+0x474], R22 ;  /* 0x0004741601007387 */ /* 0x0043e80000100800 */
[----:B------:R-:W2:Y:S04]  /*3d090*/  LDL.LU.64 R36, [R1+0x690] ;  /* 0x0006900001247983 */ /* 0x000ea80000300a00 */
[----:B------:R-:W2:Y:S01]  /*3d0a0*/  LDL.LU.64 R34, [R1+0x4c8] ;  /* 0x0004c80001227983 */ /* 0x000ea20000300a00 */
[----:B-1----:R-:W-:-:S05]  /*3d0b0*/  IMAD.MOV.U32 R22, RZ, RZ, R23 ;  /* 0x000000ffff167224 */ /* 0x002fca00078e0017 */
[----:B------:R-:W-:Y:S04]  /*3d0c0*/  STL [R1+0x470], R22 ;  /* 0x0004701601007387 */ /* 0x000fe80000100800 */
[----:B------:R1:W-:Y:S04]  /*3d0d0*/  STL [R1+0x47c], R20 ;  /* 0x00047c1401007387 */ /* 0x0003e80000100800 */
        /* <DEDUP_REMOVED lines=9> */
[----:B---3--:R1:W-:Y:S04]  /*3d170*/  STL [R1+0x48c], R16 ;  /* 0x00048c1001007387 */ /* 0x0083e80000100800 */
[----:B------:R-:W3:Y:S04]  /*3d180*/  LDL.LU.64 R24, [R1+0x7b8] ;  /* 0x0007b80001187983 */ /* 0x000ee80000300a00 */
[----:B------:R-:W3:Y:S01]  /*3d190*/  LDL.LU.64 R22, [R1+0x760] ;  /* 0x0007600001167983 */ /* 0x000ee20000300a00 */
[----:B-1----:R-:W-:-:S05]  /*3d1a0*/  IMAD.MOV.U32 R16, RZ, RZ, R17 ;  /* 0x000000ffff107224 */ /* 0x002fca00078e0011 */
[----:B------:R-:W-:Y:S04]  /*3d1b0*/  STL [R1+0x488], R16 ;  /* 0x0004881001007387 */ /* 0x000fe80000100800 */
[----:B----4-:R1:W-:Y:S04]  /*3d1c0*/  STL [R1+0x494], R14 ;  /* 0x0004940e01007387 */ /* 0x0103e80000100800 */
[----:B------:R-:W4:Y:S04]  /*3d1d0*/  LDL.LU.64 R20, [R1+0x6c0] ;  /* 0x0006c00001147983 */ /* 0x000f280000300a00 */
[----:B------:R-:W3:Y:S01]  /*3d1e0*/  LDL.LU.64 R18, [R1+0x508] ;  /* 0x0005080001127983 */ /* 0x000ee20000300a00 */
[----:B-1----:R-:W-:-:S05]  /*3d1f0*/  IMAD.MOV.U32 R14, RZ, RZ, R15 ;  /* 0x000000ffff0e7224 */ /* 0x002fca00078e000f */
[----:B------:R1:W-:Y:S04]  /*3d200*/  STL [R1+0x490], R14 ;  /* 0x0004900e01007387 */ /* 0x0003e80000100800 */
[----:B------:R1:W-:Y:S04]  /*3d210*/  STL [R1+0x49c], R12 ;  /* 0x00049c0c01007387 */ /* 0x0003e80000100800 */
[----:B------:R-:W4:Y:S04]  /*3d220*/  LDL.LU.64 R16, [R1+0x7c0] ;  /* 0x0007c00001107983 */ /* 0x000f280000300a00 */
[----:B-1----:R-:W4:Y:S01]  /*3d230*/  LDL.LU.64 R14, [R1+0x770] ;  /* 0x00077000010e7983 */ /* 0x002f220000300a00 */
[----:B------:R-:W-:-:S05]  /*3d240*/  IMAD.MOV.U32 R12, RZ, RZ, R13 ;  /* 0x000000ffff0c7224 */ /* 0x000fca00078e000d */
[----:B------:R1:W-:Y:S04]  /*3d250*/  STL [R1+0x498], R12 ;  /* 0x0004980c01007387 */ /* 0x0003e80000100800 */
[----:B------:R1:W-:Y:S04]  /*3d260*/  STL [R1+0x4a4], R126 ;  /* 0x0004a47e01007387 */ /* 0x0003e80000100800 */
[----:B-1----:R-:W4:Y:S01]  /*3d270*/  LDL.LU.64 R12, [R1+0x6d8] ;  /* 0x0006d800010c7983 */ /* 0x002f220000300a00 */
[----:B------:R-:W-:-:S03]  /*3d280*/  IMAD.MOV.U32 R124, RZ, RZ, R127 ;  /* 0x000000ffff7c7224 */ /* 0x000fc600078e007f */
[----:B------:R-:W4:Y:S04]  /*3d290*/  LDL.LU.64 R126, [R1+0x538] ;  /* 0x00053800017e7983 */ /* 0x000f280000300a00 */
[----:B------:R1:W-:Y:S02]  /*3d2a0*/  STL [R1+0x4a0], R124 ;  /* 0x0004a07c01007387 */ /* 0x0003e40000100800 */
[----:B-1----:R-:W-:Y:S02]  /*3d2b0*/  IMAD.MOV.U32 R124, RZ, RZ, R41 ;  /* 0x000000ffff7c7224 */ /* 0x002fe400078e0029 */
[----:B------:R1:W-:Y:S04]  /*3d2c0*/  STL [R1+0x4ac], R40 ;  /* 0x0004ac2801007387 */ /* 0x0003e80000100800 */
[----:B-1----:R1:W5:Y:S04]  /*3d2d0*/  LDL.LU.64 R40, [R1+0xf00] ;  /* 0x000f000001287983 */ /* 0x0023680000300a00 */
[----:B------:R-:W-:Y:S04]  /*3d2e0*/  STL [R1+0x4b4], R38 ;  /* 0x0004b42601007387 */ /* 0x000fe80000100800 */
[----:B------:R1:W-:Y:S02]  /*3d2f0*/  STL [R1+0x4a8], R124 ;  /* 0x0004a87c01007387 */ /* 0x0003e40000100800 */
[----:B-1----:R-:W-:-:S02]  /*3d300*/  IMAD.MOV.U32 R124, RZ, RZ, R39 ;  /* 0x000000ffff7c7224 */ /* 0x002fc400078e0027 */
[----:B------:R1:W5:Y:S04]  /*3d310*/  LDL.LU.64 R38, [R1+0xef8] ;  /* 0x000ef80001267983 */ /* 0x0003680000300a00 */
[----:B--2---:R-:W-:Y:S04]  /*3d320*/  STL [R1+0x4bc], R36 ;  /* 0x0004bc2401007387 */ /* 0x004fe80000100800 */
[----:B------:R2:W-:Y:S02]  /*3d330*/  STL [R1+0x4b0], R124 ;  /* 0x0004b07c01007387 */ /* 0x0005e40000100800 */
[----:B--2---:R-:W-:-:S02]  /*3d340*/  IMAD.MOV.U32 R124, RZ, RZ, R37 ;  /* 0x000000ffff7c7224 */ /* 0x004fc400078e0025 */
[----:B------:R1:W5:Y:S04]  /*3d350*/  LDL.LU.64 R36, [R1+0xef0] ;  /* 0x000ef00001247983 */ /* 0x0003680000300a00 */
[----:B------:R-:W-:Y:S04]  /*3d360*/  STL [R1+0x4c4], R34 ;  /* 0x0004c42201007387 */ /* 0x000fe80000100800 */
        /* <DEDUP_REMOVED lines=19> */
[----:B---3--:R-:W-:Y:S04]  /*3d4a0*/  STL [R1+0x4ec], R24 ;  /* 0x0004ec1801007387 */ /* 0x008fe80000100800 */
[----:B------:R2:W-:Y:S02]  /*3d4b0*/  STL [R1+0x4e0], R124 ;  /* 0x0004e07c01007387 */ /* 0x0005e40000100800 */
[----:B--2---:R-:W-:-:S02]  /*3d4c0*/  IMAD.MOV.U32 R124, RZ, RZ, R25 ;  /* 0x000000ffff7c7224 */ /* 0x004fc400078e0019 */
[----:B------:R1:W5:Y:S04]  /*3d4d0*/  LDL.LU.64 R24, [R1+0xec0] ;  /* 0x000ec00001187983 */ /* 0x0003680000300a00 */
[----:B------:R-:W-:Y:S04]  /*3d4e0*/  STL [R1+0x4f4], R22 ;  /* 0x0004f41601007387 */ /* 0x000fe80000100800 */
[----:B------:R2:W-:Y:S02]  /*3d4f0*/  STL [R1+0x4e8], R124 ;  /* 0x0004e87c01007387 */ /* 0x0005e40000100800 */
[----:B--2---:R-:W-:-:S02]  /*3d500*/  IMAD.MOV.U32 R124, RZ, RZ, R23 ;  /* 0x000000ffff7c7224 */ /* 0x004fc400078e0017 */
[----:B------:R1:W5:Y:S04]  /*3d510*/  LDL.LU.64 R22, [R1+0xeb8] ;  /* 0x000eb80001167983 */ /* 0x0003680000300a00 */
[----:B----4-:R-:W-:Y:S04]  /*3d520*/  STL [R1+0x4fc], R20 ;  /* 0x0004fc1401007387 */ /* 0x010fe80000100800 */
        /* <DEDUP_REMOVED lines=18> */
[----:B------:R-:W2:Y:S04]  /*3d650*/  LDL.LU.64 R12, [R1+0xe90] ;  /* 0x000e9000010c7983 */ /* 0x000ea80000300a00 */
[----:B------:R3:W-:Y:S04]  /*3d660*/  STL [R1+0x524], R126 ;  /* 0x0005247e01007387 */ /* 0x0007e80000100800 */
[----:B------:R2:W-:Y:S01]  /*3d670*/  STL [R1+0x518], R124 ;  /* 0x0005187c01007387 */ /* 0x0005e20000100800 */
[----:B---3--:R-:W-:-:S05]  /*3d680*/  IMAD.MOV.U32 R126, RZ, RZ, R127 ;  /* 0x000000ffff7e7224 */ /* 0x008fca00078e007f */
[----:B------:R3:W-:Y:S01]  /*3d690*/  STL [R1+0x520], R126 ;  /* 0x0005207e01007387 */ /* 0x0007e20000100800 */
[----:B------:R-:W-:Y:S01]  /*3d6a0*/  UIADD3 UR15, UPT, UPT, UR15, -0x1c0, URZ ;  /* 0xfffffe400f0f7890 */ /* 0x000fe2000fffe0ff */
[----:B------:R-:W-:Y:S01]  /*3d6b0*/  UMOV UR17, 0x1 ;  /* 0x0000000100117882 */ /* 0x000fe20000000000 */
[----:B------:R-:W-:Y:S01]  /*3d6c0*/  UMOV UR18, 0x6 ;  /* 0x0000000600127882 */ /* 0x000fe20000000000 */
[----:B------:R-:W-:Y:S01]  /*3d6d0*/  UMOV UR4, URZ ;  /* 0x000000ff00047c82 */ /* 0x000fe20008000000 */
[----:B------:R-:W-:Y:S01]  /*3d6e0*/  UMOV UR5, URZ ;  /* 0x000000ff00057c82 */ /* 0x000fe20008000000 */
[----:B------:R-:W-:Y:S01]  /*3d6f0*/  UMOV UR6, URZ ;  /* 0x000000ff00067c82 */ /* 0x000fe20008000000 */
[----:B--2---:R-:W-:-:S04]  /*3d700*/  SHF.R.S32.HI R124, RZ, 0x1f, R12 ;  /* 0x0000001fff7c7819 */ /* 0x004fc8000001140c */
[----:B------:R-:W-:Y:S02]  /*3d710*/  LEA.HI R124, R124, R12, RZ, 0x6 ;  /* 0x0000000c7c7c7211 */ /* 0x000fe400078f30ff */
[----:B------:R-:W2:Y:S02]  /*3d720*/  S2R R12, SR_TID.X ;  /* 0x00000000000c7919 */ /* 0x000ea40000002100 */
[----:B------:R-:W-:-:S04]  /*3d730*/  SHF.R.S32.HI R124, RZ, 0x6, R124 ;  /* 0x00000006ff7c7819 */ /* 0x000fc8000001147c */
[----:B---3--:R-:W-:-:S05]  /*3d740*/  VIMNMX R126, PT, PT, R124, 0x2, !PT ;  /* 0x000000027c7e7848 */ /* 0x008fca0007fe0100 */
[----:B------:R-:W-:-:S05]  /*3d750*/  VIADD R126, R126, 0xfffffffe ;  /* 0xfffffffe7e7e7836 */ /* 0x000fca0000000000 */
[----:B------:R1:W-:Y:S01]  /*3d760*/  STL [R1+0x52c], R126 ;  /* 0x00052c7e01007387 */ /* 0x0003e20000100800 */
[----:B------:R-:W-:Y:S02]  /*3d770*/  VIADD R127, R124, 0xfffffff9 ;  /* 0xfffffff97c7f7836 */ /* 0x000fe40000000000 */
[----:B------:R-:W-:Y:S01]  /*3d780*/  IMAD.MOV.U32 R124, RZ, RZ, RZ ;  /* 0x000000ffff7c7224 */ /* 0x000fe200078e00ff */
[----:B--2---:R-:W-:-:S04]  /*3d790*/  SHF.R.U32.HI R12, RZ, 0x6, R12 ;  /* 0x00000006ff0c7819 */ /* 0x004fc8000001160c */
[----:B-1----:R-:W-:-:S07]  /*3d7a0*/  SGXT.U32 R12, R12, 0x1 ;  /* 0x000000010c0c781a */ /* 0x002fce0000000000 */
.L_x_10:
[----:B------:R-:W-:Y:S01]  /*3d7b0*/  UIADD3 UR4, UPT, UPT, UR4, 0x1, URZ ;  /* 0x0000000104047890 */ /* 0x000fe2000fffe0ff */
[----:B------:R-:W-:-:S04]  /*3d7c0*/  DEPBAR.LE SB0, 0xa ;  /* 0x000082800000791a */ /* 0x000fc80000000000 */
[----:B------:R-:W-:Y:S01]  /*3d7d0*/  ULEA UR10, UR17, UR7, 0x3 ;  /* 0x00000007110a7291 */ /* 0x000fe2000f8e18ff */
[----:B------:R-:W-:Y:S01]  /*3d7e0*/  IMAD.U32 R124, R124, -0x80000000, RZ ;  /* 0x800000007c7c7824 */ /* 0x000fe200078e00ff */
[----:B------:R-:W-:Y:S02]  /*3d7f0*/  UISETP.GT.AND UP1, UPT, UR4, 0x6, UPT ;  /* 0x000000060400788c */ /* 0x000fe4000bf24270 */
[----:B------:R-:W-:Y:S02]  /*3d800*/  UIADD3 UR10, UPT, UPT, UR10, 0xfc000, URZ ;  /* 0x000fc0000a0a7890 */ /* 0x000fe4000fffe0ff */
[----:B------:R-:W-:Y:S01]  /*3d810*/  USEL UR4, UR4, URZ, !UP1 ;  /* 0x000000ff04047287 */ /* 0x000fe2000c800000 */
[----:B------:R-:W-:Y:S06]  /*3d820*/  BAR.SYNC.DEFER_BLOCKING 0x0 ;  /* 0x0000000000007b1d */ /* 0x000fec0000010000 */
[----:B-----5:R-:W-:Y:S05]  /*3d830*/  @P1 BRA `(.L_x_8) ;  /* 0x0000000400a01947 */ /* 0x020fea0003800000 */
[----:B------:R-:W-:Y:S02]  /*3d840*/  ULEA UR26, UR4, UR7, 0xe ;  /* 0x00000007041a7291 */ /* 0x000fe4000f8e70ff */
[----:B------:R-:W-:Y:S02]  /*3d850*/  ULEA UR24, UR4, UR7, 0x11 ;  /* 0x0000000704187291 */ /* 0x000fe4000f8e88ff */
[----:B------:R-:W-:Y:S02]  /*3d860*/  UIADD3 UR26, UPT, UPT, UR26, 0xe0000, URZ ;  /* 0x000e00001a1a7890 */ /* 0x000fe4000fffe0ff */
[----:B------:R-:W-:Y:S02]  /*3d870*/  USHF.R.U32.HI UR24, URZ, 0x4, UR24 ;  /* 0x00000004ff187899 */ /* 0x000fe40008011618 */
[----:B------:R-:W-:Y:S02]  /*3d880*/  USHF.R.U32.HI UR26, URZ, 0x4, UR26 ;  /* 0x00000004ff1a7899 */ /* 0x000fe4000801161a */
[----:B------:R-:W-:-:S02]  /*3d890*/  USGXT.U32 UR46, UR24, 0xe ;  /* 0x0000000e182e789a */ /* 0x000fc40008000000 */
[----:B------:R-:W-:Y:S02]  /*3d8a0*/  USGXT.U32 UR24, UR26, 0xe ;  /* 0x0000000e1a18789a */ /* 0x000fe40008000000 */
[----:B------:R-:W-:Y:S01]  /*3d8b0*/  UIADD3 UR26, UP2, UPT, UR46, 0x2, URZ ;  /* 0x000000022e1a7890 */ /* 0x000fe2000ff5e0ff */
[----:B------:R-:W-:Y:S01]  /*3d8c0*/  UMOV UR27, URZ ;  /* 0x000000ff001b7c82 */ /* 0x000fe20008000000 */
[----:B------:R-:W-:Y:S02]  /*3d8d0*/  UIADD3 UR28, UP1, UPT, UR24, 0x2, URZ ;  /* 0x00000002181c7890 */ /* 0x000fe4000ff3e0ff */
[----:B------:R-:W-:Y:S02]  /*3d8e0*/  UIADD3.X UR27, UPT, UPT, UR27, 0x40004040, URZ, UP2, !UPT ;  /* 0x400040401b1b7890 */ /* 0x000fe400097fe4ff */
[----:B------:R-:W-:Y:S01]  /*3d8f0*/  UIADD3 UR52, UP6, UPT, UR26, 0x2, URZ ;  /* 0x000000021a347890 */ /* 0x000fe2000ffde0ff */
[----:B------:R-:W-:Y:S01]  /*3d900*/  UMOV UR25, URZ ;  /* 0x000000ff00197c82 */ /* 0x000fe20008000000 */
[----:B------:R-:W-:-:S02]  /*3d910*/  UMOV UR30, UR10 ;  /* 0x0000000a001e7c82 */ /* 0x000fc40008000000 */
[----:B------:R-:W-:Y:S02]  /*3d920*/  UIADD3.X UR53, UPT, UPT, UR27, URZ, URZ, UP6, !UPT ;  /* 0x000000ff1b357290 */ /* 0x000fe4000b7fe4ff */
[----:B------:R-:W-:Y:S02]  /*3d930*/  UIADD3.X UR29, UPT, UPT, UR25, 0x40004040, URZ, UP1, !UPT ;  /* 0x40004040191d7890 */ /* 0x000fe40008ffe4ff */
[----:B------:R-:W-:Y:S01]  /*3d940*/  UIADD3 UR34, UP6, UPT, UR28, 0x4, URZ ;  /* 0x000000041c227890 */ /* 0x000fe2000ffde0ff */
[----:B------:R-:W-:Y:S01]  /*3d950*/  UMOV UR31, URZ ;  /* 0x000000ff001f7c82 */ /* 0x000fe20008000000 */
[----:B------:R-:W-:Y:S02]  /*3d960*/  UMOV UR48, 0x0 ;  /* 0x0000000000307882 */ /* 0x000fe40000000000 */
[----:B------:R-:W-:Y:S02]  /*3d970*/  UIADD3.X UR35, UPT, UPT, UR29, URZ, URZ, UP6, !UPT ;  /* 0x000000ff1d237290 */ /* 0x000fe4000b7fe4ff */
[----:B------:R-:W-:Y:S01]  /*3d980*/  UIADD3 UR38, UP6, UPT, UR28, 0x1fe, URZ ;  /* 0x000001fe1c267890 */ /* 0x000fe2000ffde0ff */
[----:B------:R-:W-:Y:S01]  /*3d990*/  UMOV UR69, UR30 ;  /* 0x0000001e00457c82 */ /* 0x000fe20008000000 */
[----:B------:R-:W-:-:S02]  /*3d9a0*/  UIADD3 UR30, UP4, UPT, UR28, 0x2, URZ ;  /* 0x000000021c1e7890 */ /* 0x000fc4000ff9e0ff */
[----:B------:R-:W-:Y:S02]  /*3d9b0*/  UIADD3.X UR39, UPT, UPT, UR29, URZ, URZ, UP6, !UPT ;  /* 0x000000ff1d277290 */ /* 0x000fe4000b7fe4ff */
[----:B------:R-:W-:Y:S01]  /*3d9c0*/  UIADD3 UR42, UP6, UPT, UR28, 0x200, URZ ;  /* 0x000002001c2a7890 */ /* 0x000fe2000ffde0ff */
[----:B------:R-:W-:Y:S01]  /*3d9d0*/  UMOV UR49, 0x4400910 ;  /* 0x0440091000317882 */ /* 0x000fe20000000000 */
[----:B------:R-:W-:Y:S01]  /*3d9e0*/  UIADD3 UR56, UP3, UPT, UR26, 0x4, URZ ;  /* 0x000000041a387890 */ /* 0x000fe2000ff7e0ff */
[----:B------:R-:W-:Y:S01]  /*3d9f0*/  UMOV UR47, 0x40004040 ;  /* 0x40004040002f7882 */ /* 0x000fe20000000000 */
[----:B------:R-:W-:Y:S01]  /*3da00*/  UMOV UR25, 0x40004040 ;  /* 0x4000404000197882 */ /* 0x000fe20000000000 */
[----:B------:R-:W-:Y:S01]  /*3da10*/  UIADD3.X UR31, UPT, UPT, UR29, URZ, URZ, UP4, !UPT ;  /* 0x000000ff1d1f7290 */ /* 0x000fe2000a7fe4ff */
[----:B------:R1:W-:Y:S01]  /*3da20*/  UTCHMMA gdesc[UR24], gdesc[UR46], tmem[UR8], tmem[UR48], idesc[UR49], UPT ;  /* 0x00ff302e180075ea */ /* 0x0003e2000b800008 */
[----:B------:R-:W-:Y:S02]  /*3da30*/  UIADD3.X UR43, UPT, UPT, UR29, URZ, URZ, UP6, !UPT ;  /* 0x000000ff1d2b7290 */ /* 0x000fe4000b7fe4ff */
[----:B------:R-:W-:Y:S01]  /*3da40*/  UIADD3.X UR57, UPT, UPT, UR27, URZ, URZ, UP3, !UPT ;  /* 0x000000ff1b397290 */ /* 0x000fe20009ffe4ff */
[----:B------:R-:W-:Y:S01]  /*3da50*/  UMOV UR50, 0x0 ;  /* 0x0000000000327882 */ /* 0x000fe20000000000 */
[----:B------:R-:W-:Y:S01]  /*3da60*/  UMOV UR51, 0x4400910 ;  /* 0x0440091000337882 */ /* 0x000fe20000000000 */
[----:B------:R-:W-:-:S02]  /*3da70*/  UIADD3 UR64, UP2, UPT, UR26, 0x7fe, URZ ;  /* 0x000007fe1a407890 */ /* 0x000fc4000ff5e0ff */
[----:B------:R2:W-:Y:S01]  /*3da80*/  UTCHMMA gdesc[UR28], gdesc[UR26], tmem[UR8], tmem[UR50], idesc[UR51], UPT ;  /* 0x00ff321a1c0075ea */ /* 0x0005e2000b800008 */
[----:B------:R-:W-:Y:S02]  /*3da90*/  UIADD3 UR62, UP1, UPT, UR26, 0x800, URZ ;  /* 0x000008001a3e7890 */ /* 0x000fe4000ff3e0ff */
[----:B-1----:R-:W-:Y:S02]  /*3daa0*/  UIADD3 UR46, UP6, UPT, UR28, 0x202, URZ ;  /* 0x000002021c2e7890 */ /* 0x002fe4000ffde0ff */
[----:B------:R-:W-:Y:S02]  /*3dab0*/  UIADD3 UR32, UP5, UPT, UR26, 0x802, URZ ;  /* 0x000008021a207890 */ /* 0x000fe4000ffbe0ff */
[----:B------:R-:W-:Y:S02]  /*3dac0*/  UIADD3.X UR47, UPT, UPT, UR29, URZ, URZ, UP6, !UPT ;  /* 0x000000ff1d2f7290 */ /* 0x000fe4000b7fe4ff */
[----:B------:R-:W-:Y:S02]  /*3dad0*/  UIADD3 UR36, UP4, UPT, UR26, 0x804, URZ ;  /* 0x000008041a247890 */ /* 0x000fe4000ff9e0ff */
[----:B--2---:R-:W-:Y:S01]  /*3dae0*/  UIADD3 UR50, UP6, UPT, UR28, 0x204, URZ ;  /* 0x000002041c327890 */ /* 0x004fe2000ffde0ff */
[----:B------:R-:W-:Y:S01]  /*3daf0*/  UMOV UR54, 0x0 ;  /* 0x0000000000367882 */ /* 0x000fe20000000000 */
[----:B------:R-:W-:Y:S01]  /*3db00*/  UMOV UR55, 0x4400910 ;  /* 0x0440091000377882 */ /* 0x000fe20000000000 */
[----:B------:R-:W-:Y:S01]  /*3db10*/  UIADD3 UR40, UP3, UPT, UR26, 0xffe, URZ ;  /* 0x00000ffe1a287890 */ /* 0x000fe2000ff7e0ff */
[----:B------:R1:W-:Y:S01]  /*3db20*/  UTCHMMA gdesc[UR30], gdesc[UR52], tmem[UR8], tmem[UR54], idesc[UR55], UPT ;  /* 0x00ff36341e0075ea */ /* 0x0003e2000b800008 */
[----:B------:R-:W-:-:S02]  /*3db30*/  UIADD3.X UR65, UPT, UPT, UR27, URZ, URZ, UP2, !UPT ;  /* 0x000000ff1b417290 */ /* 0x000fc400097fe4ff */
[----:B------:R-:W-:Y:S02]  /*3db40*/  UIADD3 UR44, UP2, UPT, UR26, 0x1000, URZ ;  /* 0x000010001a2c7890 */ /* 0x000fe4000ff5e0ff */
[----:B------:R-:W-:Y:S01]  /*3db50*/  UIADD3.X UR63, UPT, UPT, UR27, URZ, URZ, UP1, !UPT ;  /* 0x000000ff1b3f7290 */ /* 0x000fe20008ffe4ff */
[----:B------:R-:W-:Y:S01]  /*3db60*/  UMOV UR58, 0x0 ;  /* 0x00000000003a7882 */ /* 0x000fe20000000000 */
[----:B------:R-:W-:Y:S01]  /*3db70*/  UMOV UR59, 0x4400910 ;  /* 0x04400910003b7882 */ /* 0x000fe20000000000 */
[----:B------:R-:W-:Y:S01]  /*3db80*/  UIADD3 UR48, UP1, UPT, UR26, 0x1002, URZ ;  /* 0x000010021a307890 */ /* 0x000fe2000ff3e0ff */
[----:B------:R2:W-:Y:S01]  /*3db90*/  UTCHMMA gdesc[UR34], gdesc[UR56], tmem[UR8], tmem[UR58], idesc[UR59], UPT ;  /* 0x00ff3a38220075ea */ /* 0x0005e2000b800008 */
[----:B------:R-:W-:Y:S02]  /*3dba0*/  UIADD3.X UR33, UPT, UPT, UR27, URZ, URZ, UP5, !UPT ;  /* 0x000000ff1b217290 */ /* 0x000fe4000affe4ff */
[----:B-1----:R-:W-:Y:S02]  /*3dbb0*/  UIADD3 UR52, UP5, UPT, UR26, 0x1004, URZ ;  /* 0x000010041a347890 */ /* 0x002fe4000ffbe0ff */
[----:B------:R-:W-:-:S02]  /*3dbc0*/  UIADD3.X UR51, UPT, UPT, UR29, URZ, URZ, UP6, !UPT ;  /* 0x000000ff1d337290 */ /* 0x000fc4000b7fe4ff */
[----:B------:R-:W-:Y:S02]  /*3dbd0*/  UIADD3.X UR37, UPT, UPT, UR27, URZ, URZ, UP4, !UPT ;  /* 0x000000ff1b257290 */ /* 0x000fe4000a7fe4ff */
[----:B------:R-:W-:Y:S02]  /*3dbe0*/  UIADD3 UR19, UPT, UPT, UR8, 0x100000, URZ ;  /* 0x0010000008137890 */ /* 0x000fe4000fffe0ff */
[----:B------:R-:W-:Y:S02]  /*3dbf0*/  UIADD3 UR54, UP6, UPT, UR26, 0x17fe, URZ ;  /* 0x000017fe1a367890 */ /* 0x000fe4000ffde0ff */
[----:B------:R-:W-:Y:S02]  /*3dc00*/  UIADD3.X UR41, UPT, UPT, UR27, URZ, URZ, UP3, !UPT ;  /* 0x000000ff1b297290 */ /* 0x000fe40009ffe4ff */
[----:B------:R-:W-:Y:S02]  /*3dc10*/  UIADD3 UR20, UPT, UPT, UR8, 0x100000, URZ ;  /* 0x0010000008147890 */ /* 0x000fe4000fffe0ff */
[----:B--2---:R-:W-:-:S02]  /*3dc20*/  UIADD3 UR56, UP4, UPT, UR26, 0x1800, URZ ;  /* 0x000018001a387890 */ /* 0x004fc4000ff9e0ff */
[----:B------:R-:W-:Y:S02]  /*3dc30*/  UIADD3.X UR45, UPT, UPT, UR27, URZ, URZ, UP2, !UPT ;  /* 0x000000ff1b2d7290 */ /* 0x000fe400097fe4ff */
[----:B------:R-:W-:Y:S02]  /*3dc40*/  UIADD3 UR21, UPT, UPT, UR8, 0x100000, URZ ;  /* 0x0010000008157890 */ /* 0x000fe4000fffe0ff */
[----:B------:R-:W-:Y:S02]  /*3dc50*/  UIADD3 UR58, UP3, UPT, UR26, 0x1802, URZ ;  /* 0x000018021a3a7890 */ /* 0x000fe4000ff7e0ff */
[----:B------:R-:W-:Y:S01]  /*3dc60*/  UIADD3.X UR49, UPT, UPT, UR27, URZ, URZ, UP1, !UPT ;  /* 0x000000ff1b317290 */ /* 0x000fe20008ffe4ff */
[----:B------:R-:W-:Y:S01]  /*3dc70*/  UMOV UR70, 0x0 ;  /* 0x0000000000467882 */ /* 0x000fe20000000000 */
[----:B------:R-:W-:Y:S01]  /*3dc80*/  UMOV UR71, 0x4400910 ;  /* 0x0440091000477882 */ /* 0x000fe20000000000 */
[----:B------:R-:W-:Y:S02]  /*3dc90*/  UIADD3 UR60, UPT, UPT, UR8, 0x100000, URZ ;  /* 0x00100000083c7890 */ /* 0x000fe4000fffe0ff */
[----:B------:R1:W-:Y:S01]  /*3dca0*/  UTCHMMA gdesc[UR38], gdesc[UR64], tmem[UR8], tmem[UR70], idesc[UR71], UPT ;  /* 0x00ff4640260075ea */ /* 0x0003e2000b800008 */
[----:B------:R-:W-:-:S02]  /*3dcb0*/  UIADD3 UR26, UP2, UPT, UR26, 0x1804, URZ ;  /* 0x000018041a1a7890 */ /* 0x000fc4000ff5e0ff */
[----:B------:R-:W-:Y:S01]  /*3dcc0*/  UIADD3.X UR53, UPT, UPT, UR27, URZ, URZ, UP5, !UPT ;  /* 0x000000ff1b357290 */ /* 0x000fe2000affe4ff */
[----:B------:R-:W-:Y:S01]  /*3dcd0*/  UMOV UR72, 0x0 ;  /* 0x0000000000487882 */ /* 0x000fe20000000000 */
[----:B------:R-:W-:Y:S01]  /*3dce0*/  UMOV UR73, 0x4400910 ;  /* 0x0440091000497882 */ /* 0x000fe20000000000 */
[----:B------:R-:W-:Y:S02]  /*3dcf0*/  UIADD3 UR61, UPT, UPT, UR8, 0x100000, URZ ;  /* 0x00100000083d7890 */ /* 0x000fe4000fffe0ff */
[----:B------:R2:W-:Y:S01]  /*3dd00*/  UTCHMMA gdesc[UR42], gdesc[UR62], tmem[UR8], tmem[UR72], idesc[UR73], UPT ;  /* 0x00ff483e2a0075ea */ /* 0x0005e2000b800008 */
        /* <DEDUP_REMOVED lines=8> */
[----:B------:R-:W-:-:S02]  /*3dd90*/  UIADD3 UR67, UPT, UPT, UR8, 0x100000, URZ ;  /* 0x0010000008437890 */ /* 0x000fc4000fffe0ff */
[----:B------:R3:W-:Y:S01]  /*3dda0*/  UTCHMMA gdesc[UR50], gdesc[UR36], tmem[UR8], tmem[UR76], idesc[UR77], UPT ;  /* 0x00ff4c24320075ea */ /* 0x0007e2000b800008 */
[----:B------:R-:W-:Y:S01]  /*3ddb0*/  UIADD3.X UR59, UPT, UPT, UR27, URZ, URZ, UP3, !UPT ;  /* 0x000000ff1b3b7290 */ /* 0x000fe20009ffe4ff */
[----:B------:R3:W-:Y:S01]  /*3ddc0*/  UTCHMMA gdesc[UR24], gdesc[UR40], tmem[UR19], tmem[UR72], idesc[UR73], UPT ;  /* 0x00ff4828180075ea */ /* 0x0007e2000b800013 */
[----:B------:R-:W-:Y:S02]  /*3ddd0*/  UIADD3 UR68, UPT, UPT, UR8, 0x100000, URZ ;  /* 0x0010000008447890 */ /* 0x000fe4000fffe0ff */
[----:B------:R-:W-:Y:S01]  /*3dde0*/  UIADD3.X UR27, UPT, UPT, UR27, URZ, URZ, UP2, !UPT ;  /* 0x000000ff1b1b7290 */ /* 0x000fe200097fe4ff */
[----:B-1----:R-:W-:Y:S01]  /*3ddf0*/  UMOV UR64, 0x0 ;  /* 0x0000000000407882 */ /* 0x002fe20000000000 */
[----:B------:R-:W-:Y:S01]  /*3de00*/  UMOV UR65, 0x4400910 ;  /* 0x0440091000417882 */ /* 0x000fe20000000000 */
[----:B--2---:R-:W-:Y:S01]  /*3de10*/  UMOV UR62, 0x0 ;  /* 0x00000000003e7882 */ /* 0x004fe20000000000 */
[----:B------:R3:W-:Y:S01]  /*3de20*/  UTCHMMA gdesc[UR28], gdesc[UR44], tmem[UR20], tmem[UR64], idesc[UR65], UPT ;  /* 0x00ff402c1c0075ea */ /* 0x0007e2000b800014 */
[----:B------:R3:W-:Y:S01]  /*3de30*/  UTCHMMA gdesc[UR30], gdesc[UR48], tmem[UR21], tmem[UR70], idesc[UR71], UPT ;  /* 0x00ff46301e0075ea */ /* 0x0007e2000b800015 */
[----:B------:R3:W-:Y:S01]  /*3de40*/  UTCHMMA gdesc[UR34], gdesc[UR52], tmem[UR60], tmem[UR74], idesc[UR75], UPT ;  /* 0x00ff4a34220075ea */ /* 0x0007e2000b80003c */
[----:B------:R3:W-:Y:S01]  /*3de50*/  UTCHMMA gdesc[UR38], gdesc[UR54], tmem[UR61], tmem[UR72], idesc[UR73], UPT ;  /* 0x00ff4836260075ea */ /* 0x0007e2000b80003d */
[----:B------:R-:W-:Y:S01]  /*3de60*/  UMOV UR63, 0x4400910 ;  /* 0x04400910003f7882 */ /* 0x000fe20000000000 */
[----:B------:R3:W-:Y:S01]  /*3de70*/  UTCHMMA gdesc[UR42], gdesc[UR56], tmem[UR66], tmem[UR64], idesc[UR65], UPT ;  /* 0x00ff40382a0075ea */ /* 0x0007e2000b800042 */
[----:B------:R3:W-:Y:S01]  /*3de80*/  UTCHMMA gdesc[UR46], gdesc[UR58], tmem[UR67], tmem[UR70], idesc[UR71], UPT ;  /* 0x00ff463a2e0075ea */ /* 0x0007e2000b800043 */
[----:B------:R3:W-:Y:S01]  /*3de90*/  UTCHMMA gdesc[UR50], gdesc[UR26], tmem[UR68], tmem[UR62], idesc[UR63], UPT ;  /* 0x00ff3e1a320075ea */ /* 0x0007e2000b800044 */
[----:B------:R3:W-:Y:S01]  /*3dea0*/  UTCBAR [UR69], URZ ;  /* 0x000000ff450073e9 */ /* 0x0007e200080000ff */
[----:B------:R-:W-:Y:S01]  /*3deb0*/  NOP ;  /* 0x0000000000007918 */ /* 0x000fe20000000000 */
.L_x_8:
[----:B------:R-:W1:Y:S01]  /*3dec0*/  LDC R126, c[0x0][0x3a0] ;  /* 0x0000e800ff7e7b82 */ /* 0x000e620000000800 */
[----:B---3--:R-:W-:Y:S01]  /*3ded0*/  UMOV UR19, UR5 ;  /* 0x0000000500137c82 */ /* 0x008fe20008000000 */
[----:B------:R-:W2:Y:S01]  /*3dee0*/  SYNCS.PHASECHK.TRANS64.TRYWAIT P4, [UR16], R124 ;  /* 0x0000007cff0075a7 */ /* 0x000ea20008081110 */
[----:B-1----:R-:W-:-:S05]  /*3def0*/  VIADD R127, R126, 0x3f ;  /* 0x0000003f7e7f7836 */ /* 0x002fca0000000000 */
[----:B------:R-:W-:-:S04]  /*3df00*/  SHF.R.S32.HI R126, RZ, 0x1f, R127 ;  /* 0x0000001fff7e7819 */ /* 0x000fc8000001147f */
[----:B------:R-:W-:-:S04]  /*3df10*/  LEA.HI R126, R126, R127, RZ, 0x6 ;  /* 0x0000007f7e7e7211 */ /* 0x000fc800078f30ff */
[----:B------:R-:W-:-:S05]  /*3df20*/  SHF.R.S32.HI R126, RZ, 0x6, R126 ;  /* 0x00000006ff7e7819 */ /* 0x000fca000001147e */
[----:B------:R-:W-:-:S05]  /*3df30*/  VIADD R126, R126, 0xfffffff9 ;  /* 0xfffffff97e7e7836 */ /* 0x000fca0000000000 */
[----:B------:R-:W-:Y:S01]  /*3df40*/  ISETP.LE.AND P3, PT, R126, UR6, PT ;  /* 0x000000067e007c0c */ /* 0x000fe2000bf63270 */
[----:B--2---:R-:W-:-:S12]  /*3df50*/  @!P4 BRA `(.L_x_9) ;  /* 0x00000124002cc947 */ /* 0x004fd80003800000 */
.L_x_16:
[----:B-----5:R-:W-:Y:S01]  /*3df60*/  IADD3 R14, P6, PT, R14, UR11, RZ ;  /* 0x0000000b0e0e7c10 */ /* 0x020fe2000ffde0ff */
[----:B------:R-:W-:Y:S01]  /*3df70*/  STL [R1+0xeac], R237 ;  /* 0x000eaced01007387 */ /* 0x000fe20000100800 */
[----:B------:R-:W-:Y:S01]  /*3df80*/  UIMAD UR5, UR6, -0x40, UR15 ;  /* 0xffffffc0060578a4 */ /* 0x000fe2000f8e020f */
[----:B------:R-:W-:Y:S01]  /*3df90*/  LOP3.LUT R124, R12, 0x2, RZ, 0xfc, !PT ;  /* 0x000000020c7c7812 */ /* 0x000fe200078efcff */
[----:B------:R-:W-:Y:S01]  /*3dfa0*/  UIADD3 UR18, UPT, UPT, UR18, 0x1, URZ ;  /* 0x0000000112127890 */ /* 0x000fe2000fffe0ff */
[----:B------:R-:W-:Y:S01]  /*3dfb0*/  IADD3.X R15, PT, PT, R15, UR12, RZ, P6, !PT ;  /* 0x0000000c0f0f7c10 */ /* 0x000fe2000b7fe4ff */
[----:B------:R-:W-:Y:S01]  /*3dfc0*/  STL [R1+0xea8], R245 ;  /* 0x000ea8f501007387 */ /* 0x000fe20000100800 */
[----:B------:R-:W-:Y:S01]  /*3dfd0*/  IADD3 R16, P6, PT, R16, UR11, RZ ;  /* 0x0000000b10107c10 */ /* 0x000fe2000ffde0ff */
[----:B------:R-:W-:Y:S01]  /*3dfe0*/  UISETP.GT.AND UP1, UPT, UR18, 0x6, UPT ;  /* 0x000000061200788c */ /* 0x000fe2000bf24270 */
[----:B------:R-:W-:Y:S01]  /*3dff0*/  ISETP.GE.AND P4, PT, R12, UR5, PT ;  /* 0x000000050c007c0c */ /* 0x000fe2000bf86270 */
[----:B------:R1:W-:Y:S01]  /*3e000*/  STL [R1+0xe8c], R0 ;  /* 0x000e8c0001007387 */ /* 0x0003e20000100800 */
[----:B------:R-:W-:Y:S01]  /*3e010*/  IADD3.X R17, PT, PT, R17, UR12, RZ, P6, !PT ;  /* 0x0000000c11117c10 */ /* 0x000fe2000b7fe4ff */
[----:B------:R-:W-:Y:S01]  /*3e020*/  USEL UR18, UR18, URZ, !UP1 ;  /* 0x000000ff12127287 */ /* 0x000fe2000c800000 */
[----:B------:R-:W-:Y:S01]  /*3e030*/  BAR.SYNC.DEFER_BLOCKING 0x0 ;  /* 0x0000000000007b1d */ /* 0x000fe20000010000 */
[----:B------:R-:W-:-:S02]  /*3e040*/  ISETP.GE.AND P5, PT, R124, UR5, PT ;  /* 0x000000057c007c0c */ /* 0x000fc4000bfa6270 */
[----:B------:R-:W-:Y:S01]  /*3e050*/  ULEA UR16, UR18, UR7, 0xe ;  /* 0x0000000712107291 */ /* 0x000fe2000f8e70ff */
[----:B------:R-:W-:-:S04]  /*3e060*/  SEL R124, RZ, 0x4, P4 ;  /* 0x00000004ff7c7807 */ /* 0x000fc80002000000 */
[----:B------:R-:W-:Y:S01]  /*3e070*/  SEL R124, R124, RZ, !P3 ;  /* 0x000000ff7c7c7207 */ /* 0x000fe20005800000 */
[----:B------:R-:W-:Y:S03]  /*3e080*/  STL [R1+0xe94], R14 ;  /* 0x000e940e01007387 */ /* 0x000fe60000100800 */
[----:B------:R-:W-:Y:S01]  /*3e090*/  ISETP.NE.U32.AND P4, PT, R124, RZ, PT ;  /* 0x000000ff7c00720c */ /* 0x000fe20003f85070 */
[----:B------:R2:W-:Y:S01]  /*3e0a0*/  STL [R1+0xe90], R15 ;  /* 0x000e900f01007387 */ /* 0x0005e20000100800 */
[----:B------:R-:W-:-:S03]  /*3e0b0*/  SEL R124, RZ, 0x4, P5 ;  /* 0x00000004ff7c7807 */ /* 0x000fc60002800000 */
[----:B------:R-:W-:Y:S01]  /*3e0c0*/  STL [R1+0xe9c], R16 ;  /* 0x000e9c1001007387 */ /* 0x000fe20000100800 */
[----:B------:R-:W-:-:S03]  /*3e0d0*/  SEL R124, R124, RZ, !P3 ;  /* 0x000000ff7c7c7207 */ /* 0x000fc60005800000 */
[----:B------:R3:W-:Y:S01]  /*3e0e0*/  STL [R1+0xe98], R17 ;  /* 0x000e981101007387 */ /* 0x0007e20000100800 */
[----:B------:R-:W-:Y:S01]  /*3e0f0*/  ISETP.NE.U32.AND P5, PT, R124, RZ, PT ;  /* 0x000000ff7c00720c */ /* 0x000fe20003fa5070 */
[----:B------:R-:W-:Y:S02]  /*3e100*/  IMAD.U32 R124, RZ, RZ, UR16 ;  /* 0x00000010ff7c7e24 */ /* 0x000fe4000f8e00ff */
[----:B-1----:R-:W4:Y:S01]  /*3e110*/  LDL R0, [R1+0xe88] ;  /* 0x000e880001007983 */ /* 0x002f220000100800 */
[----:B------:R-:W1:Y:S02]  /*3e120*/  S2R R126, SR_TID.X ;  /* 0x00000000007e7919 */ /* 0x000e640000002100 */
[C---:B-1----:R-:W-:Y:S02]  /*3e130*/  LOP3.LUT R237, R126.reuse, 0x40, RZ, 0xc0, !PT ;  /* 0x000000407eed7812 */ /* 0x042fe400078ec0ff */
[C---:B------:R-:W-:Y:S01]  /*3e140*/  LOP3.LUT R127, R126.reuse, 0x3f, RZ, 0xc0, !PT ;  /* 0x0000003f7e7f7812 */ /* 0x040fe200078ec0ff */
[----:B------:R-:W-:-:S05]  /*3e150*/  IMAD.SHL.U32 R126, R126, 0x10, RZ ;  /* 0x000000107e7e7824 */ /* 0x000fca00078e00ff */
[----:B------:R-:W-:-:S04]  /*3e160*/  LOP3.LUT R126, R126, 0x70, RZ, 0xc0, !PT ;  /* 0x000000707e7e7812 */ /* 0x000fc800078ec0ff */
[----:B------:R-:W-:-:S05]  /*3e170*/  LEA.HI R126, R237, R126, RZ, 0x1c ;  /* 0x0000007eed7e7211 */ /* 0x000fca00078fe0ff */
[----:B------:R-:W-:Y:S01]  /*3e180*/  IMAD R126, R127, 0x80, R126 ;  /* 0x000000807f7e7824 */ /* 0x000fe200078e027e */
[----:B------:R-:W-:-:S04]  /*3e190*/  LOP3.LUT R127, R12, 0x20, RZ, 0xfc, !PT ;  /* 0x000000200c7f7812 */ /* 0x000fc800078efcff */
[----:B------:R-:W-:Y:S02]  /*3e1a0*/  IADD3 R124, PT, PT, R126, 0x100000, R124 ;  /* 0x001000007e7c7810 */ /* 0x000fe40007ffe07c */
[----:B------:R-:W-:-:S03]  /*3e1b0*/  LOP3.LUT R126, R12, 0x22, RZ, 0xfc, !PT ;  /* 0x000000220c7e7812 */ /* 0x000fc600078efcff */
[----:B------:R-:W-:Y:S01]  /*3e1c0*/  @!PT LDS RZ, [RZ] ;  /* 0x00000000fffff984 */ /* 0x000fe20000000800 */
[----:B------:R-:W-:Y:S01]  /*3e1d0*/  @!PT LDS RZ, [RZ] ;  /* 0x00000000fffff984 */ /* 0x000fe20000000800 */
[----:B------:R-:W-:Y:S01]  /*3e1e0*/  @!PT LDS RZ, [RZ] ;  /* 0x00000000fffff984 */ /* 0x000fe20000000800 */
[----:B------:R-:W-:Y:S01]  /*3e1f0*/  LDGSTS.E [R124+-0x20000], desc[UR22][R14.64], P4 ;  /* 0xe00000000e7c7fae */ /* 0x000fe2000a1a1016 */
[----:B------:R-:W-:-:S03]  /*3e200*/  ISETP.GE.AND P4, PT, R127, UR5, PT ;  /* 0x000000057f007c0c */ /* 0x000fc6000bf86270 */
[----:B------:R-:W-:Y:S01]  /*3e210*/  LDGSTS.E [R124+-0x1fff8], desc[UR22][R16.64], P5 ;  /* 0xe0008000107c7fae */ /* 0x000fe2000a9a1016 */
[----:B------:R-:W-:Y:S02]  /*3e220*/  ISETP.GE.AND P5, PT, R126, UR5, PT ;  /* 0x000000057e007c0c */ /* 0x000fe4000bfa6270 */
[----:B------:R-:W-:Y:S02]  /*3e230*/  SEL R127, RZ, 0x4, P4 ;  /* 0x00000004ff7f7807 */ /* 0x000fe40002000000 */
[----:B------:R-:W-:Y:S02]  /*3e240*/  SEL R126, RZ, 0x4, P5 ;  /* 0x00000004ff7e7807 */ /* 0x000fe40002800000 */
[----:B------:R-:W-:Y:S02]  /*3e250*/  SEL R127, R127, RZ, !P3 ;  /* 0x000000ff7f7f7207 */ /* 0x000fe40005800000 */
[----:B------:R-:W-:Y:S02]  /*3e260*/  SEL R126, R126, RZ, !P3 ;  /* 0x000000ff7e7e7207 */ /* 0x000fe40005800000 */
[----:B------:R-:W-:-:S02]  /*3e270*/  ISETP.NE.U32.AND P5, PT, R127, RZ, PT ;  /* 0x000000ff7f00720c */ /* 0x000fc40003fa5070 */
[----:B------:R-:W-:Y:S02]  /*3e280*/  IADD3 R46, P6, PT, R46, UR11, RZ ;  /* 0x0000000b2e2e7c10 */ /* 0x000fe4000ffde0ff */
[----:B------:R-:W-:Y:S02]  /*3e290*/  ISETP.NE.U32.AND P4, PT, R126, RZ, PT ;  /* 0x000000ff7e00720c */ /* 0x000fe40003f85070 */
[----:B------:R-:W-:Y:S02]  /*3e2a0*/  IADD3.X R47, PT, PT, R47, UR12, RZ, P6, !PT ;  /* 0x0000000c2f2f7c10 */ /* 0x000fe4000b7fe4ff */
[----:B------:R-:W-:-:S04]  /*3e2b0*/  IADD3 R48, P6, PT, R48, UR11, RZ ;  /* 0x0000000b30307c10 */ /* 0x000fc8000ffde0ff */
[----:B------:R-:W-:Y:S01]  /*3e2c0*/  IADD3.X R49, PT, PT, R49, UR12, RZ, P6, !PT ;  /* 0x0000000c31317c10 */ /* 0x000fe2000b7fe4ff */
[----:B------:R-:W-:Y:S04]  /*3e2d0*/  LDGSTS.E [R124+-0x1e000], desc[UR22][R46.64], P5 ;  /* 0xe20000002e7c7fae */ /* 0x000fe8000a9a1016 */
[----:B------:R1:W-:Y:S02]  /*3e2e0*/  LDGSTS.E [R124+-0x1dff8], desc[UR22][R48.64], P4 ;  /* 0xe2008000307c7fae */ /* 0x0003e4000a1a1016 */
[----:B-1----:R-:W-:-:S04]  /*3e2f0*/  LOP3.LUT R124, R12, 0x4, RZ, 0xfc, !PT ;  /* 0x000000040c7c7812 */ /* 0x002fc800078efcff */
[----:B------:R-:W-:Y:S02]  /*3e300*/  ISETP.GE.AND P4, PT, R124, UR5, PT ;  /* 0x000000057c007c0c */ /* 0x000fe4000bf86270 */
[----:B------:R-:W-:-:S04]  /*3e310*/  LOP3.LUT R124, R12, 0x6, RZ, 0xfc, !PT ;  /* 0x000000060c7c7812 */ /* 0x000fc800078efcff */
[----:B------:R-:W-:Y:S02]  /*3e320*/  ISETP.GE.AND P5, PT, R124, UR5, PT ;  /* 0x000000057c007c0c */ /* 0x000fe4000bfa6270 */
[----:B------:R-:W-:-:S04]  /*3e330*/  SEL R124, RZ, 0x4, P4 ;  /* 0x00000004ff7c7807 */ /* 0x000fc80002000000 */
[----:B------:R-:W-:-:S04]  /*3e340*/  SEL R124, R124, RZ, !P3 ;  /* 0x000000ff7c7c7207 */ /* 0x000fc80005800000 */
[----:B------:R-:W-:Y:S02]  /*3e350*/  ISETP.NE.U32.AND P4, PT, R124, RZ, PT ;  /* 0x000000ff7c00720c */ /* 0x000fe40003f85070 */
[----:B------:R-:W-:-:S04]  /*3e360*/  SEL R124, RZ, 0x4, P5 ;  /* 0x00000004ff7c7807 */ /* 0x000fc80002800000 */
[----:B------:R-:W-:-:S04]  /*3e370*/  SEL R124, R124, RZ, !P3 ;  /* 0x000000ff7c7c7207 */ /* 0x000fc80005800000 */
[----:B------:R-:W-:Y:S01]  /*3e380*/  ISETP.NE.U32.AND P5, PT, R124, RZ, PT ;  /* 0x000000ff7c00720c */ /* 0x000fe20003fa5070 */
[----:B------:R-:W-:Y:S01]  /*3e390*/  IMAD.U32 R124, RZ, RZ, UR16 ;  /* 0x00000010ff7c7e24 */ /* 0x000fe2000f8e00ff */
[----:B------:R-:W-:Y:S04]  /*3e3a0*/  STL [R1+0xea4], R46 ;  /* 0x000ea42e01007387 */ /* 0x000fe80000100800 */
[----:B------:R1:W-:Y:S01]  /*3e3b0*/  STL [R1+0xea0], R47 ;  /* 0x000ea02f01007387 */ /* 0x0003e20000100800 */
[----:B----4-:R-:W-:-:S03]  /*3e3c0*/  IADD3 R124, PT, PT, R0, 0x100000, R124 ;  /* 0x00100000007c7810 */ /* 0x010fc60007ffe07c */
[----:B------:R-:W4:Y:S01]  /*3e3d0*/  LDL R0, [R1+0xe84] ;  /* 0x000e840001007983 */ /* 0x000f220000100800 */
[----:B------:R-:W-:-:S04]  /*3e3e0*/  IADD3 R18, P6, PT, R18, UR11, RZ ;  /* 0x0000000b12127c10 */ /* 0x000fc8000ffde0ff */
[----:B------:R-:W-:Y:S02]  /*3e3f0*/  IADD3.X R19, PT, PT, R19, UR12, RZ, P6, !PT ;  /* 0x0000000c13137c10 */ /* 0x000fe4000b7fe4ff */
[----:B------:R-:W-:Y:S02]  /*3e400*/  IADD3 R20, P6, PT, R20, UR11, RZ ;  /* 0x0000000b14147c10 */ /* 0x000fe4000ffde0ff */
[C---:B--2---:R-:W-:Y:S01]  /*3e410*/  LOP3.LUT R15, R12.reuse, 0x24, RZ, 0xfc, !PT ;  /* 0x000000240c0f7812 */ /* 0x044fe200078efcff */
[----:B------:R-:W-:Y:S01]  /*3e420*/  LDGSTS.E [R124+-0x20000], desc[UR22][R18.64], P4 ;  /* 0xe0000000127c7fae */ /* 0x000fe2000a1a1016 */
[----:B------:R-:W-:Y:S02]  /*3e430*/  IADD3.X R21, PT, PT, R21, UR12, RZ, P6, !PT ;  /* 0x0000000c15157c10 */ /* 0x000fe4000b7fe4ff */
[----:B------:R-:W-:Y:S02]  /*3e440*/  LOP3.LUT R14, R12, 0x26, RZ, 0xfc, !PT ;  /* 0x000000260c0e7812 */ /* 0x000fe400078efcff */
[----:B------:R-:W-:Y:S01]  /*3e450*/  ISETP.GE.AND P4, PT, R15, UR5, PT ;  /* 0x000000050f007c0c */ /* 0x000fe2000bf86270 */
[----:B------:R-:W-:Y:S01]  /*3e460*/  LDGSTS.E [R124+-0x1fff8], desc[UR22][R20.64], P5 ;  /* 0xe0008000147c7fae */ /* 0x000fe2000a9a1016 */
[----:B------:R-:W-:-:S02]  /*3e470*/  ISETP.GE.AND P5, PT, R14, UR5, PT ;  /* 0x000000050e007c0c */ /* 0x000fc4000bfa6270 */
[----:B------:R-:W-:Y:S02]  /*3e480*/  SEL R127, RZ, 0x4, P4 ;  /* 0x00000004ff7f7807 */ /* 0x000fe40002000000 */
[----:B------:R-:W-:Y:S02]  /*3e490*/  SEL R126, RZ, 0x4, P5 ;  /* 0x00000004ff7e7807 */ /* 0x000fe40002800000 */
[----:B------:R-:W-:Y:S02]  /*3e4a0*/  SEL R127, R127, RZ, !P3 ;  /* 0x000000ff7f7f7207 */ /* 0x000fe40005800000 */
[----:B------:R-:W-:Y:S02]  /*3e4b0*/  SEL R126, R126, RZ, !P3 ;  /* 0x000000ff7e7e7207 */ /* 0x000fe40005800000 */
[----:B------:R-:W-:Y:S02]  /*3e4c0*/  ISETP.NE.U32.AND P5, PT, R127, RZ, PT ;  /* 0x000000ff7f00720c */ /* 0x000fe40003fa5070 */
[----:B------:R-:W-:-:S02]  /*3e4d0*/  IADD3 R50, P6, PT, R50, UR11, RZ ;  /* 0x0000000b32327c10 */ /* 0x000fc4000ffde0ff */
[----:B------:R-:W-:Y:S02]  /*3e4e0*/  ISETP.NE.U32.AND P4, PT, R126, RZ, PT ;  /* 0x000000ff7e00720c */ /* 0x000fe40003f85070 */
[----:B------:R-:W-:Y:S02]  /*3e4f0*/  IADD3.X R51, PT, PT, R51, UR12, RZ, P6, !PT ;  /* 0x0000000c33337c10 */ /* 0x000fe4000b7fe4ff */
[----:B------:R-:W-:-:S04]  /*3e500*/  IADD3 R52, P6, PT, R52, UR11, RZ ;  /* 0x0000000b34347c10 */ /* 0x000fc8000ffde0ff */
[----:B------:R-:W-:Y:S01]  /*3e510*/  IADD3.X R53, PT, PT, R53, UR12, RZ, P6, !PT ;  /* 0x0000000c35357c10 */ /* 0x000fe2000b7fe4ff */
[----:B------:R-:W-:Y:S04]  /*3e520*/  LDGSTS.E [R124+-0x1e000], desc[UR22][R50.64], P5 ;  /* 0xe2000000327c7fae */ /* 0x000fe8000a9a1016 */
[----:B------:R2:W-:Y:S02]  /*3e530*/  LDGSTS.E [R124+-0x1dff8], desc[UR22][R52.64], P4 ;  /* 0xe2008000347c7fae */ /* 0x0005e4000a1a1016 */
[----:B--2---:R-:W-:-:S04]  /*3e540*/  LOP3.LUT R124, R12, 0x8, RZ, 0xfc, !PT ;  /* 0x000000080c7c7812 */ /* 0x004fc800078efcff */
        /* <DEDUP_REMOVED lines=9> */
[----:B------:R-:W-:-:S05]  /*3e5e0*/  IMAD.U32 R124, RZ, RZ, UR16 ;  /* 0x00000010ff7c7e24 */ /* 0x000fca000f8e00ff */
[----:B----4-:R-:W-:Y:S02]  /*3e5f0*/  IADD3 R124, PT, PT, R0, 0x100000, R124 ;  /* 0x00100000007c7810 */ /* 0x010fe40007ffe07c */
[----:B------:R-:W2:Y:S01]  /*3e600*/  LDL R0, [R1+0xe80] ;  /* 0x000e800001007983 */ /* 0x000ea20000100800 */
[----:B------:R-:W-:-:S04]  /*3e610*/  IADD3 R22, P6, PT, R22, UR11, RZ ;  /* 0x0000000b16167c10 */ /* 0x000fc8000ffde0ff */
[----:B------:R-:W-:Y:S02]  /*3e620*/  IADD3.X R23, PT, PT, R23, UR12, RZ, P6, !PT ;  /* 0x0000000c17177c10 */ /* 0x000fe4000b7fe4ff */
[----:B------:R-:W-:Y:S02]  /*3e630*/  IADD3 R24, P6, PT, R24, UR11, RZ ;  /* 0x0000000b18187c10 */ /* 0x000fe4000ffde0ff */
[C---:B------:R-:W-:Y:S01]  /*3e640*/  LOP3.LUT R15, R12.reuse, 0x28, RZ, 0xfc, !PT ;  /* 0x000000280c0f7812 */ /* 0x040fe200078efcff */
        /* <DEDUP_REMOVED lines=18> */
[----:B----4-:R-:W-:-:S04]  /*3e770*/  LOP3.LUT R124, R12, 0xc, RZ, 0xfc, !PT ;  /* 0x0000000c0c7c7812 */ /* 0x010fc800078efcff */
        /* <DEDUP_REMOVED lines=10> */
[----:B------:R-:W4:Y:S04]  /*3e820*/  S2R R15, SR_TID.X ;  /* 0x00000000000f7919 */ /* 0x000f280000002100 */
[----:B--2---:R-:W-:Y:S02]  /*3e830*/  IADD3 R124, PT, PT, R0, 0x100000, R124 ;  /* 0x00100000007c7810 */ /* 0x004fe40007ffe07c */
[----:B------:R-:W2:Y:S01]  /*3e840*/  LDL R0, [R1+0xe7c] ;  /* 0x000e7c0001007983 */ /* 0x000ea20000100800 */
[----:B------:R-:W-:Y:S02]  /*3e850*/  IADD3 R26, P6, PT, R26, UR11, RZ ;  /* 0x0000000b1a1a7c10 */ /* 0x000fe4000ffde0ff */
[----:B----4-:R-:W-:-:S02]  /*3e860*/  SHF.R.U32.HI R14, RZ, 0x6, R15 ;  /* 0x00000006ff0e7819 */ /* 0x010fc4000001160f */
[----:B------:R-:W-:Y:S02]  /*3e870*/  IADD3.X R27, PT, PT, R27, UR12, RZ, P6, !PT ;  /* 0x0000000c1b1b7c10 */ /* 0x000fe4000b7fe4ff */
[----:B------:R-:W-:Y:S02]  /*3e880*/  IADD3 R28, P6, PT, R28, UR11, RZ ;  /* 0x0000000b1c1c7c10 */ /* 0x000fe4000ffde0ff */
[----:B------:R-:W-:Y:S01]  /*3e890*/  SGXT.U32 R14, R14, 0x1 ;  /* 0x000000010e0e781a */ /* 0x000fe20000000000 */
[----:B------:R-:W-:Y:S01]  /*3e8a0*/  LDGSTS.E [R124+-0x20000], desc[UR22][R26.64], P4 ;  /* 0xe00000001a7c7fae */ /* 0x000fe2000a1a1016 */
[----:B------:R-:W-:Y:S02]  /*3e8b0*/  IADD3.X R29, PT, PT, R29, UR12, RZ, P6, !PT ;  /* 0x0000000c1d1d7c10 */ /* 0x000fe4000b7fe4ff */
[----:B------:R-:W-:-:S03]  /*3e8c0*/  LOP3.LUT R14, R14, 0x2e, RZ, 0xfc, !PT ;  /* 0x0000002e0e0e7812 */ /* 0x000fc600078efcff */
[----:B------:R-:W-:Y:S01]  /*3e8d0*/  LDGSTS.E [R124+-0x1fff8], desc[UR22][R28.64], P5 ;  /* 0xe00080001c7c7fae */ /* 0x000fe2000a9a1016 */
[----:B------:R-:W-:Y:S02]  /*3e8e0*/  ISETP.GE.AND P5, PT, R14, UR5, PT ;  /* 0x000000050e007c0c */ /* 0x000fe4000bfa6270 */
[----:B------:R-:W4:Y:S01]  /*3e8f0*/  S2R R14, SR_TID.X ;  /* 0x00000000000e7919 */ /* 0x000f220000002100 */
[----:B------:R-:W-:-:S04]  /*3e900*/  SHF.R.U32.HI R15, RZ, 0x6, R15 ;  /* 0x00000006ff0f7819 */ /* 0x000fc8000001160f */
[----:B------:R-:W-:-:S04]  /*3e910*/  SGXT.U32 R15, R15, 0x1 ;  /* 0x000000010f0f781a */ /* 0x000fc80000000000 */
[----:B------:R-:W-:-:S04]  /*3e920*/  LOP3.LUT R15, R15, 0x2c, RZ, 0xfc, !PT ;  /* 0x0000002c0f0f7812 */ /* 0x000fc800078efcff */
[----:B------:R-:W-:Y:S02]  /*3e930*/  ISETP.GE.AND P4, PT, R15, UR5, PT ;  /* 0x000000050f007c0c */ /* 0x000fe4000bf86270 */
[----:B------:R-:W-:Y:S02]  /*3e940*/  SEL R126, RZ, 0x4, P5 ;  /* 0x00000004ff7e7807 */ /* 0x000fe40002800000 */
[----:B------:R-:W-:Y:S02]  /*3e950*/  SEL R127, RZ, 0x4, P4 ;  /* 0x00000004ff7f7807 */ /* 0x000fe40002000000 */
[----:B------:R-:W-:Y:S02]  /*3e960*/  SEL R126, R126, RZ, !P3 ;  /* 0x000000ff7e7e7207 */ /* 0x000fe40005800000 */
[----:B------:R-:W-:Y:S02]  /*3e970*/  SEL R127, R127, RZ, !P3 ;  /* 0x000000ff7f7f7207 */ /* 0x000fe40005800000 */
[----:B------:R-:W-:-:S02]  /*3e980*/  IADD3 R58, P6, PT, R58, UR11, RZ ;  /* 0x0000000b3a3a7c10 */ /* 0x000fc4000ffde0ff */
[----:B------:R-:W-:Y:S02]  /*3e990*/  ISETP.NE.U32.AND P5, PT, R127, RZ, PT ;  /* 0x000000ff7f00720c */ /* 0x000fe40003fa5070 */
[----:B------:R-:W-:Y:S02]  /*3e9a0*/  ISETP.NE.U32.AND P4, PT, R126, RZ, PT ;  /* 0x000000ff7e00720c */ /* 0x000fe40003f85070 */
[----:B------:R-:W-:Y:S02]  /*3e9b0*/  IADD3.X R59, PT, PT, R59, UR12, RZ, P6, !PT ;  /* 0x0000000c3b3b7c10 */ /* 0x000fe4000b7fe4ff */
[----:B----4-:R-:W-:Y:S02]  /*3e9c0*/  SHF.R.U32.HI R15, RZ, 0x6, R14 ;  /* 0x00000006ff0f7819 */ /* 0x010fe4000001160e */
[----:B------:R-:W-:Y:S02]  /*3e9d0*/  IADD3 R60, P6, PT, R60, UR11, RZ ;  /* 0x0000000b3c3c7c10 */ /* 0x000fe4000ffde0ff */
[----:B------:R-:W-:-:S02]  /*3e9e0*/  SGXT.U32 R15, R15, 0x1 ;  /* 0x000000010f0f781a */ /* 0x000fc40000000000 */
[----:B------:R-:W-:Y:S01]  /*3e9f0*/  IADD3.X R61, PT, PT, R61, UR12, RZ, P6, !PT ;  /* 0x0000000c3d3d7c10 */ /* 0x000fe2000b7fe4ff */
[----:B------:R-:W-:Y:S01]  /*3ea00*/  LDGSTS.E [R124+-0x1e000], desc[UR22][R58.64], P5 ;  /* 0xe20000003a7c7fae */ /* 0x000fe2000a9a1016 */
[----:B------:R-:W-:Y:S02]  /*3ea10*/  LOP3.LUT R15, R15, 0x10, RZ, 0xfc, !PT ;  /* 0x000000100f0f7812 */ /* 0x000fe400078efcff */
[----:B------:R-:W-:Y:S01]  /*3ea20*/  SHF.R.U32.HI R14, RZ, 0x6, R14 ;  /* 0x00000006ff0e7819 */ /* 0x000fe2000001160e */
[----:B------:R4:W-:Y:S01]  /*3ea30*/  LDGSTS.E [R124+-0x1dff8], desc[UR22][R60.64], P4 ;  /* 0xe20080003c7c7fae */ /* 0x0009e2000a1a1016 */
[----:B------:R-:W-:Y:S02]  /*3ea40*/  ISETP.GE.AND P4, PT, R15, UR5, PT ;  /* 0x000000050f007c0c */ /* 0x000fe4000bf86270 */
[----:B------:R-:W-:-:S04]  /*3ea50*/  SGXT.U32 R14, R14, 0x1 ;  /* 0x000000010e0e781a */ /* 0x000fc80000000000 */
[----:B------:R-:W-:Y:S02]  /*3ea60*/  LOP3.LUT R14, R14, 0x12, RZ, 0xfc, !PT ;  /* 0x000000120e0e7812 */ /* 0x000fe400078efcff */
[----:B----4-:R-:W-:Y:S02]  /*3ea70*/  SEL R124, RZ, 0x4, P4 ;  /* 0x00000004ff7c7807 */ /* 0x010fe40002000000 */
[----:B------:R-:W-:Y:S02]  /*3ea80*/  ISETP.GE.AND P5, PT, R14, UR5, PT ;  /* 0x000000050e007c0c */ /* 0x000fe4000bfa6270 */
        /* <DEDUP_REMOVED lines=100> */
[----:B----4-:R-:W-:Y:S01]  /*3f0d0*/  SHF.R.U32.HI R12, RZ, 0x6, R14 ;  /* 0x00000006ff0c7819 */ /* 0x010fe2000001160e */
[----:B---3--:R-:W3:Y:S01]  /*3f0e0*/  LDL.LU R17, [R1+0x8] ;  /* 0x0000080001117983 */ /* 0x008ee20000300800 */
[----:B------:R-:W-:-:S02]  /*3f0f0*/  IADD3.X R39, PT, PT, R39, UR12, RZ, P6, !PT ;  /* 0x0000000c27277c10 */ /* 0x000fc4000b7fe4ff */
        /* <DEDUP_REMOVED lines=11> */
[----:B------:R-:W-:-:S04]  /*3f1b0*/  ISETP.GE.AND P4, PT, R14, UR5, PT ;  /* 0x000000050e007c0c */ /* 0x000fc8000bf86270 */
[----:B------:R-:W-:Y:S02]  /*3f1c0*/  SEL R127, RZ, 0x4, P4 ;  /* 0x00000004ff7f7807 */ /* 0x000fe40002000000 */
[----:B------:R-:W-:Y:S02]  /*3f1d0*/  SEL R126, RZ, 0x4, P5 ;  /* 0x00000004ff7e7807 */ /* 0x000fe40002800000 */
[----:B------:R-:W-:Y:S02]  /*3f1e0*/  SEL R127, R127, RZ, !P3 ;  /* 0x000000ff7f7f7207 */ /* 0x000fe40005800000 */
[----:B------:R-:W-:Y:S02]  /*3f1f0*/  SEL R126, R126, RZ, !P3 ;  /* 0x000000ff7e7e7207 */ /* 0x000fe40005800000 */
[----:B------:R-:W-:Y:S02]  /*3f200*/  ISETP.NE.U32.AND P5, PT, R127, RZ, PT ;  /* 0x000000ff7f00720c */ /* 0x000fe40003fa5070 */
[----:B------:R-:W-:-:S02]  /*3f210*/  IADD3 R70, P6, PT, R70, UR11, RZ ;  /* 0x0000000b46467c10 */ /* 0x000fc4000ffde0ff */
[--C-:B----4-:R-:W-:Y:S02]  /*3f220*/  SHF.R.U32.HI R14, RZ, 0x6, R12.reuse ;  /* 0x00000006ff0e7819 */ /* 0x110fe4000001160c */
[----:B------:R-:W-:Y:S02]  /*3f230*/  SHF.R.U32.HI R12, RZ, 0x6, R12 ;  /* 0x00000006ff0c7819 */ /* 0x000fe4000001160c */
[----:B------:R-:W-:Y:S02]  /*3f240*/  ISETP.NE.U32.AND P4, PT, R126, RZ, PT ;  /* 0x000000ff7e00720c */ /* 0x000fe40003f85070 */
[----:B------:R-:W-:Y:S02]  /*3f250*/  SGXT.U32 R12, R12, 0x1 ;  /* 0x000000010c0c781a */ /* 0x000fe40000000000 */
[----:B------:R-:W-:Y:S02]  /*3f260*/  IADD3.X R71, PT, PT, R71, UR12, RZ, P6, !PT ;  /* 0x0000000c47477c10 */ /* 0x000fe4000b7fe4ff */
[----:B------:R-:W-:-:S02]  /*3f270*/  IADD3 R72, P6, PT, R72, UR11, RZ ;  /* 0x0000000b48487c10 */ /* 0x000fc4000ffde0ff */
[----:B------:R-:W-:Y:S01]  /*3f280*/  LOP3.LUT R12, R12, 0x1e, RZ, 0xfc, !PT ;  /* 0x0000001e0c0c7812 */ /* 0x000fe200078efcff */
[----:B------:R-:W-:Y:S01]  /*3f290*/  LDGSTS.E [R124+-0x1e000], desc[UR22][R70.64], P5 ;  /* 0xe2000000467c7fae */ /* 0x000fe2000a9a1016 */
[----:B------:R-:W-:Y:S02]  /*3f2a0*/  SGXT.U32 R14, R14, 0x1 ;  /* 0x000000010e0e781a */ /* 0x000fe40000000000 */
[----:B------:R-:W-:Y:S02]  /*3f2b0*/  IADD3.X R73, PT, PT, R73, UR12, RZ, P6, !PT ;  /* 0x0000000c49497c10 */ /* 0x000fe4000b7fe4ff */
[----:B------:R-:W-:Y:S02]  /*3f2c0*/  ISETP.GE.AND P5, PT, R12, UR5, PT ;  /* 0x000000050c007c0c */ /* 0x000fe4000bfa6270 */
[----:B------:R-:W-:Y:S01]  /*3f2d0*/  LOP3.LUT R14, R14, 0x1c, RZ, 0xfc, !PT ;  /* 0x0000001c0e0e7812 */ /* 0x000fe200078efcff */
[----:B------:R-:W4:Y:S01]  /*3f2e0*/  S2R R12, SR_TID.X ;  /* 0x00000000000c7919 */ /* 0x000f220000002100 */
[----:B------:R1:W-:Y:S02]  /*3f2f0*/  LDGSTS.E [R124+-0x1dff8], desc[UR22][R72.64], P4 ;  /* 0xe2008000487c7fae */ /* 0x0003e4000a1a1016 */
[----:B------:R-:W-:-:S02]  /*3f300*/  ISETP.GE.AND P4, PT, R14, UR5, PT ;  /* 0x000000050e007c0c */ /* 0x000fc4000bf86270 */
[----:B------:R-:W-:Y:S01]  /*3f310*/  IADD3 R42, P6, PT, R42, UR11, RZ ;  /* 0x0000000b2a2a7c10 */ /* 0x000fe2000ffde0ff */
[----:B------:R-:W3:Y:S01]  /*3f320*/  LDL.LU R14, [R1+0xc] ;  /* 0x00000c00010e7983 */ /* 0x000ee20000300800 */
[----:B-1----:R-:W-:-:S03]  /*3f330*/  SEL R124, RZ, 0x4, P4 ;  /* 0x00000004ff7c7807 */ /* 0x002fc60002000000 */
[----:B------:R-:W3:Y:S01]  /*3f340*/  LDL.LU R15, [R1+0x28] ;  /* 0x00002800010f7983 */ /* 0x000ee20000300800 */
[----:B------:R-:W-:-:S04]  /*3f350*/  SEL R124, R124, RZ, !P3 ;  /* 0x000000ff7c7c7207 */ /* 0x000fc80005800000 */
[----:B------:R-:W-:Y:S02]  /*3f360*/  ISETP.NE.U32.AND P4, PT, R124, RZ, PT ;  /* 0x000000ff7c00720c */ /* 0x000fe40003f85070 */
[----:B------:R-:W-:-:S04]  /*3f370*/  SEL R124, RZ, 0x4, P5 ;  /* 0x00000004ff7c7807 */ /* 0x000fc80002800000 */
[----:B------:R-:W-:-:S04]  /*3f380*/  SEL R124, R124, RZ, !P3 ;  /* 0x000000ff7c7c7207 */ /* 0x000fc80005800000 */
[----:B------:R-:W-:Y:S01]  /*3f390*/  ISETP.NE.U32.AND P5, PT, R124, RZ, PT ;  /* 0x000000ff7c00720c */ /* 0x000fe20003fa5070 */
[----:B------:R-:W-:Y:S01]  /*3f3a0*/  IMAD.U32 R124, RZ, RZ, UR16 ;  /* 0x00000010ff7c7e24 */ /* 0x000fe2000f8e00ff */
[----:B------:R-:W-:Y:S02]  /*3f3b0*/  IADD3.X R43, PT, PT, R43, UR12, RZ, P6, !PT ;  /* 0x0000000c2b2b7c10 */ /* 0x000fe4000b7fe4ff */
[----:B------:R-:W-:-:S04]  /*3f3c0*/  IADD3 R44, P6, PT, R44, UR11, RZ ;  /* 0x0000000b2c2c7c10 */ /* 0x000fc8000ffde0ff */
[----:B------:R-:W-:Y:S02]  /*3f3d0*/  IADD3.X R45, PT, PT, R45, UR12, RZ, P6, !PT ;  /* 0x0000000c2d2d7c10 */ /* 0x000fe4000b7fe4ff */
[----:B------:R-:W-:-:S04]  /*3f3e0*/  IADD3 R74, P6, PT, R74, UR11, RZ ;  /* 0x0000000b4a4a7c10 */ /* 0x000fc8000ffde0ff */
[----:B------:R-:W-:Y:S02]  /*3f3f0*/  IADD3.X R75, PT, PT, R75, UR12, RZ, P6, !PT ;  /* 0x0000000c4b4b7c10 */ /* 0x000fe4000b7fe4ff */
[----:B------:R-:W-:-:S04]  /*3f400*/  IADD3 R76, P6, PT, R76, UR11, RZ ;  /* 0x0000000b4c4c7c10 */ /* 0x000fc8000ffde0ff */
[----:B------:R-:W-:Y:S02]  /*3f410*/  IADD3.X R77, PT, PT, R77, UR12, RZ, P6, !PT ;  /* 0x0000000c4d4d7c10 */ /* 0x000fe4000b7fe4ff */
[----:B--2---:R-:W-:Y:S02]  /*3f420*/  IADD3 R124, PT, PT, R0, 0x100000, R124 ;  /* 0x00100000007c7810 */ /* 0x004fe40007ffe07c */
[--C-:B----4-:R-:W-:Y:S02]  /*3f430*/  SHF.R.U32.HI R0, RZ, 0x6, R12.reuse ;  /* 0x00000006ff007819 */ /* 0x110fe4000001160c */
[----:B------:R-:W-:Y:S01]  /*3f440*/  SHF.R.U32.HI R12, RZ, 0x6, R12 ;  /* 0x00000006ff0c7819 */ /* 0x000fe2000001160c */
[----:B------:R-:W-:Y:S03]  /*3f450*/  LDGSTS.E [R124+-0x20000], desc[UR22][R42.64], P4 ;  /* 0xe00000002a7c7fae */ /* 0x000fe6000a1a1016 */
[----:B------:R-:W-:Y:S01]  /*3f460*/  SGXT.U32 R12, R12, 0x1 ;  /* 0x000000010c0c781a */ /* 0x000fe20000000000 */
[----:B------:R-:W-:Y:S03]  /*3f470*/  LDGSTS.E [R124+-0x1fff8], desc[UR22][R44.64], P5 ;  /* 0xe00080002c7c7fae */ /* 0x000fe6000a9a1016 */
[----:B------:R-:W-:-:S04]  /*3f480*/  LOP3.LUT R12, R12, 0x3c, RZ, 0xfc, !PT ;  /* 0x0000003c0c0c7812 */ /* 0x000fc800078efcff */
[----:B------:R-:W-:Y:S02]  /*3f490*/  ISETP.GE.AND P4, PT, R12, UR5, PT ;  /* 0x000000050c007c0c */ /* 0x000fe4000bf86270 */
[----:B------:R-:W2:Y:S04]  /*3f4a0*/  LDL.LU R12, [R1+0x2c] ;  /* 0x00002c00010c7983 */ /* 0x000ea80000300800 */
[----:B------:R-:W4:Y:S04]  /*3f4b0*/  LDL.LU R47, [R1+0x48] ;  /* 0x00004800012f7983 */ /* 0x000f280000300800 */
[----:B------:R-:W2:Y:S01]  /*3f4c0*/  LDL.LU R46, [R1+0x4c] ;  /* 0x00004c00012e7983 */ /* 0x000ea20000300800 */
[----:B------:R-:W-:-:S04]  /*3f4d0*/  SGXT.U32 R0, R0, 0x1 ;  /* 0x000000010000781a */ /* 0x000fc80000000000 */
[----:B------:R-:W-:-:S04]  /*3f4e0*/  LOP3.LUT R0, R0, 0x3e, RZ, 0xfc, !PT ;  /* 0x0000003e00007812 */ /* 0x000fc800078efcff */
[----:B------:R-:W-:Y:S02]  /*3f4f0*/  ISETP.GE.AND P5, PT, R0, UR5, PT ;  /* 0x0000000500007c0c */ /* 0x000fe4000bfa6270 */
[----:B------:R-:W1:Y:S01]  /*3f500*/  S2R R0, SR_TID.X ;  /* 0x0000000000007919 */ /* 0x000e620000002100 */
[----:B------:R-:W-:Y:S02]  /*3f510*/  SEL R127, RZ, 0x4, P4 ;  /* 0x00000004ff7f7807 */ /* 0x000fe40002000000 */
[----:B------:R-:W-:Y:S02]  /*3f520*/  SEL R126, RZ, 0x4, P5 ;  /* 0x00000004ff7e7807 */ /* 0x000fe40002800000 */
[----:B------:R-:W-:Y:S02]  /*3f530*/  SEL R127, R127, RZ, !P3 ;  /* 0x000000ff7f7f7207 */ /* 0x000fe40005800000 */
[----:B------:R-:W-:Y:S02]  /*3f540*/  SEL R126, R126, RZ, !P3 ;  /* 0x000000ff7e7e7207 */ /* 0x000fe40005800000 */
[----:B------:R-:W-:-:S02]  /*3f550*/  ISETP.NE.U32.AND P5, PT, R127, RZ, PT ;  /* 0x000000ff7f00720c */ /* 0x000fc40003fa5070 */
[----:B------:R-:W-:-:S11]  /*3f560*/  ISETP.NE.U32.AND P4, PT, R126, RZ, PT ;  /* 0x000000ff7e00720c */ /* 0x000fd60003f85070 */
[----:B------:R-:W-:Y:S04]  /*3f570*/  LDGSTS.E [R124+-0x1e000], desc[UR22][R74.64], P5 ;  /* 0xe20000004a7c7fae */ /* 0x000fe8000a9a1016 */
[----:B------:R1:W-:Y:S01]  /*3f580*/  LDGSTS.E [R124+-0x1dff8], desc[UR22][R76.64], P4 ;  /* 0xe20080004c7c7fae */ /* 0x0003e2000a1a1016 */
[----:B------:R-:W-:-:S03]  /*3f590*/  IADD3 R86, P5, PT, R86, UR13, RZ ;  /* 0x0000000d56567c10 */ /* 0x000fc6000ffbe0ff */
[----:B------:R-:W0:Y:S01]  /*3f5a0*/  LDGDEPBAR ;  /* 0x00000000000079af */ /* 0x000e220000000000 */
[----:B-1----:R-:W-:Y:S02]  /*3f5b0*/  LOP3.LUT R124, R0, 0x3f, RZ, 0xc0, !PT ;  /* 0x0000003f007c7812 */ /* 0x002fe400078ec0ff */
[----:B------:R-:W-:Y:S01]  /*3f5c0*/  IADD3.X R87, PT, PT, R87, UR14, RZ, P5, !PT ;  /* 0x0000000e57577c10 */ /* 0x000fe2000affe4ff */
[----:B------:R-:W2:Y:S01]  /*3f5d0*/  LDL.LU R0, [R1+0x6c] ;  /* 0x00006c0001007983 */ /* 0x000ea20000300800 */
[----:B------:R-:W-:Y:S02]  /*3f5e0*/  ISETP.GE.AND P4, PT, R124, UR5, PT ;  /* 0x000000057c007c0c */ /* 0x000fe4000bf86270 */
[----:B------:R-:W-:Y:S01]  /*3f5f0*/  IADD3 R99, P5, PT, R99, UR13, RZ ;  /* 0x0000000d63637c10 */ /* 0x000fe2000ffbe0ff */
[----:B------:R-:W2:Y:S01]  /*3f600*/  LDL.LU R16, [R1+0x8c] ;  /* 0x00008c0001107983 */ /* 0x000ea20000300800 */
[----:B------:R-:W-:Y:S02]  /*3f610*/  SEL R124, RZ, 0x4, P4 ;  /* 0x00000004ff7c7807 */ /* 0x000fe40002000000 */
[----:B------:R-:W-:-:S02]  /*3f620*/  IADD3 R78, P4, PT, R78, UR13, RZ ;  /* 0x0000000d4e4e7c10 */ /* 0x000fc4000ff9e0ff */
[----:B------:R-:W-:Y:S02]  /*3f630*/  SEL R124, R124, RZ, !P3 ;  /* 0x000000ff7c7c7207 */ /* 0x000fe40005800000 */
[----:B------:R-:W-:Y:S02]  /*3f640*/  IADD3.X R79, PT, PT, R79, UR14, RZ, P4, !PT ;  /* 0x0000000e4f4f7c10 */ /* 0x000fe4000a7fe4ff */
[----:B------:R-:W-:Y:S01]  /*3f650*/  ISETP.NE.U32.AND P3, PT, R124, RZ, PT ;  /* 0x000000ff7c00720c */ /* 0x000fe20003f65070 */
[----:B------:R-:W-:Y:S01]  /*3f660*/  ULEA UR5, UR18, UR7, 0x11 ;  /* 0x0000000712057291 */ /* 0x000fe2000f8e88ff */
[----:B------:R-:W-:-:S04]  /*3f670*/  IADD3 R93, P4, PT, R93, UR13, RZ ;  /* 0x0000000d5d5d7c10 */ /* 0x000fc8000ff9e0ff */
[----:B------:R-:W-:Y:S01]  /*3f680*/  IADD3.X R94, PT, PT, R94, UR14, RZ, P4, !PT ;  /* 0x0000000e5e5e7c10 */ /* 0x000fe2000a7fe4ff */
[----:B------:R-:W-:Y:S01]  /*3f690*/  VIADD R124, R13, UR5 ;  /* 0x000000050d7c7c36 */ /* 0x000fe20008000000 */
[----:B------:R-:W-:Y:S01]  /*3f6a0*/  IADD3.X R100, PT, PT, R100, UR14, RZ, P5, !PT ;  /* 0x0000000e64647c10 */ /* 0x000fe2000affe4ff */
[----:B------:R-:W-:Y:S02]  /*3f6b0*/  IMAD.MOV.U32 R126, RZ, RZ, R93 ;  /* 0x000000ffff7e7224 */ /* 0x000fe400078e005d */
[----:B------:R-:W-:Y:S01]  /*3f6c0*/  IMAD.MOV.U32 R127, RZ, RZ, R94 ;  /* 0x000000ffff7f7224 */ /* 0x000fe200078e005e */
[----:B------:R-:W-:Y:S01]  /*3f6d0*/  IADD3 R105, P4, PT, R105, UR13, RZ ;  /* 0x0000000d69697c10 */ /* 0x000fe2000ff9e0ff */
[----:B------:R-:W-:Y:S04]  /*3f6e0*/  LDGSTS.E [R124], desc[UR22][R78.64], P3 ;  /* 0x000000004e7c7fae */ /* 0x000fe800099a1016 */
[----:B------:R-:W-:Y:S01]  /*3f6f0*/  LDGSTS.E [R124+0x400], desc[UR22][R86.64], P3 ;  /* 0x00400000567c7fae */ /* 0x000fe200099a1016 */
[----:B------:R-:W-:-:S03]  /*3f700*/  IADD3.X R106, PT, PT, R106, UR14, RZ, P4, !PT ;  /* 0x0000000e6a6a7c10 */ /* 0x000fc6000a7fe4ff */
[----:B------:R1:W-:Y:S01]  /*3f710*/  LDGSTS.E [R124+0x800], desc[UR22][R126.64], P3 ;  /* 0x008000007e7c7fae */ /* 0x0003e200099a1016 */
[----:B------:R-:W-:Y:S02]  /*3f720*/  IADD3 R111, P5, PT, R111, UR13, RZ ;  /* 0x0000000d6f6f7c10 */ /* 0x000fe4000ffbe0ff */
[----:B------:R-:W-:Y:S02]  /*3f730*/  IADD3 R117, P4, PT, R117, UR13, RZ ;  /* 0x0000000d75757c10 */ /* 0x000fe4000ff9e0ff */
[----:B------:R-:W-:Y:S01]  /*3f740*/  IADD3.X R112, PT, PT, R112, UR14, RZ, P5, !PT ;  /* 0x0000000e70707c10 */ /* 0x000fe2000affe4ff */
[----:B-1----:R-:W-:Y:S02]  /*3f750*/  IMAD.MOV.U32 R126, RZ, RZ, R99 ;  /* 0x000000ffff7e7224 */ /* 0x002fe400078e0063 */
[----:B------:R-:W-:-:S05]  /*3f760*/  IMAD.MOV.U32 R127, RZ, RZ, R100 ;  /* 0x000000ffff7f7224 */ /* 0x000fca00078e0064 */
[----:B------:R1:W-:Y:S01]  /*3f770*/  LDGSTS.E [R124+0xc00], desc[UR22][R126.64], P3 ;  /* 0x00c000007e7c7fae */ /* 0x0003e200099a1016 */
[----:B------:R-:W-:Y:S02]  /*3f780*/  IADD3.X R118, PT, PT, R118, UR14, RZ, P4, !PT ;  /* 0x0000000e76767c10 */ /* 0x000fe4000a7fe4ff */
[----:B------:R-:W-:Y:S01]  /*3f790*/  IADD3 R128, P5, PT, R128, UR13, RZ ;  /* 0x0000000d80807c10 */ /* 0x000fe2000ffbe0ff */
        /* <DEDUP_REMOVED lines=79> */
[----:B---3--:R-:W-:Y:S01]  /*3fc90*/  IADD3 R14, P5, PT, R14, UR13, RZ ;  /* 0x0000000d0e0e7c10 */ /* 0x008fe2000ffbe0ff */
[----:B-1----:R-:W-:Y:S02]  /*3fca0*/  IMAD.MOV.U32 R126, RZ, RZ, R232 ;  /* 0x000000ffff7e7224 */ /* 0x002fe400078e00e8 */
[----:B------:R-:W-:-:S05]  /*3fcb0*/  IMAD.MOV.U32 R127, RZ, RZ, R231 ;  /* 0x000000ffff7f7224 */ /* 0x000fca00078e00e7 */
[----:B------:R1:W-:Y:S01]  /*3fcc0*/  LDGSTS.E [R124+0x5000], desc[UR22][R126.64], P3 ;  /* 0x050000007e7c7fae */ /* 0x0003e200099a1016 */
[----:B------:R-:W-:Y:S02]  /*3fcd0*/  IADD3.X R17, PT, PT, R17, UR14, RZ, P5, !PT ;  /* 0x0000000e11117c10 */ /* 0x000fe4000affe4ff */
[----:B--2---:R-:W-:Y:S01]  /*3fce0*/  IADD3 R12, P4, PT, R12, UR13, RZ ;  /* 0x0000000d0c0c7c10 */ /* 0x004fe2000ff9e0ff */
[----:B-1----:R-:W-:Y:S02]  /*3fcf0*/  IMAD.MOV.U32 R126, RZ, RZ, R240 ;  /* 0x000000ffff7e7224 */ /* 0x002fe400078e00f0 */
[----:B------:R-:W-:-:S05]  /*3fd00*/  IMAD.MOV.U32 R127, RZ, RZ, R239 ;  /* 0x000000ffff7f7224 */ /* 0x000fca00078e00ef */
[----:B------:R1:W-:Y:S01]  /*3fd10*/  LDGSTS.E [R124+0x5400], desc[UR22][R126.64], P3 ;  /* 0x054000007e7c7fae */ /* 0x0003e200099a1016 */
[----:B------:R-:W-:-:S03]  /*3fd20*/  IADD3.X R15, PT, PT, R15, UR14, RZ, P4, !PT ;  /* 0x0000000e0f0f7c10 */ /* 0x000fc6000a7fe4ff */
[----:B------:R2:W-:Y:S01]  /*3fd30*/  STL [R1+0xc], R14 ;  /* 0x00000c0e01007387 */ /* 0x0005e20000100800 */
[----:B-1----:R-:W-:Y:S02]  /*3fd40*/  IMAD.MOV.U32 R126, RZ, RZ, R248 ;  /* 0x000000ffff7e7224 */ /* 0x002fe400078e00f8 */
[----:B------:R-:W-:Y:S01]  /*3fd50*/  IMAD.MOV.U32 R127, RZ, RZ, R247 ;  /* 0x000000ffff7f7224 */ /* 0x000fe200078e00f7 */
[----:B------:R1:W-:Y:S01]  /*3fd60*/  STL [R1+0x8], R17 ;  /* 0x0000081101007387 */ /* 0x0003e20000100800 */
[----:B------:R-:W-:-:S03]  /*3fd70*/  IADD3 R46, P5, PT, R46, UR13, RZ ;  /* 0x0000000d2e2e7c10 */ /* 0x000fc6000ffbe0ff */
[----:B------:R3:W-:Y:S01]  /*3fd80*/  LDGSTS.E [R124+0x5800], desc[UR22][R126.64], P3 ;  /* 0x058000007e7c7fae */ /* 0x0007e200099a1016 */
[----:B----4-:R-:W-:Y:S01]  /*3fd90*/  IADD3.X R47, PT, PT, R47, UR14, RZ, P5, !PT ;  /* 0x0000000e2f2f7c10 */ /* 0x010fe2000affe4ff */
[----:B---3--:R-:W-:Y:S02]  /*3fda0*/  IMAD.MOV.U32 R126, RZ, RZ, R14 ;  /* 0x000000ffff7e7224 */ /* 0x008fe400078e000e */
[----:B------:R-:W-:Y:S01]  /*3fdb0*/  IMAD.MOV.U32 R127, RZ, RZ, R17 ;  /* 0x000000ffff7f7224 */ /* 0x000fe200078e0011 */
[----:B--2---:R-:W2:Y:S04]  /*3fdc0*/  LDL.LU R14, [R1+0x68] ;  /* 0x00006800010e7983 */ /* 0x004ea80000300800 */
[----:B-1----:R-:W3:Y:S04]  /*3fdd0*/  LDL.LU R17, [R1+0x88] ;  /* 0x0000880001117983 */ /* 0x002ee80000300800 */
[----:B------:R1:W-:Y:S04]  /*3fde0*/  LDGSTS.E [R124+0x5c00], desc[UR22][R126.64], P3 ;  /* 0x05c000007e7c7fae */ /* 0x0003e800099a1016 */
[----:B------:R4:W-:Y:S04]  /*3fdf0*/  STL [R1+0x2c], R12 ;  /* 0x00002c0c01007387 */ /* 0x0009e80000100800 */
[----:B------:R4:W-:Y:S01]  /*3fe00*/  STL [R1+0x28], R15 ;  /* 0x0000280f01007387 */ /* 0x0009e20000100800 */
[----:B-1----:R-:W-:-:S02]  /*3fe10*/  IMAD.MOV.U32 R126, RZ, RZ, R12 ;  /* 0x000000ffff7e7224 */ /* 0x002fc400078e000c */
[----:B------:R-:W-:Y:S01]  /*3fe20*/  IMAD.MOV.U32 R127, RZ, RZ, R15 ;  /* 0x000000ffff7f7224 */ /* 0x000fe200078e000f */
[----:B------:R1:W-:Y:S04]  /*3fe30*/  STL [R1+0x4c], R46 ;  /* 0x00004c2e01007387 */ /* 0x0003e80000100800 */
[----:B----4-:R-:W4:Y:S04]  /*3fe40*/  LDL.LU R12, [R1+0xac] ;  /* 0x0000ac00010c7983 */ /* 0x010f280000300800 */
[----:B------:R1:W-:Y:S04]  /*3fe50*/  STL [R1+0x48], R47 ;  /* 0x0000482f01007387 */ /* 0x0003e80000100800 */
[----:B------:R1:W-:Y:S04]  /*3fe60*/  LDGSTS.E [R124+0x6000], desc[UR22][R126.64], P3 ;  /* 0x060000007e7c7fae */ /* 0x0003e800099a1016 */
[----:B------:R-:W4:Y:S01]  /*3fe70*/  LDL.LU R15, [R1+0xcc] ;  /* 0x0000cc00010f7983 */ /* 0x000f220000300800 */
[----:B-1----:R-:W-:-:S03]  /*3fe80*/  IMAD.MOV.U32 R126, RZ, RZ, R46 ;  /* 0x000000ffff7e7224 */ /* 0x002fc600078e002e */
[----:B------:R-:W4:Y:S01]  /*3fe90*/  LDL.LU R46, [R1+0xa8] ;  /* 0x0000a800012e7983 */ /* 0x000f220000300800 */
[----:B------:R-:W-:-:S03]  /*3fea0*/  IMAD.MOV.U32 R127, RZ, RZ, R47 ;  /* 0x000000ffff7f7224 */ /* 0x000fc600078e002f */
[----:B------:R-:W4:Y:S01]  /*3feb0*/  LDL.LU R47, [R1+0xc8] ;  /* 0x0000c800012f7983 */ /* 0x000f220000300800 */
[----:B------:R-:W-:Y:S02]  /*3fec0*/  IADD3 R0, P4, PT, R0, UR13, RZ ;  /* 0x0000000d00007c10 */ /* 0x000fe4000ff9e0ff */
[----:B------:R-:W-:Y:S01]  /*3fed0*/  IADD3 R16, P5, PT, R16, UR13, RZ ;  /* 0x0000000d10107c10 */ /* 0x000fe2000ffbe0ff */
[----:B------:R1:W-:Y:S04]  /*3fee0*/  LDGSTS.E [R124+0x6400], desc[UR22][R126.64], P3 ;  /* 0x064000007e7c7fae */ /* 0x0003e800099a1016 */
[----:B------:R2:W-:Y:S01]  /*3fef0*/  STL [R1+0x6c], R0 ;  /* 0x00006c0001007387 */ /* 0x0005e20000100800 */
[----:B-1----:R-:W-:Y:S01]  /*3ff00*/  IMAD.MOV.U32 R126, RZ, RZ, R0 ;  /* 0x000000ffff7e7224 */ /* 0x002fe200078e0000 */
[----:B--2---:R-:W-:-:S02]  /*3ff10*/  IADD3.X R14, PT, PT, R14, UR14, RZ, P4, !PT ;  /* 0x0000000e0e0e7c10 */ /* 0x004fc4000a7fe4ff */
[----:B---3--:R-:W-:-:S03]  /*3ff20*/  IADD3.X R17, PT, PT, R17, UR14, RZ, P5, !PT ;  /* 0x0000000e11117c10 */ /* 0x008fc6000affe4ff */
[----:B------:R-:W-:Y:S01]  /*3ff30*/  IMAD.MOV.U32 R127, RZ, RZ, R14 ;  /* 0x000000ffff7f7224 */ /* 0x000fe200078e000e */
[----:B------:R1:W-:Y:S04]  /*3ff40*/  STL [R1+0x68], R14 ;  /* 0x0000680e01007387 */ /* 0x0003e80000100800 */
[----:B------:R2:W-:Y:S04]  /*3ff50*/  STL [R1+0x8c], R16 ;  /* 0x00008c1001007387 */ /* 0x0005e80000100800 */
[----:B------:R-:W3:Y:S04]  /*3ff60*/  LDL.LU R0, [R1+0xec] ;  /* 0x0000ec0001007983 */ /* 0x000ee80000300800 */
[----:B------:R2:W-:Y:S04]  /*3ff70*/  STL [R1+0x88], R17 ;  /* 0x0000881101007387 */ /* 0x0005e80000100800 */
[----:B------:R2:W-:Y:S04]  /*3ff80*/  LDGSTS.E [R124+0x6800], desc[UR22][R126.64], P3 ;  /* 0x068000007e7c7fae */ /* 0x0005e800099a1016 */
[----:B-1----:R-:W3:Y:S01]  /*3ff90*/  LDL.LU R14, [R1+0x10c] ;  /* 0x00010c00010e7983 */ /* 0x002ee20000300800 */
[----:B----4-:R-:W-:Y:S01]  /*3ffa0*/  IADD3 R12, P4, PT, R12, UR13, RZ ;  /* 0x0000000d0c0c7c10 */ /* 0x010fe2000ff9e0ff */
[----:B--2---:R-:W-:-:S02]  /*3ffb0*/  IMAD.MOV.U32 R126, RZ, RZ, R16 ;  /* 0x000000ffff7e7224 */ /* 0x004fc400078e0010 */
[----:B------:R-:W-:Y:S01]  /*3ffc0*/  IMAD.MOV.U32 R127, RZ, RZ, R17 ;  /* 0x000000ffff7f7224 */ /* 0x000fe200078e0011 */
[----:B------:R-:W2:Y:S01]  /*3ffd0*/  LDL.LU R16, [R1+0xe8] ;  /* 0x0000e80001107983 */ /* 0x000ea20000300800 */
[----:B------:R-:W-:-:S03]  /*3ffe0*/  IADD3 R15, P5, PT, R15, UR13, RZ ;  /* 0x0000000d0f0f7c10 */ /* 0x000fc6000ffbe0ff */
[----:B------:R-:W4:Y:S04]  /*3fff0*/  LDL.LU R17, [R1+0x108] ;  /* 0x0001080001117983 */ /* 0x000f280000300800 */
[----:B------:R1:W-:Y:S01]  /*40000*/  LDGSTS.E [R124+0x6c00], desc[UR22][R126.64], P3 ;  /* 0x06c000007e7c7fae */ /* 0x0003e200099a1016 */
[----:B------:R-:W-:-:S03]  /*40010*/  IADD3.X R46, PT, PT, R46, UR14, RZ, P4, !PT ;  /* 0x0000000e2e2e7c10 */ /* 0x000fc6000a7fe4ff */
[----:B------:R1:W-:Y:S01]  /*40020*/  STL [R1+0xac], R12 ;  /* 0x0000ac0c01007387 */ /* 0x0003e20000100800 */
[----:B------:R-:W-:-:S03]  /*40030*/  IADD3.X R47, PT, PT, R47, UR14, RZ, P5, !PT ;  /* 0x0000000e2f2f7c10 */ /* 0x000fc6000affe4ff */
[----:B------:R1:W-:Y:S02]  /*40040*/  STL [R1+0xa8], R46 ;  /* 0x0000a82e01007387 */ /* 0x0003e40000100800 */
[----:B-1----:R-:W-:Y:S02]  /*40050*/  IMAD.MOV.U32 R126, RZ, RZ, R12 ;  /* 0x000000ffff7e7224 */ /* 0x002fe400078e000c */
[----:B------:R-:W-:Y:S01]  /*40060*/  IMAD.MOV.U32 R127, RZ, RZ, R46 ;  /* 0x000000ffff7f7224 */ /* 0x000fe200078e002e */
[----:B------:R1:W-:Y:S04]  /*40070*/  STL [R1+0xcc], R15 ;  /* 0x0000cc0f01007387 */ /* 0x0003e80000100800 */
[----:B------:R-:W4:Y:S04]  /*40080*/  LDL.LU R12, [R1+0x12c] ;  /* 0x00012c00010c7983 */ /* 0x000f280000300800 */
[----:B------:R1:W-:Y:S04]  /*40090*/  STL [R1+0xc8], R47 ;  /* 0x0000c82f01007387 */ /* 0x0003e80000100800 */
[----:B------:R1:W-:Y:S04]  /*400a0*/  LDGSTS.E [R124+0x7000], desc[UR22][R126.64], P3 ;  /* 0x070000007e7c7fae */ /* 0x0003e800099a1016 */
[----:B------:R-:W4:Y:S01]  /*400b0*/  LDL.LU R46, [R1+0x14c] ;  /* 0x00014c00012e7983 */ /* 0x000f220000300800 */
[----:B-1----:R-:W-:-:S03]  /*400c0*/  IMAD.MOV.U32 R126, RZ, RZ, R15 ;  /* 0x000000ffff7e7224 */ /* 0x002fc600078e000f */
[----:B------:R-:W4:Y:S01]  /*400d0*/  LDL.LU R15, [R1+0x128] ;  /* 0x00012800010f7983 */ /* 0x000f220000300800 */
[----:B------:R-:W-:-:S03]  /*400e0*/  IMAD.MOV.U32 R127, RZ, RZ, R47 ;  /* 0x000000ffff7f7224 */ /* 0x000fc600078e002f */
[----:B------:R-:W4:Y:S04]  /*400f0*/  LDL.LU R47, [R1+0x148] ;  /* 0x00014800012f7983 */ /* 0x000f280000300800 */
[----:B------:R1:W-:Y:S01]  /*40100*/  LDGSTS.E [R124+0x7400], desc[UR22][R126.64], P3 ;  /* 0x074000007e7c7fae */ /* 0x0003e200099a1016 */
[----:B---3--:R-:W-:-:S05]  /*40110*/  IADD3 R0, P4, PT, R0, UR13, RZ ;  /* 0x0000000d00007c10 */ /* 0x008fca000ff9e0ff */
[----:B------:R3:W-:Y:S01]  /*40120*/  STL [R1+0xec], R0 ;  /* 0x0000ec0001007387 */ /* 0x0007e20000100800 */
[----:B-1----:R-:W-:Y:S01]  /*40130*/  IMAD.MOV.U32 R126, RZ, RZ, R0 ;  /* 0x000000ffff7e7224 */ /* 0x002fe200078e0000 */
[----:B------:R-:W-:Y:S02]  /*40140*/  IADD3 R14, P5, PT, R14, UR13, RZ ;  /* 0x0000000d0e0e7c10 */ /* 0x000fe4000ffbe0ff */
[----:B--2---:R-:W-:Y:S02]  /*40150*/  IADD3.X R16, PT, PT, R16, UR14, RZ, P4, !PT ;  /* 0x0000000e10107c10 */ /* 0x004fe4000a7fe4ff */
[----:B----4-:R-:W-:-:S03]  /*40160*/  IADD3.X R17, PT, PT, R17, UR14, RZ, P5, !PT ;  /* 0x0000000e11117c10 */ /* 0x010fc6000affe4ff */
[----:B------:R-:W-:Y:S01]  /*40170*/  IMAD.MOV.U32 R127, RZ, RZ, R16 ;  /* 0x000000ffff7f7224 */ /* 0x000fe200078e0010 */
[----:B------:R1:W-:Y:S04]  /*40180*/  STL [R1+0xe8], R16 ;  /* 0x0000e81001007387 */ /* 0x0003e80000100800 */
[----:B------:R2:W-:Y:S04]  /*40190*/  STL [R1+0x10c], R14 ;  /* 0x00010c0e01007387 */ /* 0x0005e80000100800 */
[----:B---3--:R-:W3:Y:S04]  /*401a0*/  LDL.LU R0, [R1+0x16c] ;  /* 0x00016c0001007983 */ /* 0x008ee80000300800 */
[----:B------:R4:W-:Y:S04]  /*401b0*/  STL [R1+0x108], R17 ;  /* 0x0001081101007387 */ /* 0x0009e80000100800 */
[----:B------:R2:W-:Y:S04]  /*401c0*/  LDGSTS.E [R124+0x7800], desc[UR22][R126.64], P3 ;  /* 0x078000007e7c7fae */ /* 0x0005e800099a1016 */
[----:B-1----:R-:W3:Y:S01]  /*401d0*/  LDL.LU R16, [R1+0x18c] ;  /* 0x00018c0001107983 */ /* 0x002ee20000300800 */
[----:B------:R-:W-:Y:S01]  /*401e0*/  IADD3 R12, P4, PT, R12, UR13, RZ ;  /* 0x0000000d0c0c7c10 */ /* 0x000fe2000ff9e0ff */
[----:B--2---:R-:W-:-:S02]  /*401f0*/  IMAD.MOV.U32 R126, RZ, RZ, R14 ;  /* 0x000000ffff7e7224 */ /* 0x004fc400078e000e */
[----:B------:R-:W-:Y:S01]  /*40200*/  IMAD.MOV.U32 R127, RZ, RZ, R17 ;  /* 0x000000ffff7f7224 */ /* 0x000fe200078e0011 */
[----:B------:R-:W2:Y:S01]  /*40210*/  LDL.LU R14, [R1+0x168] ;  /* 0x00016800010e7983 */ /* 0x000ea20000300800 */
[----:B------:R-:W-:-:S03]  /*40220*/  IADD3 R46, P5, PT, R46, UR13, RZ ;  /* 0x0000000d2e2e7c10 */ /* 0x000fc6000ffbe0ff */
[----:B----4-:R-:W4:Y:S04]  /*40230*/  LDL.LU R17, [R1+0x188] ;  /* 0x0001880001117983 */ /* 0x010f280000300800 */
        /* <DEDUP_REMOVED lines=110> */
[----:B------:R-:W-:Y:S01]  /*40920*/  STL [R1+0x2ac], R12 ;  /* 0x0002ac0c01007387 */ /* 0x000fe20000100800 */
[----:B------:R-:W-:-:S03]  /*40930*/  IADD3.X R47, PT, PT, R47, UR14, RZ, P5, !PT ;  /* 0x0000000e2f2f7c10 */ /* 0x000fc6000affe4ff */
[----:B------:R1:W-:Y:S02]  /*40940*/  STL [R1+0x2a8], R46 ;  /* 0x0002a82e01007387 */ /* 0x0003e40000100800 */
[----:B-1----:R-:W-:Y:S02]  /*40950*/  IMAD.MOV.U32 R126, RZ, RZ, R12 ;  /* 0x000000ffff7e7224 */ /* 0x002fe400078e000c */
[----:B------:R-:W-:Y:S01]  /*40960*/  IMAD.MOV.U32 R127, RZ, RZ, R46 ;  /* 0x000000ffff7f7224 */ /* 0x000fe200078e002e */
[----:B------:R-:W-:Y:S04]  /*40970*/  STL [R1+0x2cc], R15 ;  /* 0x0002cc0f01007387 */ /* 0x000fe80000100800 */
        /* <DEDUP_REMOVED lines=10> */
[----:B-1----:R-:W-:Y:S01]  /*40a20*/  IMAD.MOV.U32 R126, RZ, RZ, R0 ;  /* 0x000000ffff7e7224 */ /* 0x002fe200078e0000 */
[----:B------:R-:W-:Y:S01]  /*40a30*/  STL [R1+0x2ec], R0 ;  /* 0x0002ec0001007387 */ /* 0x000fe20000100800 */
[----:B------:R-:W-:Y:S02]  /*40a40*/  IADD3 R14, P5, PT, R14, UR13, RZ ;  /* 0x0000000d0e0e7c10 */ /* 0x000fe4000ffbe0ff */
[----:B--2---:R-:W-:Y:S02]  /*40a50*/  IADD3.X R16, PT, PT, R16, UR14, RZ, P4, !PT ;  /* 0x0000000e10107c10 */ /* 0x004fe4000a7fe4ff */
[----:B----4-:R-:W-:-:S03]  /*40a60*/  IADD3.X R17, PT, PT, R17, UR14, RZ, P5, !PT ;  /* 0x0000000e11117c10 */ /* 0x010fc6000affe4ff */
[----:B------:R-:W-:Y:S01]  /*40a70*/  IMAD.MOV.U32 R127, RZ, RZ, R16 ;  /* 0x000000ffff7f7224 */ /* 0x000fe200078e0010 */
[----:B------:R1:W-:Y:S04]  /*40a80*/  STL [R1+0x2e8], R16 ;  /* 0x0002e81001007387 */ /* 0x0003e80000100800 */
[----:B------:R-:W-:Y:S04]  /*40a90*/  STL [R1+0x30c], R14 ;  /* 0x00030c0e01007387 */ /* 0x000fe80000100800 */
[----:B------:R2:W-:Y:S04]  /*40aa0*/  LDGSTS.E [R124+0x13800], desc[UR22][R126.64], P3 ;  /* 0x138000007e7c7fae */ /* 0x0005e800099a1016 */
[----:B-1----:R-:W3:Y:S04]  /*40ab0*/  LDL.LU R16, [R1+0x36c] ;  /* 0x00036c0001107983 */ /* 0x002ee80000300800 */
[----:B------:R1:W-:Y:S01]  /*40ac0*/  STL [R1+0x308], R17 ;  /* 0x0003081101007387 */ /* 0x0003e20000100800 */
[----:B------:R-:W-:Y:S01]  /*40ad0*/  IADD3 R46, P4, PT, R46, UR13, RZ ;  /* 0x0000000d2e2e7c10 */ /* 0x000fe2000ff9e0ff */
[----:B--2---:R-:W-:-:S02]  /*40ae0*/  IMAD.MOV.U32 R126, RZ, RZ, R14 ;  /* 0x000000ffff7e7224 */ /* 0x004fc400078e000e */
[----:B------:R-:W2:Y:S01]  /*40af0*/  LDL.LU R0, [R1+0x38c] ;  /* 0x00038c0001007983 */ /* 0x000ea20000300800 */
[----:B------:R-:W-:-:S03]  /*40b00*/  IMAD.MOV.U32 R127, RZ, RZ, R17 ;  /* 0x000000ffff7f7224 */ /* 0x000fc600078e0011 */
[----:B-1----:R-:W4:Y:S04]  /*40b10*/  LDL.LU R17, [R1+0x368] ;  /* 0x0003680001117983 */ /* 0x002f280000300800 */
[----:B------:R1:W-:Y:S01]  /*40b20*/  LDGSTS.E [R124+0x13c00], desc[UR22][R126.64], P3 ;  /* 0x13c000007e7c7fae */ /* 0x0003e200099a1016 */
[----:B------:R-:W-:-:S03]  /*40b30*/  IADD3 R12, P5, PT, R12, UR13, RZ ;  /* 0x0000000d0c0c7c10 */ /* 0x000fc6000ffbe0ff */
[----:B------:R-:W4:Y:S01]  /*40b40*/  LDL.LU R14, [R1+0x388] ;  /* 0x00038800010e7983 */ /* 0x000f220000300800 */
[----:B------:R-:W-:Y:S01]  /*40b50*/  IADD3.X R47, PT, PT, R47, UR14, RZ, P4, !PT ;  /* 0x0000000e2f2f7c10 */ /* 0x000fe2000a7fe4ff */
[----:B-1----:R-:W-:Y:S02]  /*40b60*/  IMAD.MOV.U32 R126, RZ, RZ, R46 ;  /* 0x000000ffff7e7224 */ /* 0x002fe400078e002e */
[----:B------:R-:W-:Y:S01]  /*40b70*/  STL [R1+0x32c], R46 ;  /* 0x00032c2e01007387 */ /* 0x000fe20000100800 */
[----:B------:R-:W-:Y:S01]  /*40b80*/  IADD3.X R15, PT, PT, R15, UR14, RZ, P5, !PT ;  /* 0x0000000e0f0f7c10 */ /* 0x000fe2000affe4ff */
[----:B------:R-:W-:Y:S02]  /*40b90*/  IMAD.MOV.U32 R127, RZ, RZ, R47 ;  /* 0x000000ffff7f7224 */ /* 0x000fe400078e002f */
[----:B------:R-:W-:Y:S04]  /*40ba0*/  STL [R1+0x328], R47 ;  /* 0x0003282f01007387 */ /* 0x000fe80000100800 */
[----:B------:R-:W-:Y:S04]  /*40bb0*/  STL [R1+0x34c], R12 ;  /* 0x00034c0c01007387 */ /* 0x000fe80000100800 */
[----:B------:R1:W-:Y:S04]  /*40bc0*/  LDGSTS.E [R124+0x14000], desc[UR22][R126.64], P3 ;  /* 0x140000007e7c7fae */ /* 0x0003e800099a1016 */
[----:B------:R1:W-:Y:S02]  /*40bd0*/  STL [R1+0x348], R15 ;  /* 0x0003480f01007387 */ /* 0x0003e40000100800 */
[----:B-1----:R-:W-:-:S02]  /*40be0*/  IMAD.MOV.U32 R127, RZ, RZ, R15 ;  /* 0x000000ffff7f7224 */ /* 0x002fc400078e000f */
[----:B------:R-:W-:Y:S01]  /*40bf0*/  IMAD.MOV.U32 R126, RZ, RZ, R12 ;  /* 0x000000ffff7e7224 */ /* 0x000fe200078e000c */
[----:B------:R-:W4:Y:S04]  /*40c00*/  LDL.LU R15, [R1+0x3a8] ;  /* 0x0003a800010f7983 */ /* 0x000f280000300800 */
[----:B------:R-:W4:Y:S04]  /*40c10*/  LDL.LU R12, [R1+0x3ac] ;  /* 0x0003ac00010c7983 */ /* 0x000f280000300800 */
[----:B------:R-:W4:Y:S04]  /*40c20*/  LDL.LU R245, [R1+0x3c8] ;  /* 0x0003c80001f57983 */ /* 0x000f280000300800 */
[----:B------:R-:W4:Y:S04]  /*40c30*/  LDL.LU R237, [R1+0x3cc] ;  /* 0x0003cc0001ed7983 */ /* 0x000f280000300800 */
[----:B------:R1:W-:Y:S01]  /*40c40*/  LDGSTS.E [R124+0x14400], desc[UR22][R126.64], P3 ;  /* 0x144000007e7c7fae */ /* 0x0003e200099a1016 */
[----:B---3--:R-:W-:-:S05]  /*40c50*/  IADD3 R16, P4, PT, R16, UR13, RZ ;  /* 0x0000000d10107c10 */ /* 0x008fca000ff9e0ff */
[----:B------:R3:W-:Y:S01]  /*40c60*/  STL [R1+0x36c], R16 ;  /* 0x00036c1001007387 */ /* 0x0007e20000100800 */
[----:B--2---:R-:W-:Y:S02]  /*40c70*/  IADD3 R0, P5, PT, R0, UR13, RZ ;  /* 0x0000000d00007c10 */ /* 0x004fe4000ffbe0ff */
[----:B----4-:R-:W-:Y:S01]  /*40c80*/  IADD3.X R17, PT, PT, R17, UR14, RZ, P4, !PT ;  /* 0x0000000e11117c10 */ /* 0x010fe2000a7fe4ff */
[----:B-1----:R-:W-:-:S04]  /*40c90*/  IMAD.MOV.U32 R126, RZ, RZ, R16 ;  /* 0x000000ffff7e7224 */ /* 0x002fc800078e0010 */
[----:B------:R1:W-:Y:S01]  /*40ca0*/  STL [R1+0x368], R17 ;  /* 0x0003681101007387 */ /* 0x0003e20000100800 */
[----:B------:R-:W-:-:S03]  /*40cb0*/  IADD3.X R14, PT, PT, R14, UR14, RZ, P5, !PT ;  /* 0x0000000e0e0e7c10 */ /* 0x000fc6000affe4ff */
[----:B------:R-:W-:Y:S01]  /*40cc0*/  STL [R1+0x38c], R0 ;  /* 0x00038c0001007387 */ /* 0x000fe20000100800 */
[----:B------:R-:W-:-:S03]  /*40cd0*/  IMAD.MOV.U32 R127, RZ, RZ, R17 ;  /* 0x000000ffff7f7224 */ /* 0x000fc600078e0011 */
[----:B------:R-:W2:Y:S04]  /*40ce0*/  LDL.LU R46, [R1+0x3ec] ;  /* 0x0003ec00012e7983 */ /* 0x000ea80000300800 */
[----:B------:R4:W-:Y:S04]  /*40cf0*/  STL [R1+0x388], R14 ;  /* 0x0003880e01007387 */ /* 0x0009e80000100800 */
[----:B---3--:R-:W3:Y:S04]  /*40d00*/  LDL.LU R16, [R1+0x40c] ;  /* 0x00040c0001107983 */ /* 0x008ee80000300800 */
[----:B------:R-:W3:Y:S04]  /*40d10*/  LDL.LU R47, [R1+0x3e8] ;  /* 0x0003e800012f7983 */ /* 0x000ee80000300800 */
[----:B------:R4:W-:Y:S04]  /*40d20*/  LDGSTS.E [R124+0x14800], desc[UR22][R126.64], P3 ;  /* 0x148000007e7c7fae */ /* 0x0009e800099a1016 */
[----:B-1----:R-:W3:Y:S01]  /*40d30*/  LDL.LU R17, [R1+0x408] ;  /* 0x0004080001117983 */ /* 0x002ee20000300800 */
[----:B----4-:R-:W-:-:S02]  /*40d40*/  IMAD.MOV.U32 R126, RZ, RZ, R0 ;  /* 0x000000ffff7e7224 */ /* 0x010fc400078e0000 */
[----:B------:R-:W-:Y:S02]  /*40d50*/  IMAD.MOV.U32 R127, RZ, RZ, R14 ;  /* 0x000000ffff7f7224 */ /* 0x000fe400078e000e */
[----:B------:R-:W4:Y:S01]  /*40d60*/  LDL.LU R14, [R1+0x42c] ;  /* 0x00042c00010e7983 */ /* 0x000f220000300800 */
[----:B------:R-:W-:-:S03]  /*40d70*/  IADD3 R12, P4, PT, R12, UR13, RZ ;  /* 0x0000000d0c0c7c10 */ /* 0x000fc6000ff9e0ff */
[----:B------:R-:W4:Y:S01]  /*40d80*/  LDL.LU R0, [R1+0x44c] ;  /* 0x00044c0001007983 */ /* 0x000f220000300800 */
[----:B------:R-:W-:-:S03]  /*40d90*/  IADD3.X R15, PT, PT, R15, UR14, RZ, P4, !PT ;  /* 0x0000000e0f0f7c10 */ /* 0x000fc6000a7fe4ff */
[----:B------:R-:W-:Y:S01]  /*40da0*/  STL [R1+0x3ac], R12 ;  /* 0x0003ac0c01007387 */ /* 0x000fe20000100800 */
[----:B------:R-:W-:-:S03]  /*40db0*/  IADD3 R237, P5, PT, R237, UR13, RZ ;  /* 0x0000000deded7c10 */ /* 0x000fc6000ffbe0ff */
[----:B------:R1:W-:Y:S01]  /*40dc0*/  LDGSTS.E [R124+0x14c00], desc[UR22][R126.64], P3 ;  /* 0x14c000007e7c7fae */ /* 0x0003e200099a1016 */
[----:B------:R-:W-:-:S03]  /*40dd0*/  IADD3.X R245, PT, PT, R245, UR14, RZ, P5, !PT ;  /* 0x0000000ef5f57c10 */ /* 0x000fc6000affe4ff */
[----:B------:R1:W-:Y:S04]  /*40de0*/  STL [R1+0x3a8], R15 ;  /* 0x0003a80f01007387 */ /* 0x0003e80000100800 */
[----:B------:R-:W-:Y:S01]  /*40df0*/  STL [R1+0x3cc], R237 ;  /* 0x0003cced01007387 */ /* 0x000fe20000100800 */
[----:B-1----:R-:W-:-:S03]  /*40e00*/  IMAD.MOV.U32 R127, RZ, RZ, R15 ;  /* 0x000000ffff7f7224 */ /* 0x002fc600078e000f */
[----:B------:R-:W4:Y:S01]  /*40e10*/  LDL.LU R15, [R1+0x428] ;  /* 0x00042800010f7983 */ /* 0x000f220000300800 */
[----:B------:R-:W-:-:S03]  /*40e20*/  IMAD.MOV.U32 R126, RZ, RZ, R12 ;  /* 0x000000ffff7e7224 */ /* 0x000fc600078e000c */
[----:B------:R1:W-:Y:S04]  /*40e30*/  STL [R1+0x3c8], R245 ;  /* 0x0003c8f501007387 */ /* 0x0003e80000100800 */
[----:B------:R-:W4:Y:S04]  /*40e40*/  LDL.LU R12, [R1+0x448] ;  /* 0x00044800010c7983 */ /* 0x000f280000300800 */
[----:B------:R1:W-:Y:S02]  /*40e50*/  LDGSTS.E [R124+0x15000], desc[UR22][R126.64], P3 ;  /* 0x150000007e7c7fae */ /* 0x0003e400099a1016 */
[----:B-1----:R-:W-:-:S02]  /*40e60*/  IMAD.MOV.U32 R126, RZ, RZ, R237 ;  /* 0x000000ffff7e7224 */ /* 0x002fc400078e00ed */
[----:B------:R-:W-:-:S05]  /*40e70*/  IMAD.MOV.U32 R127, RZ, RZ, R245 ;  /* 0x000000ffff7f7224 */ /* 0x000fca00078e00f5 */
[----:B------:R1:W-:Y:S01]  /*40e80*/  LDGSTS.E [R124+0x15400], desc[UR22][R126.64], P3 ;  /* 0x154000007e7c7fae */ /* 0x0003e200099a1016 */
[----:B--2---:R-:W-:-:S05]  /*40e90*/  IADD3 R46, P4, PT, R46, UR13, RZ ;  /* 0x0000000d2e2e7c10 */ /* 0x004fca000ff9e0ff */
[----:B-1----:R-:W-:Y:S01]  /*40ea0*/  IMAD.MOV.U32 R126, RZ, RZ, R46 ;  /* 0x000000ffff7e7224 */ /* 0x002fe200078e002e */
[----:B---3--:R-:W-:Y:S02]  /*40eb0*/  IADD3 R16, P5, PT, R16, UR13, RZ ;  /* 0x0000000d10107c10 */ /* 0x008fe4000ffbe0ff */
[----:B------:R-:W-:-:S05]  /*40ec0*/  IADD3.X R47, PT, PT, R47, UR14, RZ, P4, !PT ;  /* 0x0000000e2f2f7c10 */ /* 0x000fca000a7fe4ff */
[----:B------:R-:W-:Y:S01]  /*40ed0*/  IMAD.MOV.U32 R127, RZ, RZ, R47 ;  /* 0x000000ffff7f7224 */ /* 0x000fe200078e002f */
[----:B------:R-:W-:Y:S01]  /*40ee0*/  IADD3.X R17, PT, PT, R17, UR14, RZ, P5, !PT ;  /* 0x0000000e11117c10 */ /* 0x000fe2000affe4ff */
[----:B------:R1:W-:Y:S04]  /*40ef0*/  STL [R1+0x3ec], R46 ;  /* 0x0003ec2e01007387 */ /* 0x0003e80000100800 */
[----:B------:R2:W-:Y:S01]  /*40f00*/  LDGSTS.E [R124+0x15800], desc[UR22][R126.64], P3 ;  /* 0x158000007e7c7fae */ /* 0x0005e200099a1016 */
[----:B----4-:R-:W-:-:S03]  /*40f10*/  IADD3 R14, P4, PT, R14, UR13, RZ ;  /* 0x0000000d0e0e7c10 */ /* 0x010fc6000ff9e0ff */
[----:B------:R-:W-:Y:S01]  /*40f20*/  STL [R1+0x3e8], R47 ;  /* 0x0003e82f01007387 */ /* 0x000fe20000100800 */
[----:B--2---:R-:W-:Y:S01]  /*40f30*/  IMAD.MOV.U32 R126, RZ, RZ, R16 ;  /* 0x000000ffff7e7224 */ /* 0x004fe200078e0010 */
[----:B------:R-:W-:Y:S01]  /*40f40*/  IADD3 R0, P5, PT, R0, UR13, RZ ;  /* 0x0000000d00007c10 */ /* 0x000fe2000ffbe0ff */
[----:B------:R-:W-:Y:S01]  /*40f50*/  IMAD.MOV.U32 R127, RZ, RZ, R17 ;  /* 0x000000ffff7f7224 */ /* 0x000fe200078e0011 */
[----:B------:R2:W-:Y:S04]  /*40f60*/  STL [R1+0x40c], R16 ;  /* 0x00040c1001007387 */ /* 0x0005e80000100800 */
[----:B------:R3:W-:Y:S04]  /*40f70*/  STL [R1+0x408], R17 ;  /* 0x0004081101007387 */ /* 0x0007e80000100800 */
[----:B------:R-:W4:Y:S04]  /*40f80*/  LDL.LU R245, [R1+0x488] ;  /* 0x0004880001f57983 */ /* 0x000f280000300800 */
[----:B------:R-:W4:Y:S04]  /*40f90*/  LDL.LU R237, [R1+0x48c] ;  /* 0x00048c0001ed7983 */ /* 0x000f280000300800 */
[----:B------:R1:W-:Y:S01]  /*40fa0*/  LDGSTS.E [R124+0x15c00], desc[UR22][R126.64], P3 ;  /* 0x15c000007e7c7fae */ /* 0x0003e200099a1016 */
[----:B------:R-:W-:-:S03]  /*40fb0*/  IADD3.X R15, PT, PT, R15, UR14, RZ, P4, !PT ;  /* 0x0000000e0f0f7c10 */ /* 0x000fc6000a7fe4ff */
[----:B------:R-:W-:Y:S04]  /*40fc0*/  STL [R1+0x42c], R14 ;  /* 0x00042c0e01007387 */ /* 0x000fe80000100800 */
[----:B------:R2:W-:Y:S01]  /*40fd0*/  STL [R1+0x428], R15 ;  /* 0x0004280f01007387 */ /* 0x0005e20000100800 */
[----:B------:R-:W-:Y:S01]  /*40fe0*/  IADD3.X R12, PT, PT, R12, UR14, RZ, P5, !PT ;  /* 0x0000000e0c0c7c10 */ /* 0x000fe2000affe4ff */
[----:B-1----:R-:W-:Y:S02]  /*40ff0*/  IMAD.MOV.U32 R126, RZ, RZ, R14 ;  /* 0x000000ffff7e7224 */ /* 0x002fe400078e000e */
[----:B------:R-:W-:Y:S01]  /*41000*/  IMAD.MOV.U32 R127, RZ, RZ, R15 ;  /* 0x000000ffff7f7224 */ /* 0x000fe200078e000f */
[----:B------:R-:W-:Y:S04]  /*41010*/  STL [R1+0x44c], R0 ;  /* 0x00044c0001007387 */ /* 0x000fe80000100800 */
[----:B------:R-:W4:Y:S04]  /*41020*/  LDL.LU R46, [R1+0x4ac] ;  /* 0x0004ac00012e7983 */ /* 0x000f280000300800 */
[----:B------:R1:W-:Y:S04]  /*41030*/  STL [R1+0x448], R12 ;  /* 0x0004480c01007387 */ /* 0x0003e80000100800 */
[----:B--2---:R-:W2:Y:S04]  /*41040*/  LDL.LU R16, [R1+0x4cc] ;  /* 0x0004cc0001107983 */ /* 0x004ea80000300800 */
[----:B------:R1:W-:Y:S04]  /*41050*/  LDGSTS.E [R124+0x16000], desc[UR22][R126.64], P3 ;  /* 0x160000007e7c7fae */ /* 0x0003e800099a1016 */
[----:B------:R-:W2:Y:S04]  /*41060*/  LDL.LU R47, [R1+0x4a8] ;  /* 0x0004a800012f7983 */ /* 0x000ea80000300800 */
[----:B---3--:R-:W3:Y:S01]  /*41070*/  LDL.LU R17, [R1+0x4c8] ;  /* 0x0004c80001117983 */ /* 0x008ee20000300800 */
[----:B-1----:R-:W-:-:S03]  /*41080*/  IMAD.MOV.U32 R126, RZ, RZ, R0 ;  /* 0x000000ffff7e7224 */ /* 0x002fc600078e0000 */
[----:B------:R-:W3:Y:S01]  /*41090*/  LDL.LU R15, [R1+0x4e8] ;  /* 0x0004e800010f7983 */ /* 0x000ee20000300800 */
[----:B------:R-:W-:-:S03]  /*410a0*/  IMAD.MOV.U32 R127, RZ, RZ, R12 ;  /* 0x000000ffff7f7224 */ /* 0x000fc600078e000c */
[----:B------:R-:W3:Y:S04]  /*410b0*/  LDL.LU R14, [R1+0x4ec] ;  /* 0x0004ec00010e7983 */ /* 0x000ee80000300800 */
[----:B------:R-:W3:Y:S04]  /*410c0*/  LDL.LU R12, [R1+0x508] ;  /* 0x00050800010c7983 */ /* 0x000ee80000300800 */
[----:B------:R-:W3:Y:S04]  /*410d0*/  LDL.LU R0, [R1+0x50c] ;  /* 0x00050c0001007983 */ /* 0x000ee80000300800 */
[----:B------:R1:W-:Y:S04]  /*410e0*/  LDGSTS.E [R124+0x16400], desc[UR22][R126.64], P3 ;  /* 0x164000007e7c7fae */ /* 0x0003e800099a1016 */
[----:B------:R-:W3:Y:S04]  /*410f0*/  LDL.LU R126, [R1+0x468] ;  /* 0x00046800017e7983 */ /* 0x000ee80000300800 */
[----:B------:R-:W1:Y:S01]  /*41100*/  LDL.LU R127, [R1+0x46c] ;  /* 0x00046c00017f7983 */ /* 0x000e620000300800 */
[----:B----4-:R-:W-:-:S04]  /*41110*/  IADD3 R237, P5, PT, R237, UR13, RZ ;  /* 0x0000000deded7c10 */ /* 0x010fc8000ffbe0ff */
[----:B------:R-:W-:Y:S02]  /*41120*/  IADD3.X R245, PT, PT, R245, UR14, RZ, P5, !PT ;  /* 0x0000000ef5f57c10 */ /* 0x000fe4000affe4ff */
[----:B--2---:R-:W-:-:S04]  /*41130*/  IADD3 R16, P5, PT, R16, UR13, RZ ;  /* 0x0000000d10107c10 */ /* 0x004fc8000ffbe0ff */
[----:B---3--:R-:W-:Y:S02]  /*41140*/  IADD3.X R17, PT, PT, R17, UR14, RZ, P5, !PT ;  /* 0x0000000e11117c10 */ /* 0x008fe4000affe4ff */
[----:B-1----:R-:W-:-:S04]  /*41150*/  IADD3 R127, P4, PT, R127, UR13, RZ ;  /* 0x0000000d7f7f7c10 */ /* 0x002fc8000ff9e0ff */
[----:B------:R-:W-:Y:S01]  /*41160*/  IADD3.X R126, PT, PT, R126, UR14, RZ, P4, !PT ;  /* 0x0000000e7e7e7c10 */ /* 0x000fe2000a7fe4ff */
[----:B------:R1:W-:Y:S04]  /*41170*/  STL [R1+0x46c], R127 ;  /* 0x00046c7f01007387 */ /* 0x0003e80000100800 */
[----:B------:R2:W-:Y:S01]  /*41180*/  STL [R1+0x468], R126 ;  /* 0x0004687e01007387 */ /* 0x0005e20000100800 */
[----:B-1----:R-:W-:-:S04]  /*41190*/  LOP3.LUT R127, R127, R126, RZ, 0x3c, !PT ;  /* 0x0000007e7f7f7212 */ /* 0x002fc800078e3cff */
[----:B--2---:R-:W-:-:S04]  /*411a0*/  LOP3.LUT R126, R127, R126, RZ, 0x3c, !PT ;  /* 0x0000007e7f7e7212 */ /* 0x004fc800078e3cff */
[----:B------:R-:W-:Y:S02]  /*411b0*/  LOP3.LUT R127, R127, R126, RZ, 0x3c, !PT ;  /* 0x0000007e7f7f7212 */ /* 0x000fe400078e3cff */
[----:B------:R-:W-:-:S03]  /*411c0*/  IADD3 R46, P4, PT, R46, UR13, RZ ;  /* 0x0000000d2e2e7c10 */ /* 0x000fc6000ff9e0ff */
[----:B------:R1:W-:Y:S01]  /*411d0*/  LDGSTS.E [R124+0x16800], desc[UR22][R126.64], P3 ;  /* 0x168000007e7c7fae */ /* 0x0003e200099a1016 */
[----:B------:R-:W-:Y:S02]  /*411e0*/  IADD3.X R47, PT, PT, R47, UR14, RZ, P4, !PT ;  /* 0x0000000e2f2f7c10 */ /* 0x000fe4000a7fe4ff */
[----:B------:R-:W-:Y:S01]  /*411f0*/  IADD3 R14, P4, PT, R14, UR13, RZ ;  /* 0x0000000d0e0e7c10 */ /* 0x000fe2000ff9e0ff */
[----:B------:R-:W-:Y:S01]  /*41200*/  STL [R1+0x48c], R237 ;  /* 0x00048ced01007387 */ /* 0x000fe20000100800 */
[----:B-1----:R-:W-:Y:S02]  /*41210*/  IMAD.MOV.U32 R126, RZ, RZ, R237 ;  /* 0x000000ffff7e7224 */ /* 0x002fe400078e00ed */
[----:B------:R-:W-:Y:S01]  /*41220*/  IMAD.MOV.U32 R127, RZ, RZ, R245 ;  /* 0x000000ffff7f7224 */ /* 0x000fe200078e00f5 */
[----:B------:R-:W-:-:S04]  /*41230*/  IADD3 R0, P5, PT, R0, UR13, RZ ;  /* 0x0000000d00007c10 */ /* 0x000fc8000ffbe0ff */
[----:B------:R1:W-:Y:S01]  /*41240*/  LDGSTS.E [R124+0x16c00], desc[UR22][R126.64], P3 ;  /* 0x16c000007e7c7fae */ /* 0x0003e200099a1016 */
[----:B------:R-:W-:-:S03]  /*41250*/  IADD3.X R15, PT, PT, R15, UR14, RZ, P4, !PT ;  /* 0x0000000e0f0f7c10 */ /* 0x000fc6000a7fe4ff */
[----:B------:R-:W-:Y:S01]  /*41260*/  STL [R1+0x488], R245 ;  /* 0x000488f501007387 */ /* 0x000fe20000100800 */
[----:B------:R-:W-:-:S03]  /*41270*/  IADD3.X R12, PT, PT, R12, UR14, RZ, P5, !PT ;  /* 0x0000000e0c0c7c10 */ /* 0x000fc6000affe4ff */
[----:B------:R-:W-:Y:S01]  /*41280*/  STL [R1+0x4ac], R46 ;  /* 0x0004ac2e01007387 */ /* 0x000fe20000100800 */
[----:B-1----:R-:W-:Y:S02]  /*41290*/  IMAD.MOV.U32 R126, RZ, RZ, R46 ;  /* 0x000000ffff7e7224 */ /* 0x002fe400078e002e */
[----:B------:R-:W-:Y:S01]  /*412a0*/  IMAD.MOV.U32 R127, RZ, RZ, R47 ;  /* 0x000000ffff7f7224 */ /* 0x000fe200078e002f */
[----:B------:R-:W-:Y:S04]  /*412b0*/  STL [R1+0x4a8], R47 ;  /* 0x0004a82f01007387 */ /* 0x000fe80000100800 */
[----:B------:R1:W-:Y:S04]  /*412c0*/  LDGSTS.E [R124+0x17000], desc[UR22][R126.64], P3 ;  /* 0x170000007e7c7fae */ /* 0x0003e800099a1016 */
[----:B------:R-:W-:Y:S04]  /*412d0*/  STL [R1+0x4cc], R16 ;  /* 0x0004cc1001007387 */ /* 0x000fe80000100800 */
[----:B------:R2:W-:Y:S01]  /*412e0*/  STL [R1+0x4c8], R17 ;  /* 0x0004c81101007387 */ /* 0x0005e20000100800 */
[----:B-1----:R-:W-:-:S02]  /*412f0*/  IMAD.MOV.U32 R126, RZ, RZ, R16 ;  /* 0x000000ffff7e7224 */ /* 0x002fc400078e0010 */
[----:B------:R-:W-:Y:S01]  /*41300*/  IMAD.MOV.U32 R127, RZ, RZ, R17 ;  /* 0x000000ffff7f7224 */ /* 0x000fe200078e0011 */
[----:B------:R1:W-:Y:S04]  /*41310*/  STL [R1+0x4ec], R14 ;  /* 0x0004ec0e01007387 */ /* 0x0003e80000100800 */
[----:B------:R3:W-:Y:S04]  /*41320*/  STL [R1+0x4e8], R15 ;  /* 0x0004e80f01007387 */ /* 0x0007e80000100800 */
[----:B------:R-:W-:Y:S04]  /*41330*/  STL [R1+0x50c], R0 ;  /* 0x00050c0001007387 */ /* 0x000fe80000100800 */
[----:B------:R4:W-:Y:S04]  /*41340*/  LDGSTS.E [R124+0x17400], desc[UR22][R126.64], P3 ;  /* 0x174000007e7c7fae */ /* 0x0009e800099a1016 */
[----:B------:R1:W-:Y:S04]  /*41350*/  STL [R1+0x508], R12 ;  /* 0x0005080c01007387 */ /* 0x0003e80000100800 */
[----:B--2---:R-:W2:Y:S01]  /*41360*/  LDL.LU R17, [R1+0x10] ;  /* 0x0000100001117983 */ /* 0x004ea20000300800 */
[----:B----4-:R-:W-:-:S02]  /*41370*/  IMAD.MOV.U32 R126, RZ, RZ, R14 ;  /* 0x000000ffff7e7224 */ /* 0x010fc400078e000e */
[----:B------:R-:W-:Y:S01]  /*41380*/  IMAD.MOV.U32 R127, RZ, RZ, R15 ;  /* 0x000000ffff7f7224 */ /* 0x000fe200078e000f */
[----:B-1----:R-:W4:Y:S04]  /*41390*/  LDL.LU R14, [R1+0x14] ;  /* 0x00001400010e7983 */ /* 0x002f280000300800 */
[----:B------:R1:W-:Y:S04]  /*413a0*/  LDGSTS.E [R124+0x17800], desc[UR22][R126.64], P3 ;  /* 0x178000007e7c7fae */ /* 0x0003e800099a1016 */
[----:B---3--:R-:W3:Y:S01]  /*413b0*/  LDL.LU R15, [R1+0x30] ;  /* 0x00003000010f7983 */ /* 0x008ee20000300800 */
[----:B-1----:R-:W-:-:S03]  /*413c0*/  IMAD.MOV.U32 R127, RZ, RZ, R12 ;  /* 0x000000ffff7f7224 */ /* 0x002fc600078e000c */
[----:B------:R-:W2:Y:S04]  /*413d0*/  LDL.LU R12, [R1+0x34] ;  /* 0x00003400010c7983 */ /* 0x000ea80000300800 */
[----:B------:R-:W2:Y:S04]  /*413e0*/  LDL.LU R47, [R1+0x50] ;  /* 0x00005000012f7983 */ /* 0x000ea80000300800 */
[----:B------:R-:W2:Y:S01]  /*413f0*/  LDL.LU R46, [R1+0x54] ;  /* 0x00005400012e7983 */ /* 0x000ea20000300800 */
[----:B------:R-:W-:Y:S01]  /*41400*/  IADD3 R80, P4, PT, R80, UR13, RZ ;  /* 0x0000000d50507c10 */ /* 0x000fe2000ff9e0ff */
[----:B------:R-:W-:Y:S01]  /*41410*/  IMAD.MOV.U32 R126, RZ, RZ, R0 ;  /* 0x000000ffff7e7224 */ /* 0x000fe200078e0000 */
[----:B------:R-:W-:-:S02]  /*41420*/  IADD3 R88, P5, PT, R88, UR13, RZ ;  /* 0x0000000d58587c10 */ /* 0x000fc4000ffbe0ff */
[----:B------:R-:W-:Y:S02]  /*41430*/  IADD3.X R81, PT, PT, R81, UR14, RZ, P4, !PT ;  /* 0x0000000e51517c10 */ /* 0x000fe4000a7fe4ff */
[----:B------:R-:W-:Y:S01]  /*41440*/  IADD3 R11, P4, PT, R11, UR13, RZ ;  /* 0x0000000d0b0b7c10 */ /* 0x000fe2000ff9e0ff */
[----:B------:R1:W-:Y:S01]  /*41450*/  LDGSTS.E [R124+0x17c00], desc[UR22][R126.64], P3 ;  /* 0x17c000007e7c7fae */ /* 0x0003e200099a1016 */
[----:B------:R-:W-:Y:S02]  /*41460*/  LOP3.LUT R0, R13, 0x20, RZ, 0x3c, !PT ;  /* 0x000000200d007812 */ /* 0x000fe400078e3cff */
[----:B------:R-:W-:Y:S02]  /*41470*/  IADD3.X R9, PT, PT, R9, UR14, RZ, P4, !PT ;  /* 0x0000000e09097c10 */ /* 0x000fe4000a7fe4ff */
[----:B------:R-:W-:Y:S02]  /*41480*/  IADD3.X R89, PT, PT, R89, UR14, RZ, P5, !PT ;  /* 0x0000000e59597c10 */ /* 0x000fe4000affe4ff */
[----:B------:R-:W-:Y:S01]  /*41490*/  IADD3 R10, P5, PT, R10, UR13, RZ ;  /* 0x0000000d0a0a7c10 */ /* 0x000fe2000ffbe0ff */
[----:B-1----:R-:W-:-:S03]  /*414a0*/  VIADD R124, R0, UR5 ;  /* 0x00000005007c7c36 */ /* 0x002fc60008000000 */
[----:B------:R-:W-:Y:S01]  /*414b0*/  IADD3.X R8, PT, PT, R8, UR14, RZ, P5, !PT ;  /* 0x0000000e08087c10 */ /* 0x000fe2000affe4ff */
[----:B------:R-:W-:Y:S01]  /*414c0*/  IMAD.MOV.U32 R126, RZ, RZ, R11 ;  /* 0x000000ffff7e7224 */ /* 0x000fe200078e000b */
[----:B------:R-:W-:Y:S01]  /*414d0*/  IADD3 R7, P4, PT, R7, UR13, RZ ;  /* 0x0000000d07077c10 */ /* 0x000fe2000ff9e0ff */
[----:B------:R-:W-:Y:S01]  /*414e0*/  IMAD.MOV.U32 R127, RZ, RZ, R9 ;  /* 0x000000ffff7f7224 */ /* 0x000fe200078e0009 */
[----:B------:R-:W-:Y:S04]  /*414f0*/  LDGSTS.E [R124+0x100], desc[UR22][R80.64], P3 ;  /* 0x00100000507c7fae */ /* 0x000fe800099a1016 */
[----:B------:R-:W-:Y:S01]  /*41500*/  LDGSTS.E [R124+0x500], desc[UR22][R88.64], P3 ;  /* 0x00500000587c7fae */ /* 0x000fe200099a1016 */
[----:B------:R-:W-:-:S03]  /*41510*/  IADD3.X R5, PT, PT, R5, UR14, RZ, P4, !PT ;  /* 0x0000000e05057c10 */ /* 0x000fc6000a7fe4ff */
[----:B------:R1:W-:Y:S01]  /*41520*/  LDGSTS.E [R124+0x900], desc[UR22][R126.64], P3 ;  /* 0x009000007e7c7fae */ /* 0x0003e200099a1016 */
[----:B------:R-:W-:Y:S02]  /*41530*/  IADD3 R6, P5, PT, R6, UR13, RZ ;  /* 0x0000000d06067c10 */ /* 0x000fe4000ffbe0ff */
[----:B------:R-:W-:Y:S01]  /*41540*/  IADD3 R3, P4, PT, R3, UR13, RZ ;  /* 0x0000000d03037c10 */ /* 0x000fe2000ff9e0ff */
[----:B------:R-:W2:Y:S01]  /*41550*/  LDL.LU R0, [R1+0x74] ;  /* 0x0000740001007983 */ /* 0x000ea20000300800 */
[----:B------:R-:W-:Y:S01]  /*41560*/  IADD3.X R4, PT, PT, R4, UR14, RZ, P5, !PT ;  /* 0x0000000e04047c10 */ /* 0x000fe2000affe4ff */
[----:B-1----:R-:W-:Y:S02]  /*41570*/  IMAD.MOV.U32 R126, RZ, RZ, R10 ;  /* 0x000000ffff7e7224 */ /* 0x002fe400078e000a */
[----:B------:R-:W-:Y:S01]  /*41580*/  IMAD.MOV.U32 R127, RZ, RZ, R8 ;  /* 0x000000ffff7f7224 */ /* 0x000fe200078e0008 */
[----:B------:R-:W-:Y:S01]  /*41590*/  IADD3.X R2, PT, PT, R2, UR14, RZ, P4, !PT ;  /* 0x0000000e02027c10 */ /* 0x000fe2000a7fe4ff */
[----:B------:R-:W2:Y:S04]  /*415a0*/  LDL.LU R16, [R1+0x94] ;  /* 0x0000940001107983 */ /* 0x000ea80000300800 */
[----:B------:R1:W-:Y:S01]  /*415b0*/  LDGSTS.E [R124+0xd00], desc[UR22][R126.64], P3 ;  /* 0x00d000007e7c7fae */ /* 0x0003e200099a1016 */
[----:B------:R-:W-:Y:S01]  /*415c0*/  IADD3 R130, P5, PT, R130, UR13, RZ ;  /* 0x0000000d82827c10 */ /* 0x000fe2000ffbe0ff */
[----:B-1----:R-:W-:-:S02]  /*415d0*/  IMAD.MOV.U32 R126, RZ, RZ, R7 ;  /* 0x000000ffff7e7224 */ /* 0x002fc400078e0007 */
        /* <DEDUP_REMOVED lines=78> */
[----:B----4-:R-:W-:Y:S01]  /*41ac0*/  IADD3 R14, P5, PT, R14, UR13, RZ ;  /* 0x0000000d0e0e7c10 */ /* 0x010fe2000ffbe0ff */
[----:B-1----:R-:W-:Y:S02]  /*41ad0*/  IMAD.MOV.U32 R126, RZ, RZ, R234 ;  /* 0x000000ffff7e7224 */ /* 0x002fe400078e00ea */
[----:B------:R-:W-:-:S05]  /*41ae0*/  IMAD.MOV.U32 R127, RZ, RZ, R233 ;  /* 0x000000ffff7f7224 */ /* 0x000fca00078e00e9 */
[----:B------:R1:W-:Y:S01]  /*41af0*/  LDGSTS.E [R124+0x5100], desc[UR22][R126.64], P3 ;  /* 0x051000007e7c7fae */ /* 0x0003e200099a1016 */
[----:B--2---:R-:W-:Y:S02]  /*41b00*/  IADD3.X R17, PT, PT, R17, UR14, RZ, P5, !PT ;  /* 0x0000000e11117c10 */ /* 0x004fe4000affe4ff */
[----:B------:R-:W-:Y:S01]  /*41b10*/  IADD3 R12, P4, PT, R12, UR13, RZ ;  /* 0x0000000d0c0c7c10 */ /* 0x000fe2000ff9e0ff */
[----:B-1----:R-:W-:Y:S02]  /*41b20*/  IMAD.MOV.U32 R126, RZ, RZ, R242 ;  /* 0x000000ffff7e7224 */ /* 0x002fe400078e00f2 */
[----:B------:R-:W-:-:S05]  /*41b30*/  IMAD.MOV.U32 R127, RZ, RZ, R241 ;  /* 0x000000ffff7f7224 */ /* 0x000fca00078e00f1 */
[----:B------:R1:W-:Y:S01]  /*41b40*/  LDGSTS.E [R124+0x5500], desc[UR22][R126.64], P3 ;  /* 0x055000007e7c7fae */ /* 0x0003e200099a1016 */
[----:B---3--:R-:W-:-:S03]  /*41b50*/  IADD3.X R15, PT, PT, R15, UR14, RZ, P4, !PT ;  /* 0x0000000e0f0f7c10 */ /* 0x008fc6000a7fe4ff */
[----:B------:R2:W-:Y:S01]  /*41b60*/  STL [R1+0x14], R14 ;  /* 0x0000140e01007387 */ /* 0x0005e20000100800 */
[----:B-1----:R-:W-:Y:S02]  /*41b70*/  IMAD.MOV.U32 R126, RZ, RZ, R250 ;  /* 0x000000ffff7e7224 */ /* 0x002fe400078e00fa */
[----:B------:R-:W-:Y:S01]  /*41b80*/  IMAD.MOV.U32 R127, RZ, RZ, R249 ;  /* 0x000000ffff7f7224 */ /* 0x000fe200078e00f9 */
[----:B------:R1:W-:Y:S01]  /*41b90*/  STL [R1+0x10], R17 ;  /* 0x0000101101007387 */ /* 0x0003e20000100800 */
[----:B------:R-:W-:-:S03]  /*41ba0*/  IADD3 R46, P5, PT, R46, UR13, RZ ;  /* 0x0000000d2e2e7c10 */ /* 0x000fc6000ffbe0ff */
[----:B------:R3:W-:Y:S01]  /*41bb0*/  LDGSTS.E [R124+0x5900], desc[UR22][R126.64], P3 ;  /* 0x059000007e7c7fae */ /* 0x0007e200099a1016 */
[----:B------:R-:W-:Y:S01]  /*41bc0*/  IADD3.X R47, PT, PT, R47, UR14, RZ, P5, !PT ;  /* 0x0000000e2f2f7c10 */ /* 0x000fe2000affe4ff */
        /* <DEDUP_REMOVED lines=360> */
[----:B------:R-:W-:-:S02]  /*43250*/  LOP3.LUT R0, R13, 0x40, RZ, 0x3c, !PT ;  /* 0x000000400d007812 */ /* 0x000fc400078e3cff */
[----:B------:R-:W-:Y:S02]  /*43260*/  IADD3.X R90, PT, PT, R90, UR14, RZ, P4, !PT ;  /* 0x0000000e5a5a7c10 */ /* 0x000fe4000a7fe4ff */
[----:B------:R-:W-:Y:S01]  /*43270*/  IADD3 R121, P4, PT, R121, UR13, RZ ;  /* 0x0000000d79797c10 */ /* 0x000fe2000ff9e0ff */
[----:B------:R1:W-:Y:S01]  /*43280*/  LDGSTS.E [R124+0x17d00], desc[UR22][R126.64], P3 ;  /* 0x17d000007e7c7fae */ /* 0x0003e200099a1016 */
[----:B------:R-:W-:Y:S02]  /*43290*/  IADD3 R82, P5, PT, R82, UR13, RZ ;  /* 0x0000000d52527c10 */ /* 0x000fe4000ffbe0ff */
[----:B------:R-:W-:Y:S02]  /*432a0*/  IADD3.X R101, PT, PT, R101, UR14, RZ, P4, !PT ;  /* 0x0000000e65657c10 */ /* 0x000fe4000a7fe4ff */
[----:B------:R-:W-:Y:S02]  /*432b0*/  IADD3.X R83, PT, PT, R83, UR14, RZ, P5, !PT ;  /* 0x0000000e53537c10 */ /* 0x000fe4000affe4ff */
[----:B------:R-:W-:Y:S01]  /*432c0*/  IADD3 R95, P5, PT, R95, UR13, RZ ;  /* 0x0000000d5f5f7c10 */ /* 0x000fe2000ffbe0ff */
[----:B-1----:R-:W-:-:S02]  /*432d0*/  VIADD R124, R0, UR5 ;  /* 0x00000005007c7c36 */ /* 0x002fc40008000000 */
[----:B------:R-:W-:Y:S02]  /*432e0*/  IMAD.MOV.U32 R126, RZ, RZ, R123 ;  /* 0x000000ffff7e7224 */ /* 0x000fe400078e007b */
[----:B------:R-:W-:Y:S01]  /*432f0*/  IMAD.MOV.U32 R127, RZ, RZ, R90 ;  /* 0x000000ffff7f7224 */ /* 0x000fe200078e005a */
[----:B------:R-:W-:Y:S01]  /*43300*/  IADD3.X R96, PT, PT, R96, UR14, RZ, P5, !PT ;  /* 0x0000000e60607c10 */ /* 0x000fe2000affe4ff */
[----:B------:R-:W2:Y:S04]  /*43310*/  LDL.LU R0, [R1+0x7c] ;  /* 0x00007c0001007983 */ /* 0x000ea80000300800 */
[----:B------:R1:W-:Y:S01]  /*43320*/  LDGSTS.E [R124+0x200], desc[UR22][R126.64], P3 ;  /* 0x002000007e7c7fae */ /* 0x0003e200099a1016 */
[----:B------:R-:W-:-:S03]  /*43330*/  IADD3 R102, P4, PT, R102, UR13, RZ ;  /* 0x0000000d66667c10 */ /* 0x000fc6000ff9e0ff */
[----:B------:R-:W-:Y:S01]  /*43340*/  LDGSTS.E [R124+0x600], desc[UR22][R82.64], P3 ;  /* 0x00600000527c7fae */ /* 0x000fe200099a1016 */
[----:B------:R-:W-:Y:S02]  /*43350*/  IADD3.X R113, PT, PT, R113, UR14, RZ, P4, !PT ;  /* 0x0000000e71717c10 */ /* 0x000fe4000a7fe4ff */
[----:B------:R-:W-:Y:S01]  /*43360*/  IADD3 R107, P5, PT, R107, UR13, RZ ;  /* 0x0000000d6b6b7c10 */ /* 0x000fe2000ffbe0ff */
[----:B------:R-:W2:Y:S01]  /*43370*/  LDL.LU R16, [R1+0x9c] ;  /* 0x00009c0001107983 */ /* 0x000ea20000300800 */
        /* <DEDUP_REMOVED lines=367> */
[----:B------:R2:W-:Y:S01]  /*44a70*/  STL [R1+0x3dc], R237 ;  /* 0x0003dced01007387 */ /* 0x0005e20000100800 */
        /* <DEDUP_REMOVED lines=67> */
[----:B------:R1:W-:Y:S01]  /*44eb0*/  STL [R1+0x498], R237 ;  /* 0x000498ed01007387 */ /* 0x0003e20000100800 */
[----:B------:R-:W-:-:S03]  /*44ec0*/  IADD3 R0, P5, PT, R0, UR13, RZ ;  /* 0x0000000d00007c10 */ /* 0x000fc6000ffbe0ff */
[----:B------:R2:W-:Y:S01]  /*44ed0*/  LDGSTS.E [R124+0x16e00], desc[UR22][R126.64], P3 ;  /* 0x16e000007e7c7fae */ /* 0x0005e200099a1016 */
[----:B------:R-:W-:-:S03]  /*44ee0*/  IADD3.X R15, PT, PT, R15, UR14, RZ, P4, !PT ;  /* 0x0000000e0f0f7c10 */ /* 0x000fc6000a7fe4ff */
[----:B-1----:R-:W3:Y:S01]  /*44ef0*/  LDL.LU R237, [R1+0xeac] ;  /* 0x000eac0001ed7983 */ /* 0x002ee20000300800 */
[----:B------:R-:W-:-:S03]  /*44f00*/  IADD3.X R12, PT, PT, R12, UR14, RZ, P5, !PT ;  /* 0x0000000e0c0c7c10 */ /* 0x000fc6000affe4ff */
[----:B------:R-:W4:Y:S01]  /*44f10*/  LDL.LU R245, [R1+0xea8] ;  /* 0x000ea80001f57983 */ /* 0x000f220000300800 */
[----:B--2---:R-:W-:Y:S02]  /*44f20*/  IMAD.MOV.U32 R126, RZ, RZ, R46 ;  /* 0x000000ffff7e7224 */ /* 0x004fe400078e002e */
[----:B------:R-:W-:Y:S01]  /*44f30*/  IMAD.MOV.U32 R127, RZ, RZ, R47 ;  /* 0x000000ffff7f7224 */ /* 0x000fe200078e002f */
[----:B------:R-:W-:Y:S04]  /*44f40*/  STL [R1+0x4bc], R46 ;  /* 0x0004bc2e01007387 */ /* 0x000fe80000100800 */
[----:B------:R-:W-:Y:S04]  /*44f50*/  STL [R1+0x4b8], R47 ;  /* 0x0004b82f01007387 */ /* 0x000fe80000100800 */
[----:B------:R1:W-:Y:S04]  /*44f60*/  LDGSTS.E [R124+0x17200], desc[UR22][R126.64], P3 ;  /* 0x172000007e7c7fae */ /* 0x0003e800099a1016 */
[----:B------:R2:W-:Y:S04]  /*44f70*/  STL [R1+0x4dc], R16 ;  /* 0x0004dc1001007387 */ /* 0x0005e80000100800 */
[----:B------:R-:W-:Y:S01]  /*44f80*/  STL [R1+0x4d8], R17 ;  /* 0x0004d81101007387 */ /* 0x000fe20000100800 */
[----:B-1----:R-:W-:-:S02]  /*44f90*/  IMAD.MOV.U32 R126, RZ, RZ, R16 ;  /* 0x000000ffff7e7224 */ /* 0x002fc400078e0010 */
[----:B------:R-:W-:Y:S01]  /*44fa0*/  IMAD.MOV.U32 R127, RZ, RZ, R17 ;  /* 0x000000ffff7f7224 */ /* 0x000fe200078e0011 */
[----:B------:R-:W-:Y:S04]  /*44fb0*/  STL [R1+0x4fc], R14 ;  /* 0x0004fc0e01007387 */ /* 0x000fe80000100800 */
[----:B------:R1:W-:Y:S04]  /*44fc0*/  STL [R1+0x4f8], R15 ;  /* 0x0004f80f01007387 */ /* 0x0003e80000100800 */
[----:B------:R1:W-:Y:S04]  /*44fd0*/  STL [R1+0x51c], R0 ;  /* 0x00051c0001007387 */ /* 0x0003e80000100800 */
[----:B------:R1:W-:Y:S04]  /*44fe0*/  LDGSTS.E [R124+0x17600], desc[UR22][R126.64], P3 ;  /* 0x176000007e7c7fae */ /* 0x0003e800099a1016 */
[----:B------:R1:W-:Y:S04]  /*44ff0*/  STL [R1+0x518], R12 ;  /* 0x0005180c01007387 */ /* 0x0003e80000100800 */
[----:B--2---:R-:W2:Y:S01]  /*45000*/  LDL.LU R16, [R1] ;  /* 0x0000000001107983 */ /* 0x004ea20000300800 */
[----:B-1----:R-:W-:-:S02]  /*45010*/  IMAD.MOV.U32 R126, RZ, RZ, R14 ;  /* 0x000000ffff7e7224 */ /* 0x002fc400078e000e */
[----:B------:R-:W-:Y:S02]  /*45020*/  IMAD.MOV.U32 R127, RZ, RZ, R15 ;  /* 0x000000ffff7f7224 */ /* 0x000fe400078e000f */
[----:B------:R-:W2:Y:S04]  /*45030*/  LDL.LU R15, [R1+0x4] ;  /* 0x00000400010f7983 */ /* 0x000ea80000300800 */
[----:B------:R1:W-:Y:S04]  /*45040*/  LDGSTS.E [R124+0x17a00], desc[UR22][R126.64], P3 ;  /* 0x17a000007e7c7fae */ /* 0x0003e800099a1016 */
[----:B------:R-:W2:Y:S04]  /*45050*/  LDL.LU R46, [R1+0x20] ;  /* 0x00002000012e7983 */ /* 0x000ea80000300800 */
[----:B------:R-:W2:Y:S01]  /*45060*/  LDL.LU R17, [R1+0x24] ;  /* 0x0000240001117983 */ /* 0x000ea20000300800 */
[----:B-1----:R-:W-:Y:S01]  /*45070*/  IMAD.MOV.U32 R126, RZ, RZ, R0 ;  /* 0x000000ffff7e7224 */ /* 0x002fe200078e0000 */
[----:B------:R-:W-:Y:S01]  /*45080*/  LOP3.LUT R0, R13, 0x60, RZ, 0x3c, !PT ;  /* 0x000000600d007812 */ /* 0x000fe200078e3cff */
[----:B------:R-:W-:-:S02]  /*45090*/  IMAD.MOV.U32 R127, RZ, RZ, R12 ;  /* 0x000000ffff7f7224 */ /* 0x000fc400078e000c */
[----:B------:R-:W2:Y:S04]  /*450a0*/  LDL.LU R12, [R1+0x40] ;  /* 0x00004000010c7983 */ /* 0x000ea80000300800 */
[----:B------:R1:W-:Y:S02]  /*450b0*/  LDGSTS.E [R124+0x17e00], desc[UR22][R126.64], P3 ;  /* 0x17e000007e7c7fae */ /* 0x0003e400099a1016 */
[----:B-1----:R-:W-:Y:S02]  /*450c0*/  VIADD R124, R0, UR5 ;  /* 0x00000005007c7c36 */ /* 0x002fe40008000000 */
[----:B------:R-:W2:Y:S04]  /*450d0*/  LDL.LU R0, [R1+0x44] ;  /* 0x0000440001007983 */ /* 0x000ea80000300800 */
[----:B------:R-:W2:Y:S04]  /*450e0*/  LDL.LU R47, [R1+0x60] ;  /* 0x00006000012f7983 */ /* 0x000ea80000300800 */
[----:B------:R-:W2:Y:S01]  /*450f0*/  LDL.LU R14, [R1+0x64] ;  /* 0x00006400010e7983 */ /* 0x000ea20000300800 */
[----:B------:R-:W-:-:S04]  /*45100*/  IADD3 R91, P4, PT, R91, UR13, RZ ;  /* 0x0000000d5b5b7c10 */ /* 0x000fc8000ff9e0ff */
[----:B------:R-:W-:Y:S02]  /*45110*/  IADD3.X R92, PT, PT, R92, UR14, RZ, P4, !PT ;  /* 0x0000000e5c5c7c10 */ /* 0x000fe4000a7fe4ff */
[----:B------:R-:W-:Y:S02]  /*45120*/  IADD3 R122, P4, PT, R122, UR13, RZ ;  /* 0x0000000d7a7a7c10 */ /* 0x000fe4000ff9e0ff */
[----:B------:R-:W-:Y:S01]  /*45130*/  IADD3 R84, P5, PT, R84, UR13, RZ ;  /* 0x0000000d54547c10 */ /* 0x000fe2000ffbe0ff */
[----:B------:R-:W-:Y:S01]  /*45140*/  IMAD.MOV.U32 R126, RZ, RZ, R91 ;  /* 0x000000ffff7e7224 */ /* 0x000fe200078e005b */
[----:B------:R-:W-:Y:S01]  /*45150*/  IADD3.X R103, PT, PT, R103, UR14, RZ, P4, !PT ;  /* 0x0000000e67677c10 */ /* 0x000fe2000a7fe4ff */
[----:B------:R-:W-:Y:S01]  /*45160*/  IMAD.MOV.U32 R127, RZ, RZ, R92 ;  /* 0x000000ffff7f7224 */ /* 0x000fe200078e005c */
[----:B------:R-:W-:Y:S02]  /*45170*/  IADD3.X R85, PT, PT, R85, UR14, RZ, P5, !PT ;  /* 0x0000000e55557c10 */ /* 0x000fe4000affe4ff */
[----:B------:R-:W-:-:S02]  /*45180*/  IADD3 R97, P5, PT, R97, UR13, RZ ;  /* 0x0000000d61617c10 */ /* 0x000fc4000ffbe0ff */
[----:B------:R1:W-:Y:S02]  /*45190*/  LDGSTS.E [R124+0x300], desc[UR22][R126.64], P3 ;  /* 0x003000007e7c7fae */ /* 0x0003e400099a1016 */
[----:B------:R-:W-:Y:S02]  /*451a0*/  IADD3.X R98, PT, PT, R98, UR14, RZ, P5, !PT ;  /* 0x0000000e62627c10 */ /* 0x000fe4000affe4ff */
[----:B------:R-:W-:Y:S01]  /*451b0*/  IADD3 R104, P4, PT, R104, UR13, RZ ;  /* 0x0000000d68687c10 */ /* 0x000fe2000ff9e0ff */
[----:B------:R-:W-:Y:S01]  /*451c0*/  LDGSTS.E [R124+0x700], desc[UR22][R84.64], P3 ;  /* 0x00700000547c7fae */ /* 0x000fe200099a1016 */
[----:B-1----:R-:W-:Y:S02]  /*451d0*/  IMAD.MOV.U32 R126, RZ, RZ, R122 ;  /* 0x000000ffff7e7224 */ /* 0x002fe400078e007a */
[----:B------:R-:W-:Y:S01]  /*451e0*/  IMAD.MOV.U32 R127, RZ, RZ, R103 ;  /* 0x000000ffff7f7224 */ /* 0x000fe200078e0067 */
[----:B------:R-:W-:-:S04]  /*451f0*/  IADD3.X R115, PT, PT, R115, UR14, RZ, P4, !PT ;  /* 0x0000000e73737c10 */ /* 0x000fc8000a7fe4ff */
        /* <DEDUP_REMOVED lines=77> */
[----:B---3--:R-:W-:Y:S02]  /*456d0*/  IADD3.X R237, PT, PT, R237, UR14, RZ, P4, !PT ;  /* 0x0000000eeded7c10 */ /* 0x008fe4000a7fe4ff */
[----:B------:R-:W-:Y:S01]  /*456e0*/  IADD3 R246, P5, PT, R246, UR13, RZ ;  /* 0x0000000df6f67c10 */ /* 0x000fe2000ffbe0ff */
[----:B-1----:R-:W-:Y:S02]  /*456f0*/  IMAD.MOV.U32 R126, RZ, RZ, R222 ;  /* 0x000000ffff7e7224 */ /* 0x002fe400078e00de */
[----:B------:R-:W-:-:S05]  /*45700*/  IMAD.MOV.U32 R127, RZ, RZ, R221 ;  /* 0x000000ffff7f7224 */ /* 0x000fca00078e00dd */
[----:B------:R1:W-:Y:S01]  /*45710*/  LDGSTS.E [R124+0x4b00], desc[UR22][R126.64], P3 ;  /* 0x04b000007e7c7fae */ /* 0x0003e200099a1016 */
[----:B----4-:R-:W-:Y:S02]  /*45720*/  IADD3.X R245, PT, PT, R245, UR14, RZ, P5, !PT ;  /* 0x0000000ef5f57c10 */ /* 0x010fe4000affe4ff */
[----:B--2---:R-:W-:Y:S01]  /*45730*/  IADD3 R15, P4, PT, R15, UR13, RZ ;  /* 0x0000000d0f0f7c10 */ /* 0x004fe2000ff9e0ff */
        /* <DEDUP_REMOVED lines=8> */
[----:B------:R-:W-:-:S03]  /*457c0*/  IADD3.X R46, PT, PT, R46, UR14, RZ, P5, !PT ;  /* 0x0000000e2e2e7c10 */ /* 0x000fc6000affe4ff */
[----:B------:R2:W-:Y:S01]  /*457d0*/  STL [R1+0x4], R15 ;  /* 0x0000040f01007387 */ /* 0x0005e20000100800 */
[----:B-1----:R-:W-:Y:S02]  /*457e0*/  IMAD.MOV.U32 R126, RZ, RZ, R246 ;  /* 0x000000ffff7e7224 */ /* 0x002fe400078e00f6 */
[----:B------:R-:W-:Y:S01]  /*457f0*/  IMAD.MOV.U32 R127, RZ, RZ, R245 ;  /* 0x000000ffff7f7224 */ /* 0x000fe200078e00f5 */
[----:B------:R1:W-:Y:S04]  /*45800*/  STL [R1], R16 ;  /* 0x0000001001007387 */ /* 0x0003e80000100800 */
[----:B------:R3:W-:Y:S01]  /*45810*/  LDGSTS.E [R124+0x5700], desc[UR22][R126.64], P3 ;  /* 0x057000007e7c7fae */ /* 0x0007e200099a1016 */
[----:B------:R-:W-:-:S03]  /*45820*/  IADD3 R0, P4, PT, R0, UR13, RZ ;  /* 0x0000000d00007c10 */ /* 0x000fc6000ff9e0ff */
[----:B------:R4:W-:Y:S01]  /*45830*/  STL [R1+0x24], R17 ;  /* 0x0000241101007387 */ /* 0x0009e20000100800 */
[----:B------:R-:W-:Y:S01]  /*45840*/  IADD3.X R12, PT, PT, R12, UR14, RZ, P4, !PT ;  /* 0x0000000e0c0c7c10 */ /* 0x000fe2000a7fe4ff */
[----:B---3--:R-:W-:Y:S02]  /*45850*/  IMAD.MOV.U32 R126, RZ, RZ, R15 ;  /* 0x000000ffff7e7224 */ /* 0x008fe400078e000f */
[----:B------:R-:W-:Y:S01]  /*45860*/  IMAD.MOV.U32 R127, RZ, RZ, R16 ;  /* 0x000000ffff7f7224 */ /* 0x000fe200078e0010 */
[----:B--2---:R-:W2:Y:S01]  /*45870*/  LDL.LU R15, [R1+0x84] ;  /* 0x00008400010f7983 */ /* 0x004ea20000300800 */
[----:B------:R-:W-:-:S03]  /*45880*/  IADD3 R14, P5, PT, R14, UR13, RZ ;  /* 0x0000000d0e0e7c10 */ /* 0x000fc6000ffbe0ff */
[----:B------:R3:W-:Y:S04]  /*45890*/  STL [R1+0x20], R46 ;  /* 0x0000202e01007387 */ /* 0x0007e80000100800 */
[----:B------:R3:W-:Y:S04]  /*458a0*/  LDGSTS.E [R124+0x5b00], desc[UR22][R126.64], P3 ;  /* 0x05b000007e7c7fae */ /* 0x0007e800099a1016 */
[----:B-1----:R-:W2:Y:S01]  /*458b0*/  LDL.LU R16, [R1+0xa4] ;  /* 0x0000a40001107983 */ /* 0x002ea20000300800 */
[----:B------:R-:W-:Y:S01]  /*458c0*/  IADD3.X R47, PT, PT, R47, UR14, RZ, P5, !PT ;  /* 0x0000000e2f2f7c10 */ /* 0x000fe2000affe4ff */
[----:B---3--:R-:W-:-:S02]  /*458d0*/  IMAD.MOV.U32 R126, RZ, RZ, R17 ;  /* 0x000000ffff7e7224 */ /* 0x008fc400078e0011 */
[----:B------:R-:W-:Y:S01]  /*458e0*/  IMAD.MOV.U32 R127, RZ, RZ, R46 ;  /* 0x000000ffff7f7224 */ /* 0x000fe200078e002e */
[----:B----4-:R-:W3:Y:S04]  /*458f0*/  LDL.LU R17, [R1+0x80] ;  /* 0x0000800001117983 */ /* 0x010ee80000300800 */
[----:B------:R-:W4:Y:S04]  /*45900*/  LDL.LU R46, [R1+0xa0] ;  /* 0x0000a000012e7983 */ /* 0x000f280000300800 */
[----:B------:R1:W-:Y:S04]  /*45910*/  LDGSTS.E [R124+0x5f00], desc[UR22][R126.64], P3 ;  /* 0x05f000007e7c7fae */ /* 0x0003e800099a1016 */
[----:B------:R1:W-:Y:S04]  /*45920*/  STL [R1+0x44], R0 ;  /* 0x0000440001007387 */ /* 0x0003e80000100800 */
[----:B------:R1:W-:Y:S02]  /*45930*/  STL [R1+0x40], R12 ;  /* 0x0000400c01007387 */ /* 0x0003e40000100800 */
[----:B-1----:R-:W-:-:S02]  /*45940*/  IMAD.MOV.U32 R126, RZ, RZ, R0 ;  /* 0x000000ffff7e7224 */ /* 0x002fc400078e0000 */
        /* <DEDUP_REMOVED lines=11> */
[----:B--2---:R-:W-:-:S05]  /*45a00*/  IADD3 R15, P4, PT, R15, UR13, RZ ;  /* 0x0000000d0f0f7c10 */ /* 0x004fca000ff9e0ff */
[----:B------:R2:W-:Y:S01]  /*45a10*/  STL [R1+0x84], R15 ;  /* 0x0000840f01007387 */ /* 0x0005e20000100800 */
[----:B-1----:R-:W-:Y:S01]  /*45a20*/  IMAD.MOV.U32 R126, RZ, RZ, R15 ;  /* 0x000000ffff7e7224 */ /* 0x002fe200078e000f */
[----:B------:R-:W-:Y:S02]  /*45a30*/  IADD3 R16, P5, PT, R16, UR13, RZ ;  /* 0x0000000d10107c10 */ /* 0x000fe4000ffbe0ff */
[----:B---3--:R-:W-:Y:S02]  /*45a40*/  IADD3.X R17, PT, PT, R17, UR14, RZ, P4, !PT ;  /* 0x0000000e11117c10 */ /* 0x008fe4000a7fe4ff */
[----:B----4-:R-:W-:-:S03]  /*45a50*/  IADD3.X R46, PT, PT, R46, UR14, RZ, P5, !PT ;  /* 0x0000000e2e2e7c10 */ /* 0x010fc6000affe4ff */
[----:B------:R-:W-:Y:S01]  /*45a60*/  IMAD.MOV.U32 R127, RZ, RZ, R17 ;  /* 0x000000ffff7f7224 */ /* 0x000fe200078e0011 */
[----:B------:R1:W-:Y:S04]  /*45a70*/  STL [R1+0x80], R17 ;  /* 0x0000801101007387 */ /* 0x0003e80000100800 */
[----:B------:R3:W-:Y:S04]  /*45a80*/  STL [R1+0xa4], R16 ;  /* 0x0000a41001007387 */ /* 0x0007e80000100800 */
[----:B--2---:R-:W2:Y:S04]  /*45a90*/  LDL.LU R15, [R1+0x104] ;  /* 0x00010400010f7983 */ /* 0x004ea80000300800 */
[----:B------:R4:W-:Y:S04]  /*45aa0*/  STL [R1+0xa0], R46 ;  /* 0x0000a02e01007387 */ /* 0x0009e80000100800 */
[----:B------:R3:W-:Y:S04]  /*45ab0*/  LDGSTS.E [R124+0x6b00], desc[UR22][R126.64], P3 ;  /* 0x06b000007e7c7fae */ /* 0x0007e800099a1016 */
[----:B-1----:R-:W2:Y:S01]  /*45ac0*/  LDL.LU R17, [R1+0x124] ;  /* 0x0001240001117983 */ /* 0x002ea20000300800 */
[----:B------:R-:W-:Y:S01]  /*45ad0*/  IADD3 R0, P4, PT, R0, UR13, RZ ;  /* 0x0000000d00007c10 */ /* 0x000fe2000ff9e0ff */
[----:B---3--:R-:W-:-:S02]  /*45ae0*/  IMAD.MOV.U32 R126, RZ, RZ, R16 ;  /* 0x000000ffff7e7224 */ /* 0x008fc400078e0010 */
[----:B------:R-:W-:Y:S01]  /*45af0*/  IMAD.MOV.U32 R127, RZ, RZ, R46 ;  /* 0x000000ffff7f7224 */ /* 0x000fe200078e002e */
[----:B------:R-:W3:Y:S01]  /*45b00*/  LDL.LU R16, [R1+0x100] ;  /* 0x0001000001107983 */ /* 0x000ee20000300800 */
        /* <DEDUP_REMOVED lines=200> */
[----:B-1----:R-:W-:Y:S01]  /*46790*/  IMAD.MOV.U32 R126, RZ, RZ, R15 ;  /* 0x000000ffff7e7224 */ /* 0x002fe200078e000f */
[----:B------:R-:W-:Y:S02]  /*467a0*/  IADD3 R16, P5, PT, R16, UR13, RZ ;  /* 0x0000000d10107c10 */ /* 0x000fe4000ffbe0ff */
[----:B---3--:R-:W-:Y:S02]  /*467b0*/  IADD3.X R17, PT, PT, R17, UR14, RZ, P4, !PT ;  /* 0x0000000e11117c10 */ /* 0x008fe4000a7fe4ff */
[----:B----4-:R-:W-:-:S03]  /*467c0*/  IADD3.X R46, PT, PT, R46, UR14, RZ, P5, !PT ;  /* 0x0000000e2e2e7c10 */ /* 0x010fc6000affe4ff */
[----:B------:R-:W-:Y:S01]  /*467d0*/  IMAD.MOV.U32 R127, RZ, RZ, R17 ;  /* 0x000000ffff7f7224 */ /* 0x000fe200078e0011 */
[----:B------:R-:W-:Y:S04]  /*467e0*/  STL [R1+0x384], R15 ;  /* 0x0003840f01007387 */ /* 0x000fe80000100800 */
[----:B------:R1:W-:Y:S04]  /*467f0*/  LDGSTS.E [R124+0x14b00], desc[UR22][R126.64], P3 ;  /* 0x14b000007e7c7fae */ /* 0x0003e800099a1016 */
[----:B------:R2:W-:Y:S04]  /*46800*/  STL [R1+0x380], R17 ;  /* 0x0003801101007387 */ /* 0x0005e80000100800 */
[----:B------:R-:W-:Y:S01]  /*46810*/  STL [R1+0x3a4], R16 ;  /* 0x0003a41001007387 */ /* 0x000fe20000100800 */
[----:B-1----:R-:W-:-:S02]  /*46820*/  IMAD.MOV.U32 R126, RZ, RZ, R16 ;  /* 0x000000ffff7e7224 */ /* 0x002fc400078e0010 */
[----:B------:R-:W-:Y:S01]  /*46830*/  IMAD.MOV.U32 R127, RZ, RZ, R46 ;  /* 0x000000ffff7f7224 */ /* 0x000fe200078e002e */
[----:B--2---:R-:W2:Y:S01]  /*46840*/  LDL.LU R17, [R1+0x404] ;  /* 0x0004040001117983 */ /* 0x004ea20000300800 */
[----:B------:R-:W-:-:S03]  /*46850*/  IADD3 R0, P4, PT, R0, UR13, RZ ;  /* 0x0000000d00007c10 */ /* 0x000fc6000ff9e0ff */
[----:B------:R1:W-:Y:S04]  /*46860*/  LDGSTS.E [R124+0x14f00], desc[UR22][R126.64], P3 ;  /* 0x14f000007e7c7fae */ /* 0x0003e800099a1016 */
[----:B------:R3:W-:Y:S04]  /*46870*/  STL [R1+0x3a0], R46 ;  /* 0x0003a02e01007387 */ /* 0x0007e80000100800 */
[----:B------:R-:W4:Y:S01]  /*46880*/  LDL.LU R15, [R1+0x424] ;  /* 0x00042400010f7983 */ /* 0x000f220000300800 */
[----:B------:R-:W-:Y:S01]  /*46890*/  IADD3 R12, P5, PT, R12, UR13, RZ ;  /* 0x0000000d0c0c7c10 */ /* 0x000fe2000ffbe0ff */
[----:B-1----:R-:W-:-:S02]  /*468a0*/  IMAD.MOV.U32 R126, RZ, RZ, R0 ;  /* 0x000000ffff7e7224 */ /* 0x002fc400078e0000 */
[----:B---3--:R-:W5:Y:S04]  /*468b0*/  LDL.LU R46, [R1+0xea4] ;  /* 0x000ea400012e7983 */ /* 0x008f680000300800 */
[----:B------:R-:W3:Y:S01]  /*468c0*/  LDL.LU R16, [R1+0x420] ;  /* 0x0004200001107983 */ /* 0x000ee20000300800 */
[----:B------:R-:W-:Y:S02]  /*468d0*/  IADD3.X R14, PT, PT, R14, UR14, RZ, P4, !PT ;  /* 0x0000000e0e0e7c10 */ /* 0x000fe4000a7fe4ff */
[----:B------:R-:W-:-:S03]  /*468e0*/  IADD3.X R47, PT, PT, R47, UR14, RZ, P5, !PT ;  /* 0x0000000e2f2f7c10 */ /* 0x000fc6000affe4ff */
[----:B------:R-:W-:Y:S01]  /*468f0*/  IMAD.MOV.U32 R127, RZ, RZ, R14 ;  /* 0x000000ffff7f7224 */ /* 0x000fe200078e000e */
[----:B------:R-:W-:Y:S04]  /*46900*/  STL [R1+0x3c4], R0 ;  /* 0x0003c40001007387 */ /* 0x000fe80000100800 */
[----:B------:R1:W-:Y:S04]  /*46910*/  STL [R1+0x3c0], R14 ;  /* 0x0003c00e01007387 */ /* 0x0003e80000100800 */
[----:B------:R1:W-:Y:S04]  /*46920*/  LDGSTS.E [R124+0x15300], desc[UR22][R126.64], P3 ;  /* 0x153000007e7c7fae */ /* 0x0003e800099a1016 */
[----:B------:R-:W-:Y:S04]  /*46930*/  STL [R1+0x3e4], R12 ;  /* 0x0003e40c01007387 */ /* 0x000fe80000100800 */
[----:B-1----:R-:W3:Y:S01]  /*46940*/  LDL.LU R14, [R1+0x444] ;  /* 0x00044400010e7983 */ /* 0x002ee20000300800 */
[----:B------:R-:W-:-:S02]  /*46950*/  IMAD.MOV.U32 R126, RZ, RZ, R12 ;  /* 0x000000ffff7e7224 */ /* 0x000fc400078e000c */
[----:B------:R-:W-:Y:S01]  /*46960*/  IMAD.MOV.U32 R127, RZ, RZ, R47 ;  /* 0x000000ffff7f7224 */ /* 0x000fe200078e002f */
[----:B------:R1:W-:Y:S04]  /*46970*/  STL [R1+0x3e0], R47 ;  /* 0x0003e02f01007387 */ /* 0x0003e80000100800 */
[----:B------:R-:W3:Y:S04]  /*46980*/  LDL.LU R0, [R1+0x464] ;  /* 0x0004640001007983 */ /* 0x000ee80000300800 */
[----:B------:R2:W-:Y:S04]  /*46990*/  LDGSTS.E [R124+0x15700], desc[UR22][R126.64], P3 ;  /* 0x157000007e7c7fae */ /* 0x0005e800099a1016 */
[----:B-1----:R-:W5:Y:S04]  /*469a0*/  LDL.LU R47, [R1+0xea0] ;  /* 0x000ea000012f7983 */ /* 0x002f680000300800 */
[----:B------:R-:W3:Y:S04]  /*469b0*/  LDL.LU R12, [R1+0x460] ;  /* 0x00046000010c7983 */ /* 0x000ee80000300800 */
[----:B------:R-:W3:Y:S01]  /*469c0*/  LDL.LU R127, [R1+0x400] ;  /* 0x00040000017f7983 */ /* 0x000ee20000300800 */
[----:B--2---:R-:W-:-:S05]  /*469d0*/  IADD3 R17, P4, PT, R17, UR13, RZ ;  /* 0x0000000d11117c10 */ /* 0x004fca000ff9e0ff */
[----:B------:R-:W-:Y:S01]  /*469e0*/  IMAD.MOV.U32 R126, RZ, RZ, R17 ;  /* 0x000000ffff7e7224 */ /* 0x000fe200078e0011 */
[----:B----4-:R-:W-:Y:S01]  /*469f0*/  IADD3 R15, P5, PT, R15, UR13, RZ ;  /* 0x0000000d0f0f7c10 */ /* 0x010fe2000ffbe0ff */
[----:B------:R1:W-:Y:S03]  /*46a00*/  STL [R1+0x404], R17 ;  /* 0x0004041101007387 */ /* 0x0003e60000100800 */
[----:B---3--:R-:W-:Y:S02]  /*46a10*/  IADD3.X R16, PT, PT, R16, UR14, RZ, P5, !PT ;  /* 0x0000000e10107c10 */ /* 0x008fe4000affe4ff */
[----:B------:R-:W-:-:S05]  /*46a20*/  IADD3.X R127, PT, PT, R127, UR14, RZ, P4, !PT ;  /* 0x0000000e7f7f7c10 */ /* 0x000fca000a7fe4ff */
[----:B------:R2:W-:Y:S04]  /*46a30*/  STL [R1+0x400], R127 ;  /* 0x0004007f01007387 */ /* 0x0005e80000100800 */
[----:B------:R3:W-:Y:S04]  /*46a40*/  LDGSTS.E [R124+0x15b00], desc[UR22][R126.64], P3 ;  /* 0x15b000007e7c7fae */ /* 0x0007e800099a1016 */
[----:B------:R-:W-:Y:S04]  /*46a50*/  STL [R1+0x424], R15 ;  /* 0x0004240f01007387 */ /* 0x000fe80000100800 */
[----:B-1----:R-:W4:Y:S01]  /*46a60*/  LDL.LU R17, [R1+0x4a4] ;  /* 0x0004a40001117983 */ /* 0x002f220000300800 */
[----:B---3--:R-:W-:-:S02]  /*46a70*/  IMAD.MOV.U32 R126, RZ, RZ, R15 ;  /* 0x000000ffff7e7224 */ /* 0x008fc400078e000f */
[----:B--2---:R-:W-:Y:S01]  /*46a80*/  IMAD.MOV.U32 R127, RZ, RZ, R16 ;  /* 0x000000ffff7f7224 */ /* 0x004fe200078e0010 */
[----:B------:R1:W-:Y:S04]  /*46a90*/  STL [R1+0x420], R16 ;  /* 0x0004201001007387 */ /* 0x0003e80000100800 */
[----:B------:R2:W-:Y:S04]  /*46aa0*/  LDGSTS.E [R124+0x15f00], desc[UR22][R126.64], P3 ;  /* 0x15f000007e7c7fae */ /* 0x0005e800099a1016 */
[----:B-1----:R-:W3:Y:S04]  /*46ab0*/  LDL.LU R16, [R1+0x4a0] ;  /* 0x0004a00001107983 */ /* 0x002ee80000300800 */
[----:B------:R-:W3:Y:S04]  /*46ac0*/  LDL.LU R15, [R1+0x4e4] ;  /* 0x0004e400010f7983 */ /* 0x000ee80000300800 */
[----:B------:R-:W3:Y:S01]  /*46ad0*/  LDL.LU R127, [R1+0x440] ;  /* 0x00044000017f7983 */ /* 0x000ee20000300800 */
[----:B------:R-:W-:-:S02]  /*46ae0*/  IADD3 R14, P4, PT, R14, UR13, RZ ;  /* 0x0000000d0e0e7c10 */ /* 0x000fc4000ff9e0ff */
[----:B------:R-:W-:-:S03]  /*46af0*/  IADD3 R0, P5, PT, R0, UR13, RZ ;  /* 0x0000000d00007c10 */ /* 0x000fc6000ffbe0ff */
[----:B--2---:R-:W-:Y:S01]  /*46b00*/  IMAD.MOV.U32 R126, RZ, RZ, R14 ;  /* 0x000000ffff7e7224 */ /* 0x004fe200078e000e */
[----:B------:R-:W-:Y:S01]  /*46b10*/  IADD3.X R12, PT, PT, R12, UR14, RZ, P5, !PT ;  /* 0x0000000e0c0c7c10 */ /* 0x000fe2000affe4ff */
[----:B------:R1:W-:Y:S01]  /*46b20*/  STL [R1+0x444], R14 ;  /* 0x0004440e01007387 */ /* 0x0003e20000100800 */
[----:B---3--:R-:W-:-:S05]  /*46b30*/  IADD3.X R127, PT, PT, R127, UR14, RZ, P4, !PT ;  /* 0x0000000e7f7f7c10 */ /* 0x008fca000a7fe4ff */
[----:B------:R2:W-:Y:S04]  /*46b40*/  STL [R1+0x440], R127 ;  /* 0x0004407f01007387 */ /* 0x0005e80000100800 */
[----:B------:R3:W-:Y:S04]  /*46b50*/  LDGSTS.E [R124+0x16300], desc[UR22][R126.64], P3 ;  /* 0x163000007e7c7fae */ /* 0x0007e800099a1016 */
[----:B------:R2:W-:Y:S04]  /*46b60*/  STL [R1+0x464], R0 ;  /* 0x0004640001007387 */ /* 0x0005e80000100800 */
[----:B-1----:R-:W4:Y:S01]  /*46b70*/  LDL.LU R14, [R1+0x4e0] ;  /* 0x0004e000010e7983 */ /* 0x002f220000300800 */
[----:B---3--:R-:W-:-:S02]  /*46b80*/  IMAD.MOV.U32 R126, RZ, RZ, R0 ;  /* 0x000000ffff7e7224 */ /* 0x008fc400078e0000 */
[----:B--2---:R-:W-:Y:S01]  /*46b90*/  IMAD.MOV.U32 R127, RZ, RZ, R12 ;  /* 0x000000ffff7f7224 */ /* 0x004fe200078e000c */
[----:B------:R1:W-:Y:S04]  /*46ba0*/  STL [R1+0x460], R12 ;  /* 0x0004600c01007387 */ /* 0x0003e80000100800 */
[----:B------:R-:W2:Y:S04]  /*46bb0*/  LDL.LU R0, [R1+0x520] ;  /* 0x0005200001007983 */ /* 0x000ea80000300800 */
[----:B------:R3:W-:Y:S04]  /*46bc0*/  LDGSTS.E [R124+0x16700], desc[UR22][R126.64], P3 ;  /* 0x167000007e7c7fae */ /* 0x0007e800099a1016 */
[----:B-1----:R-:W2:Y:S04]  /*46bd0*/  LDL.LU R12, [R1+0x524] ;  /* 0x00052400010c7983 */ /* 0x002ea80000300800 */
[----:B------:R-:W2:Y:S04]  /*46be0*/  LDL.LU R126, [R1+0x480] ;  /* 0x00048000017e7983 */ /* 0x000ea80000300800 */
[----:B------:R-:W3:Y:S01]  /*46bf0*/  LDL.LU R127, [R1+0x484] ;  /* 0x00048400017f7983 */ /* 0x000ee20000300800 */
[----:B----4-:R-:W-:-:S04]  /*46c00*/  IADD3 R17, P5, PT, R17, UR13, RZ ;  /* 0x0000000d11117c10 */ /* 0x010fc8000ffbe0ff */
[----:B------:R-:W-:Y:S02]  /*46c10*/  IADD3.X R16, PT, PT, R16, UR14, RZ, P5, !PT ;  /* 0x0000000e10107c10 */ /* 0x000fe4000affe4ff */
[----:B---3--:R-:W-:-:S04]  /*46c20*/  IADD3 R127, P4, PT, R127, UR13, RZ ;  /* 0x0000000d7f7f7c10 */ /* 0x008fc8000ff9e0ff */
[----:B--2---:R-:W-:Y:S01]  /*46c30*/  IADD3.X R126, PT, PT, R126, UR14, RZ, P4, !PT ;  /* 0x0000000e7e7e7c10 */ /* 0x004fe2000a7fe4ff */
[----:B------:R1:W-:Y:S04]  /*46c40*/  STL [R1+0x484], R127 ;  /* 0x0004847f01007387 */ /* 0x0003e80000100800 */
[----:B------:R2:W-:Y:S01]  /*46c50*/  STL [R1+0x480], R126 ;  /* 0x0004807e01007387 */ /* 0x0005e20000100800 */
[----:B-1----:R-:W-:-:S04]  /*46c60*/  LOP3.LUT R127, R127, R126, RZ, 0x3c, !PT ;  /* 0x0000007e7f7f7212 */ /* 0x002fc800078e3cff */
[----:B--2---:R-:W-:-:S04]  /*46c70*/  LOP3.LUT R126, R127, R126, RZ, 0x3c, !PT ;  /* 0x0000007e7f7e7212 */ /* 0x004fc800078e3cff */
[----:B------:R-:W-:Y:S01]  /*46c80*/  LOP3.LUT R127, R127, R126, RZ, 0x3c, !PT ;  /* 0x0000007e7f7f7212 */ /* 0x000fe200078e3cff */
[----:B------:R-:W-:Y:S04]  /*46c90*/  STL [R1+0x4a4], R17 ;  /* 0x0004a41101007387 */ /* 0x000fe80000100800 */
[----:B------:R1:W-:Y:S04]  /*46ca0*/  LDGSTS.E [R124+0x16b00], desc[UR22][R126.64], P3 ;  /* 0x16b000007e7c7fae */ /* 0x0003e800099a1016 */
[----:B------:R2:W-:Y:S01]  /*46cb0*/  STL [R1+0x4a0], R16 ;  /* 0x0004a01001007387 */ /* 0x0005e20000100800 */
[----:B-1----:R-:W-:-:S02]  /*46cc0*/  IMAD.MOV.U32 R126, RZ, RZ, R17 ;  /* 0x000000ffff7e7224 */ /* 0x002fc400078e0011 */
[----:B------:R-:W-:Y:S02]  /*46cd0*/  IMAD.MOV.U32 R127, RZ, RZ, R16 ;  /* 0x000000ffff7f7224 */ /* 0x000fe400078e0010 */
[----:B--2---:R-:W5:Y:S04]  /*46ce0*/  LDL.LU R16, [R1+0xe9c] ;  /* 0x000e9c0001107983 */ /* 0x004f680000300800 */
[----:B------:R-:W5:Y:S04]  /*46cf0*/  LDL.LU R17, [R1+0xe98] ;  /* 0x000e980001117983 */ /* 0x000f680000300800 */
[----:B------:R1:W-:Y:S04]  /*46d00*/  LDGSTS.E [R124+0x16f00], desc[UR22][R126.64], P3 ;  /* 0x16f000007e7c7fae */ /* 0x0003e800099a1016 */
[----:B------:R-:W2:Y:S04]  /*46d10*/  LDL.LU R126, [R1+0x4c0] ;  /* 0x0004c000017e7983 */ /* 0x000ea80000300800 */
[----:B------:R-:W1:Y:S01]  /*46d20*/  LDL.LU R127, [R1+0x4c4] ;  /* 0x0004c400017f7983 */ /* 0x000e620000300800 */
[----:B------:R-:W-:-:S04]  /*46d30*/  IADD3 R15, P5, PT, R15, UR13, RZ ;  /* 0x0000000d0f0f7c10 */ /* 0x000fc8000ffbe0ff */
[----:B------:R-:W-:Y:S02]  /*46d40*/  IADD3.X R14, PT, PT, R14, UR14, RZ, P5, !PT ;  /* 0x0000000e0e0e7c10 */ /* 0x000fe4000affe4ff */
[----:B-1----:R-:W-:-:S04]  /*46d50*/  IADD3 R127, P4, PT, R127, UR13, RZ ;  /* 0x0000000d7f7f7c10 */ /* 0x002fc8000ff9e0ff */
        /* <DEDUP_REMOVED lines=31> */
[----:B------:R1:W-:Y:S01]  /*46f50*/  LDGSTS.E [R124+0x17f00], desc[UR22][R126.64], P3 ;  /* 0x17f000007e7c7fae */ /* 0x0003e200099a1016 */
[----:B------:R-:W2:Y:S01]  /*46f60*/  S2R R12, SR_TID.X ;  /* 0x00000000000c7919 */ /* 0x000ea20000002100 */
[----:B------:R-:W-:Y:S02]  /*46f70*/  UIADD3 UR17, UPT, UPT, UR17, 0x1, URZ ;  /* 0x0000000111117890 */ /* 0x000fe4000fffe0ff */
[----:B------:R-:W-:Y:S01]  /*46f80*/  UIADD3 UR20, UPT, UPT, UR6, 0x1, URZ ;  /* 0x0000000106147890 */ /* 0x000fe2000fffe0ff */
[----:B------:R-:W0:Y:S04]  /*46f90*/  LDGDEPBAR ;  /* 0x00000000000079af */ /* 0x000e280000000000 */
[----:B------:R-:W3:Y:S01]  /*46fa0*/  LDL R127, [R1+0x52c] ;  /* 0x00052c00017f7983 */ /* 0x000ee20000100800 */
[----:B------:R-:W-:-:S04]  /*46fb0*/  UISETP.GT.AND UP1, UPT, UR17, 0x1, UPT ;  /* 0x000000011100788c */ /* 0x000fc8000bf24270 */
[----:B------:R-:W-:Y:S01]  /*46fc0*/  USEL UR5, URZ, 0x1, !UP1 ;  /* 0x00000001ff057887 */ /* 0x000fe2000c800000 */
[----:B-1----:R-:W-:Y:S01]  /*46fd0*/  IMAD.U32 R124, RZ, RZ, UR19 ;  /* 0x00000013ff7c7e24 */ /* 0x002fe2000f8e00ff */
[----:B------:R-:W-:Y:S02]  /*46fe0*/  USEL UR17, UR17, URZ, !UP1 ;  /* 0x000000ff11117287 */ /* 0x000fe4000c800000 */
[----:B------:R-:W-:Y:S01]  /*46ff0*/  ULOP3.LUT UR5, UR19, UR5, URZ, 0x3c, !UPT ;  /* 0x0000000513057292 */ /* 0x000fe2000f8e3cff */
[----:B------:R-:W-:Y:S01]  /*47000*/  UMOV UR16, UR10 ;  /* 0x0000000a00107c82 */ /* 0x000fe20008000000 */
[----:B--2---:R-:W-:-:S04]  /*47010*/  SHF.R.U32.HI R12, RZ, 0x6, R12 ;  /* 0x00000006ff0c7819 */ /* 0x004fc8000001160c */
[----:B------:R-:W-:Y:S02]  /*47020*/  SGXT.U32 R12, R12, 0x1 ;  /* 0x000000010c0c781a */ /* 0x000fe40000000000 */
[----:B---3--:R-:W-:Y:S01]  /*47030*/  ISETP.NE.U32.AND P3, PT, R127, UR6, PT ;  /* 0x000000067f007c0c */ /* 0x008fe2000bf65070 */
[----:B------:R-:W-:-:S12]  /*47040*/  UMOV UR6, UR20 ;  /* 0x0000001400067c82 */ /* 0x000fd80008000000 */
[----:B------:R-:W-:Y:S05]  /*47050*/  @P3 BRA `(.L_x_10) ;  /* 0xffffff6400d43947 */ /* 0x000fea000383ffff */
.L_x_7:
[----:B------:R-:W-:Y:S05]  /*47060*/  @!P2 BRA `(.L_x_11) ;  /* 0x000000000010a947 */ /* 0x000fea0003800000 */
[----:B------:R-:W-:-:S06]  /*47070*/  USHF.L.U32 UR19, UR19, 0x1f, URZ ;  /* 0x0000001f13137899 */ /* 0x000fcc00080006ff */
[----:B------:R-:W-:-:S04]  /*47080*/  IMAD.U32 R2, RZ, RZ, UR19 ;  /* 0x00000013ff027e24 */ /* 0x000fc8000f8e00ff */
[----:B------:R-:W1:Y:S02]  /*47090*/  SYNCS.PHASECHK.TRANS64.TRYWAIT P1, [UR10], R2 ;  /* 0x00000002ff0075a7 */ /* 0x000e64000802110a */
[----:B-1----:R-:W-:Y:S05]  /*470a0*/  @!P1 BRA `(.L_x_12) ;  /* 0x0000009000e49947 */ /* 0x002fea0003800000 */
.L_x_11:
[----:B------:R-:W-:-:S04]  /*470b0*/  DEPBAR.LE SB0, 0x0 ;  /* 0x000080000000791a */ /* 0x000fc80000000000 */
[----:B------:R-:W-:Y:S06]  /*470c0*/  BAR.SYNC.DEFER_BLOCKING 0x0 ;  /* 0x0000000000007b1d */ /* 0x000fec0000010000 */
[----:B------:R-:W1:Y:S01]  /*470d0*/  LDCU.128 UR12, c[0x0][0x390] ;  /* 0x00007200ff0c77ac */ /* 0x000e620008000c00 */
[----:B------:R-:W3:Y:S01]  /*470e0*/  S2R R3, SR_TID.X ;  /* 0x0000000000037919 */ /* 0x000ee20000002100 */
[----:B------:R-:W4:Y:S01]  /*470f0*/  LDCU UR4, c[0x0][0x3b4] ;  /* 0x00007680ff0477ac */ /* 0x000f220008000800 */
[----:B------:R-:W2:Y:S01]  /*47100*/  LDCU UR5, c[0x0][0x39c] ;  /* 0x00007380ff0577ac */ /* 0x000ea20008000800 */
[----:B------:R-:W1:Y:S01]  /*47110*/  LDCU UR6, c[0x0][0x39c] ;  /* 0x00007380ff0677ac */ /* 0x000e620008000800 */
[----:B------:R-:W1:Y:S01]  /*47120*/  LDCU UR10, c[0x0][0x39c] ;  /* 0x00007380ff0a77ac */ /* 0x000e620008000800 */
[----:B------:R-:W1:Y:S02]  /*47130*/  @!P0 SYNCS.CCTL.IV [UR7+0xfc000] ;  /* 0x0fc00000ff0089b1 */ /* 0x000e640008000007 */
[----:B-1----:R-:W-:Y:S06]  /*47140*/  BAR.SYNC.DEFER_BLOCKING 0x0 ;  /* 0x0000000000007b1d */ /* 0x002fec0000010000 */
[----:B-----5:R-:W1:Y:S01]  /*47150*/  LDTM.x64 R12, tmem[UR9] ;  /* 0x00000009000c79ee */ /* 0x020e620008340000 */
[----:B------:R-:W-:Y:S01]  /*47160*/  LDTM.x64 R132, tmem[UR9+0x40] ;  /* 0x00004009008479ee */ /* 0x000fe20008340000 */
[----:B---3--:R-:W-:-:S02]  /*47170*/  IMAD.SHL.U32 R2, R3, 0x80, RZ ;  /* 0x0000008003027824 */ /* 0x008fc400078e00ff */
[C---:B------:R-:W-:Y:S02]  /*47180*/  IMAD.SHL.U32 R252, R3.reuse, 0x10, RZ ;  /* 0x0000001003fc7824 */ /* 0x040fe400078e00ff */
[----:B------:R-:W-:Y:S01]  /*47190*/  IMAD.SHL.U32 R4, R3, 0x8, RZ ;  /* 0x0000000803047824 */ /* 0x000fe200078e00ff */
[----:B------:R-:W-:Y:S02]  /*471a0*/  LOP3.LUT R2, R2, 0x800, RZ, 0xc0, !PT ;  /* 0x0000080002027812 */ /* 0x000fe400078ec0ff */
[----:B------:R-:W-:Y:S02]  /*471b0*/  LOP3.LUT R3, R252, 0xf0, RZ, 0xc0, !PT ;  /* 0x000000f0fc037812 */ /* 0x000fe400078ec0ff */
[----:B------:R-:W-:Y:S01]  /*471c0*/  LOP3.LUT R4, R4, 0x300, RZ, 0xc0, !PT ;  /* 0x0000030004047812 */ /* 0x000fe200078ec0ff */
[----:B------:R-:W3:Y:S01]  /*471d0*/  @!P0 SYNCS.CCTL.IV [UR7+0xfc008] ;  /* 0x0fc00800ff0089b1 */ /* 0x000ee20008000007 */
[----:B------:R-:W-:-:S05]  /*471e0*/  IADD3 R2, PT, PT, R3, UR7, R2 ;  /* 0x0000000703027c10 */ /* 0x000fca000fffe002 */
[----:B------:R-:W-:Y:S01]  /*471f0*/  IMAD.IADD R2, R4, 0x1, R2 ;  /* 0x0000000104027824 */ /* 0x000fe200078e0202 */
[----:B-1----:R-:W-:Y:S01]  /*47200*/  STL [R1+0xc], R15 ;  /* 0x00000c0f01007387 */ /* 0x002fe20000100800 */
[----:B------:R-:W-:Y:S02]  /*47210*/  IMAD.MOV.U32 R8, RZ, RZ, R12 ;  /* 0x000000ffff087224 */ /* 0x000fe400078e000c */
[----:B------:R-:W-:Y:S01]  /*47220*/  IMAD.MOV.U32 R7, RZ, RZ, R14 ;  /* 0x000000ffff077224 */ /* 0x000fe200078e000e */
[----:B------:R-:W-:Y:S01]  /*47230*/  STL [R1+0x14], R17 ;  /* 0x0000141101007387 */ /* 0x000fe20000100800 */
[----:B------:R-:W-:Y:S02]  /*47240*/  IMAD.MOV.U32 R6, RZ, RZ, R16 ;  /* 0x000000ffff067224 */ /* 0x000fe400078e0010 */
[----:B------:R-:W-:Y:S01]  /*47250*/  IMAD.MOV.U32 R5, RZ, RZ, R18 ;  /* 0x000000ffff057224 */ /* 0x000fe200078e0012 */
[----:B------:R-:W-:Y:S01]  /*47260*/  STL [R1+0x1c], R19 ;  /* 0x00001c1301007387 */ /* 0x000fe20000100800 */
[----:B------:R-:W-:-:S02]  /*47270*/  IMAD.MOV.U32 R9, RZ, RZ, R13 ;  /* 0x000000ffff097224 */ /* 0x000fc400078e000d */
[----:B------:R-:W-:Y:S01]  /*47280*/  IMAD.MOV.U32 R196, RZ, RZ, R8 ;  /* 0x000000ffffc47224 */ /* 0x000fe200078e0008 */
[----:B------:R-:W-:Y:S01]  /*47290*/  STL [R1+0x24], R21 ;  /* 0x0000241501007387 */ /* 0x000fe20000100800 */
        /* <DEDUP_REMOVED lines=8> */
[----:B------:R1:W-:Y:S01]  /*47320*/  STL [R1+0x3c], R27 ;  /* 0x00003c1b01007387 */ /* 0x0003e20000100800 */
[----:B------:R-:W-:Y:S02]  /*47330*/  IMAD.MOV.U32 R235, RZ, RZ, R74 ;  /* 0x000000ffffeb7224 */ /* 0x000fe400078e004a */
[----:B------:R-:W-:Y:S02]  /*47340*/  IMAD.MOV.U32 R243, RZ, RZ, R69 ;  /* 0x000000fffff37224 */ /* 0x000fe400078e0045 */
[----:B------:R-:W-:Y:S02]  /*47350*/  IMAD.MOV.U32 R242, RZ, RZ, R71 ;  /* 0x000000fffff27224 */ /* 0x000fe400078e0047 */
[----:B------:R-:W-:Y:S02]  /*47360*/  IMAD.MOV.U32 R241, RZ, RZ, R73 ;  /* 0x000000fffff17224 */ /* 0x000fe400078e0049 */
[----:B------:R-:W-:-:S02]  /*47370*/  IMAD.MOV.U32 R240, RZ, RZ, R75 ;  /* 0x000000fffff07224 */ /* 0x000fc400078e004b */
[----:B------:R-:W-:Y:S01]  /*47380*/  IMAD.MOV.U32 R200, RZ, RZ, R20 ;  /* 0x000000ffffc87224 */ /* 0x000fe200078e0014 */
[----:B--2---:R-:W-:Y:S01]  /*47390*/  LDTM.x64 R68, tmem[UR9+0x80] ;  /* 0x00008009004479ee */ /* 0x004fe20008340000 */
        /* <DEDUP_REMOVED lines=44> */
[----:B-1----:R-:W1:Y:S01]  /*47660*/  LDTM.x64 R4, tmem[UR9+0xc0] ;  /* 0x0000c009000479ee */ /* 0x002e620008340000 */
[----:B------:R-:W-:Y:S01]  /*47670*/  NOP ;  /* 0x0000000000007918 */ /* 0x000fe20000000000 */
[----:B---3--:R2:W-:Y:S01]  /*47680*/  STS.128 [R2], R196 ;  /* 0x000000c402007388 */ /* 0x0085e20000000c00 */
[----:B------:R-:W-:Y:S01]  /*47690*/  LOP3.LUT R252, R252, 0x7f0, RZ, 0xc0, !PT ;  /* 0x000007f0fcfc7812 */ /* 0x000fe200078ec0ff */
[----:B------:R-:W3:Y:S02]  /*476a0*/  LDCU UR9, c[0x0][0x39c] ;  /* 0x00007380ff0977ac */ /* 0x000ee40008000800 */
[----:B--2---:R-:W2:Y:S01]  /*476b0*/  LDL.LU R197, [R1+0xc] ;  /* 0x00000c0001c57983 */ /* 0x004ea20000300800 */
[----:B------:R-:W-:-:S02]  /*476c0*/  IMAD.MOV.U32 R196, RZ, RZ, R3 ;  /* 0x000000ffffc47224 */ /* 0x000fc400078e0003 */
[----:B------:R-:W1:Y:S01]  /*476d0*/  LDC R3, c[0x0][0x3b8] ;  /* 0x0000ee00ff037b82 */ /* 0x000e620000000800 */
[----:B------:R-:W2:Y:S04]  /*476e0*/  LDL.LU R198, [R1+0x14] ;  /* 0x0000140001c67983 */ /* 0x000ea80000300800 */
[----:B------:R-:W2:Y:S04]  /*476f0*/  LDL.LU R199, [R1+0x1c] ;  /* 0x00001c0001c77983 */ /* 0x000ea80000300800 */
[----:B--2---:R-:W-:Y:S01]  /*47700*/  STS.128 [R2+0x400], R196 ;  /* 0x000400c402007388 */ /* 0x004fe20000000c00 */
[----:B-1----:R-:W-:Y:S06]  /*47710*/  BAR.SYNC.DEFER_BLOCKING 0x0 ;  /* 0x0000000000007b1d */ /* 0x002fec0000010000 */
[----:B------:R-:W1:Y:S04]  /*47720*/  LDS.128 R196, [R252+UR7] ;  /* 0x00000007fcc47984 */ /* 0x000e680008000c00 */
[----:B-1----:R-:W-:Y:S04]  /*47730*/  STL.64 [R1+0x100], R196 ;  /* 0x000100c401007387 */ /* 0x002fe80000100a00 */
[----:B------:R-:W-:Y:S04]  /*47740*/  STL.64 [R1+0x108], R198 ;  /* 0x000108c601007387 */ /* 0x000fe80000100a00 */
[----:B------:R-:W1:Y:S01]  /*47750*/  LDS.128 R196, [R252+UR7+0x800] ;  /* 0x00080007fcc47984 */ /* 0x000e620008000c00 */
[----:B------:R-:W-:Y:S06]  /*47760*/  BAR.SYNC.DEFER_BLOCKING 0x0 ;  /* 0x0000000000007b1d */ /* 0x000fec0000010000 */
[----:B-1----:R1:W-:Y:S04]  /*47770*/  STL.64 [R1+0x110], R196 ;  /* 0x000110c401007387 */ /* 0x0023e80000100a00 */
[----:B------:R2:W-:Y:S04]  /*47780*/  STL.64 [R1+0x118], R198 ;  /* 0x000118c601007387 */ /* 0x0005e80000100a00 */
[----:B-1----:R-:W3:Y:S04]  /*47790*/  LDL.LU R196, [R1+0x24] ;  /* 0x0000240001c47983 */ /* 0x002ee80000300800 */
[----:B------:R-:W3:Y:S04]  /*477a0*/  LDL.LU R197, [R1+0x2c] ;  /* 0x00002c0001c57983 */ /* 0x000ee80000300800 */
[----:B--2---:R-:W3:Y:S04]  /*477b0*/  LDL.LU R198, [R1+0x34] ;  /* 0x0000340001c67983 */ /* 0x004ee80000300800 */
[----:B------:R-:W3:Y:S04]  /*477c0*/  LDL.LU R199, [R1+0x3c] ;  /* 0x00003c0001c77983 */ /* 0x000ee80000300800 */
[----:B------:R-:W-:Y:S04]  /*477d0*/  STS.128 [R2], R200 ;  /* 0x000000c802007388 */ /* 0x000fe80000000c00 */
[----:B---3--:R1:W-:Y:S01]  /*477e0*/  STS.128 [R2+0x400], R196 ;  /* 0x000400c402007388 */ /* 0x0083e20000000c00 */
[----:B------:R-:W-:Y:S01]  /*477f0*/  BAR.SYNC.DEFER_BLOCKING 0x0 ;  /* 0x0000000000007b1d */ /* 0x000fe20000010000 */
[----:B-1----:R-:W-:-:S02]  /*47800*/  IMAD.MOV.U32 R196, RZ, RZ, R251 ;  /* 0x000000ffffc47224 */ /* 0x002fc400078e00fb */
[----:B------:R-:W-:Y:S02]  /*47810*/  IMAD.MOV.U32 R197, RZ, RZ, R250 ;  /* 0x000000ffffc57224 */ /* 0x000fe400078e00fa */
[----:B------:R-:W-:Y:S02]  /*47820*/  IMAD.MOV.U32 R198, RZ, RZ, R249 ;  /* 0x000000ffffc67224 */ /* 0x000fe400078e00f9 */
[----:B------:R-:W-:Y:S02]  /*47830*/  IMAD.MOV.U32 R199, RZ, RZ, R248 ;  /* 0x000000ffffc77224 */ /* 0x000fe400078e00f8 */
[----:B------:R-:W1:Y:S04]  /*47840*/  LDS.128 R248, [R252+UR7] ;  /* 0x00000007fcf87984 */ /* 0x000e680008000c00 */
[----:B------:R-:W2:Y:S01]  /*47850*/  LDS.128 R200, [R252+UR7+0x800] ;  /* 0x00080007fcc87984 */ /* 0x000ea20008000c00 */
[----:B------:R-:W-:Y:S06]  /*47860*/  BAR.SYNC.DEFER_BLOCKING 0x0 ;  /* 0x0000000000007b1d */ /* 0x000fec0000010000 */
[----:B------:R-:W-:Y:S04]  /*47870*/  STS.128 [R2], R196 ;  /* 0x000000c402007388 */ /* 0x000fe80000000c00 */
[----:B------:R-:W-:Y:S01]  /*47880*/  STS.128 [R2+0x400], R204 ;  /* 0x000400cc02007388 */ /* 0x000fe20000000c00 */
[----:B------:R-:W-:Y:S06]  /*47890*/  BAR.SYNC.DEFER_BLOCKING 0x0 ;  /* 0x0000000000007b1d */ /* 0x000fec0000010000 */
[----:B-1----:R-:W-:Y:S04]  /*478a0*/  STL.64 [R1+0x10], R248 ;  /* 0x000010f801007387 */ /* 0x002fe80000100a00 */
[----:B------:R-:W-:Y:S04]  /*478b0*/  STL.64 [R1+0x18], R250 ;  /* 0x000018fa01007387 */ /* 0x000fe80000100a00 */
[----:B------:R-:W1:Y:S04]  /*478c0*/  LDS.128 R248, [R252+UR7] ;  /* 0x00000007fcf87984 */ /* 0x000e680008000c00 */
[----:B------:R-:W-:Y:S01]  /*478d0*/  LDS.128 R196, [R252+UR7+0x800] ;  /* 0x00080007fcc47984 */ /* 0x000fe20008000c00 */
[----:B------:R-:W-:Y:S06]  /*478e0*/  BAR.SYNC.DEFER_BLOCKING 0x0 ;  /* 0x0000000000007b1d */ /* 0x000fec0000010000 */
[----:B--2---:R2:W-:Y:S04]  /*478f0*/  STL.64 [R1], R200 ;  /* 0x000000c801007387 */ /* 0x0045e80000100a00 */
[----:B------:R3:W-:Y:S01]  /*47900*/  STL.64 [R1+0x8], R202 ;  /* 0x000008ca01007387 */ /* 0x0007e20000100a00 */
[----:B--2---:R-:W-:-:S02]  /*47910*/  IMAD.MOV.U32 R200, RZ, RZ, R247 ;  /* 0x000000ffffc87224 */ /* 0x004fc400078e00f7 */
[----:B------:R-:W-:Y:S02]  /*47920*/  IMAD.MOV.U32 R201, RZ, RZ, R246 ;  /* 0x000000ffffc97224 */ /* 0x000fe400078e00f6 */
[----:B---3--:R-:W-:Y:S02]  /*47930*/  IMAD.MOV.U32 R202, RZ, RZ, R245 ;  /* 0x000000ffffca7224 */ /* 0x008fe400078e00f5 */
[----:B------:R-:W-:Y:S01]  /*47940*/  IMAD.MOV.U32 R203, RZ, RZ, R244 ;  /* 0x000000ffffcb7224 */ /* 0x000fe200078e00f4 */
[----:B------:R-:W-:Y:S04]  /*47950*/  STS.128 [R2+0x400], R212 ;  /* 0x000400d402007388 */ /* 0x000fe80000000c00 */
[----:B------:R-:W-:Y:S01]  /*47960*/  STS.128 [R2], R200 ;  /* 0x000000c802007388 */ /* 0x000fe20000000c00 */
[----:B------:R-:W-:Y:S06]  /*47970*/  BAR.SYNC.DEFER_BLOCKING 0x0 ;  /* 0x0000000000007b1d */ /* 0x000fec0000010000 */
[----:B------:R-:W2:Y:S04]  /*47980*/  LDS.128 R204, [R252+UR7] ;  /* 0x00000007fccc7984 */ /* 0x000ea80008000c00 */
[----:B------:R-:W-:Y:S01]  /*47990*/  LDS.128 R200, [R252+UR7+0x800] ;  /* 0x00080007fcc87984 */ /* 0x000fe20008000c00 */
[----:B------:R-:W-:Y:S06]  /*479a0*/  BAR.SYNC.DEFER_BLOCKING 0x0 ;  /* 0x0000000000007b1d */ /* 0x000fec0000010000 */
[----:B------:R-:W-:Y:S04]  /*479b0*/  STS.128 [R2], R208 ;  /* 0x000000d002007388 */ /* 0x000fe80000000c00 */
[----:B------:R-:W-:Y:S01]  /*479c0*/  STS.128 [R2+0x400], R220 ;  /* 0x000400dc02007388 */ /* 0x000fe20000000c00 */
[----:B------:R-:W-:Y:S06]  /*479d0*/  BAR.SYNC.DEFER_BLOCKING 0x0 ;  /* 0x0000000000007b1d */ /* 0x000fec0000010000 */
[----:B------:R-:W3:Y:S04]  /*479e0*/  LDS.128 R212, [R252+UR7] ;  /* 0x00000007fcd47984 */ /* 0x000ee80008000c00 */
[----:B------:R-:W-:Y:S01]  /*479f0*/  LDS.128 R208, [R252+UR7+0x800] ;  /* 0x00080007fcd07984 */ /* 0x000fe20008000c00 */
[----:B------:R-:W-:Y:S06]  /*47a00*/  BAR.SYNC.DEFER_BLOCKING 0x0 ;  /* 0x0000000000007b1d */ /* 0x000fec0000010000 */
[----:B------:R-:W-:Y:S04]  /*47a10*/  STS.128 [R2], R216 ;  /* 0x000000d802007388 */ /* 0x000fe80000000c00 */
[----:B------:R-:W-:Y:S01]  /*47a20*/  STS.128 [R2+0x400], R228 ;  /* 0x000400e402007388 */ /* 0x000fe20000000c00 */
[----:B------:R-:W-:Y:S06]  /*47a30*/  BAR.SYNC.DEFER_BLOCKING 0x0 ;  /* 0x0000000000007b1d */ /* 0x000fec0000010000 */
[----:B------:R-:W1:Y:S04]  /*47a40*/  LDS.128 R220, [R252+UR7] ;  /* 0x00000007fcdc7984 */ /* 0x000e680008000c00 */
[----:B------:R-:W-:Y:S01]  /*47a50*/  LDS.128 R216, [R252+UR7+0x800] ;  /* 0x00080007fcd87984 */ /* 0x000fe20008000c00 */
[----:B------:R-:W-:Y:S06]  /*47a60*/  BAR.SYNC.DEFER_BLOCKING 0x0 ;  /* 0x0000000000007b1d */ /* 0x000fec0000010000 */
[----:B------:R-:W-:Y:S04]  /*47a70*/  STS.128 [R2], R224 ;  /* 0x000000e002007388 */ /* 0x000fe80000000c00 */
[----:B------:R-:W-:Y:S01]  /*47a80*/  STS.128 [R2+0x400], R236 ;  /* 0x000400ec02007388 */ /* 0x000fe20000000c00 */
[----:B------:R-:W-:Y:S01]  /*47a90*/  BAR.SYNC.DEFER_BLOCKING 0x0 ;  /* 0x0000000000007b1d */ /* 0x000fe20000010000 */
[----:B------:R-:W-:-:S02]  /*47aa0*/  IMAD.MOV.U32 R244, RZ, RZ, R243 ;  /* 0x000000fffff47224 */ /* 0x000fc400078e00f3 */
[----:B------:R-:W-:-:S03]  /*47ab0*/  IMAD.MOV.U32 R245, RZ, RZ, R242 ;  /* 0x000000fffff57224 */ /* 0x000fc600078e00f2 */
[----:B------:R-:W1:Y:S04]  /*47ac0*/  LDS.128 R228, [R252+UR7] ;  /* 0x00000007fce47984 */ /* 0x000e680008000c00 */
[----:B------:R-:W-:Y:S01]  /*47ad0*/  LDS.128 R224, [R252+UR7+0x800] ;  /* 0x00080007fce07984 */ /* 0x000fe20008000c00 */
[----:B------:R-:W-:Y:S01]  /*47ae0*/  BAR.SYNC.DEFER_BLOCKING 0x0 ;  /* 0x0000000000007b1d */ /* 0x000fe20000010000 */
[----:B------:R-:W-:Y:S02]  /*47af0*/  IMAD.MOV.U32 R246, RZ, RZ, R241 ;  /* 0x000000fffff67224 */ /* 0x000fe400078e00f1 */
[----:B------:R-:W-:-:S03]  /*47b00*/  IMAD.MOV.U32 R247, RZ, RZ, R240 ;  /* 0x000000fffff77224 */ /* 0x000fc600078e00f0 */
[----:B------:R-:W-:Y:S04]  /*47b10*/  STS.128 [R2], R232 ;  /* 0x000000e802007388 */ /* 0x000fe80000000c00 */
[----:B------:R1:W-:Y:S01]  /*47b20*/  STS.128 [R2+0x400], R244 ;  /* 0x000400f402007388 */ /* 0x0003e20000000c00 */
[----:B------:R-:W-:Y:S01]  /*47b30*/  BAR.SYNC.DEFER_BLOCKING 0x0 ;  /* 0x0000000000007b1d */ /* 0x000fe20000010000 */
[----:B------:R-:W-:Y:S02]  /*47b40*/  IMAD.MOV.U32 R240, RZ, RZ, R132 ;  /* 0x000000fffff07224 */ /* 0x000fe400078e0084 */
[----:B------:R-:W-:Y:S02]  /*47b50*/  IMAD.MOV.U32 R132, RZ, RZ, R133 ;  /* 0x000000ffff847224 */ /* 0x000fe400078e0085 */
[----:B------:R-:W-:Y:S01]  /*47b60*/  IMAD.MOV.U32 R241, RZ, RZ, R134 ;  /* 0x000000fffff17224 */ /* 0x000fe200078e0086 */
[----:B------:R-:W2:Y:S04]  /*47b70*/  LDS.128 R236, [R252+UR7] ;  /* 0x00000007fcec7984 */ /* 0x000ea80008000c00 */
[----:B------:R-:W-:Y:S01]  /*47b80*/  LDS.128 R232, [R252+UR7+0x800] ;  /* 0x00080007fce87984 */ /* 0x000fe20008000c00 */
[----:B------:R-:W-:-:S02]  /*47b90*/  IMAD.MOV.U32 R133, RZ, RZ, R135 ;  /* 0x000000ffff857224 */ /* 0x000fc400078e0087 */
[----:B------:R-:W-:Y:S02]  /*47ba0*/  IMAD.MOV.U32 R242, RZ, RZ, R136 ;  /* 0x000000fffff27224 */ /* 0x000fe400078e0088 */
[----:B------:R-:W-:Y:S01]  /*47bb0*/  IMAD.MOV.U32 R243, RZ, RZ, R138 ;  /* 0x000000fffff37224 */ /* 0x000fe200078e008a */
[----:B------:R-:W-:Y:S01]  /*47bc0*/  BAR.SYNC.DEFER_BLOCKING 0x0 ;  /* 0x0000000000007b1d */ /* 0x000fe20000010000 */
[----:B------:R-:W-:Y:S02]  /*47bd0*/  IMAD.MOV.U32 R134, RZ, RZ, R137 ;  /* 0x000000ffff867224 */ /* 0x000fe400078e0089 */
[----:B------:R-:W-:-:S03]  /*47be0*/  IMAD.MOV.U32 R135, RZ, RZ, R139 ;  /* 0x000000ffff877224 */ /* 0x000fc600078e008b */
[----:B------:R2:W-:Y:S04]  /*47bf0*/  STS.128 [R2], R240 ;  /* 0x000000f002007388 */ /* 0x0005e80000000c00 */
[----:B------:R-:W-:Y:S01]  /*47c00*/  STS.128 [R2+0x400], R132 ;  /* 0x0004008402007388 */ /* 0x000fe20000000c00 */
[----:B------:R-:W-:Y:S01]  /*47c10*/  BAR.SYNC.DEFER_BLOCKING 0x0 ;  /* 0x0000000000007b1d */ /* 0x000fe20000010000 */
[----:B-1----:R-:W-:Y:S02]  /*47c20*/  IMAD.MOV.U32 R244, RZ, RZ, R140 ;  /* 0x000000fffff47224 */ /* 0x002fe400078e008c */
[----:B------:R-:W-:Y:S02]  /*47c30*/  IMAD.MOV.U32 R140, RZ, RZ, R141 ;  /* 0x000000ffff8c7224 */ /* 0x000fe400078e008d */
[----:B------:R-:W-:Y:S01]  /*47c40*/  IMAD.MOV.U32 R245, RZ, RZ, R142 ;  /* 0x000000fffff57224 */ /* 0x000fe200078e008e */
[----:B------:R-:W1:Y:S04]  /*47c50*/  LDS.128 R136, [R252+UR7] ;  /* 0x00000007fc887984 */ /* 0x000e680008000c00 */
        /* <DEDUP_REMOVED lines=10> */
[----:B--2---:R-:W-:Y:S02]  /*47d00*/  IMAD.MOV.U32 R240, RZ, RZ, R148 ;  /* 0x000000fffff07224 */ /* 0x004fe400078e0094 */
        /* <DEDUP_REMOVED lines=262> */
[----:B------:R-:W-:Y:S04]  /*48d70*/  STS.128 [R2], R240 ;  /* 0x000000f002007388 */ /* 0x000fe80000000c00 */
        /* <DEDUP_REMOVED lines=15> */
[----:B------:R-:W-:Y:S06]  /*48e70*/  BAR.SYNC.DEFER_BLOCKING 0x0 ;  /* 0x0000000000007b1d */ /* 0x000fec0000010000 */
[----:B------:R-:W1:Y:S04]  /*48e80*/  LDS.128 R48, [R252+UR7] ;  /* 0x00000007fc307984 */ /* 0x000e680008000c00 */
[----:B------:R-:W-:Y:S01]  /*48e90*/  LDS.128 R44, [R252+UR7+0x800] ;  /* 0x00080007fc2c7984 */ /* 0x000fe20008000c00 */
[----:B--2---:R-:W-:-:S02]  /*48ea0*/  IMAD.MOV.U32 R244, RZ, RZ, R53 ;  /* 0x000000fffff47224 */ /* 0x004fc400078e0035 */
[----:B------:R-:W-:Y:S02]  /*48eb0*/  IMAD.MOV.U32 R245, RZ, RZ, R55 ;  /* 0x000000fffff57224 */ /* 0x000fe400078e0037 */
[----:B------:R-:W-:Y:S02]  /*48ec0*/  IMAD.MOV.U32 R246, RZ, RZ, R57 ;  /* 0x000000fffff67224 */ /* 0x000fe400078e0039 */
[----:B------:R-:W-:Y:S01]  /*48ed0*/  IMAD.MOV.U32 R247, RZ, RZ, R59 ;  /* 0x000000fffff77224 */ /* 0x000fe200078e003b */
[----:B------:R-:W-:Y:S06]  /*48ee0*/  BAR.SYNC.DEFER_BLOCKING 0x0 ;  /* 0x0000000000007b1d */ /* 0x000fec0000010000 */
[----:B------:R2:W-:Y:S04]  /*48ef0*/  STS.128 [R2+0x400], R244 ;  /* 0x000400f402007388 */ /* 0x0005e80000000c00 */
[----:B--2---:R-:W2:Y:S01]  /*48f00*/  LDL.LU R247, [R1+0x9f4] ;  /* 0x0009f40001f77983 */ /* 0x004ea20000300800 */
[----:B------:R-:W-:-:S02]  /*48f10*/  IMAD.MOV.U32 R240, RZ, RZ, R52 ;  /* 0x000000fffff07224 */ /* 0x000fc400078e0034 */
[----:B------:R-:W-:Y:S01]  /*48f20*/  IMAD.MOV.U32 R241, RZ, RZ, R54 ;  /* 0x000000fffff17224 */ /* 0x000fe200078e0036 */
[----:B------:R-:W3:Y:S01]  /*48f30*/  LDL.LU R245, [R1+0x9f8] ;  /* 0x0009f80001f57983 */ /* 0x000ee20000300800 */
[----:B------:R-:W-:Y:S02]  /*48f40*/  IMAD.MOV.U32 R242, RZ, RZ, R56 ;  /* 0x000000fffff27224 */ /* 0x000fe400078e0038 */
[----:B------:R-:W-:Y:S01]  /*48f50*/  IMAD.MOV.U32 R243, RZ, RZ, R58 ;  /* 0x000000fffff37224 */ /* 0x000fe200078e003a */
[----:B------:R-:W3:Y:S04]  /*48f60*/  LDL.LU R246, [R1+0x9fc] ;  /* 0x0009fc0001f67983 */ /* 0x000ee80000300800 */
[----:B------:R-:W-:Y:S01]  /*48f70*/  STS.128 [R2], R240 ;  /* 0x000000f002007388 */ /* 0x000fe20000000c00 */
[----:B------:R-:W-:Y:S01]  /*48f80*/  BAR.SYNC.DEFER_BLOCKING 0x0 ;  /* 0x0000000000007b1d */ /* 0x000fe20000010000 */
[----:B------:R-:W-:-:S02]  /*48f90*/  IMAD.MOV.U32 R54, RZ, RZ, R64 ;  /* 0x000000ffff367224 */ /* 0x000fc400078e0040 */
[----:B------:R-:W-:Y:S02]  /*48fa0*/  IMAD.MOV.U32 R53, RZ, RZ, R62 ;  /* 0x000000ffff357224 */ /* 0x000fe400078e003e */
[----:B------:R-:W-:Y:S02]  /*48fb0*/  IMAD.MOV.U32 R55, RZ, RZ, R66 ;  /* 0x000000ffff377224 */ /* 0x000fe400078e0042 */
[----:B------:R-:W-:Y:S01]  /*48fc0*/  IMAD.MOV.U32 R62, RZ, RZ, R65 ;  /* 0x000000ffff3e7224 */ /* 0x000fe200078e0041 */
[----:B------:R-:W3:Y:S04]  /*48fd0*/  LDL.LU R64, [R1+0x108] ;  /* 0x0001080001407983 */ /* 0x000ee80000300800 */
[----:B------:R-:W3:Y:S04]  /*48fe0*/  LDL.LU R66, [R1+0x104] ;  /* 0x0001040001427983 */ /* 0x000ee80000300800 */
[----:B------:R-:W3:Y:S04]  /*48ff0*/  LDL.LU R65, [R1+0x100] ;  /* 0x0001000001417983 */ /* 0x000ee80000300800 */
[----:B------:R-:W1:Y:S04]  /*49000*/  LDS.128 R56, [R252+UR7] ;  /* 0x00000007fc387984 */ /* 0x000e680008000c00 */
[----:B------:R-:W-:Y:S01]  /*49010*/  LDS.128 R240, [R252+UR7+0x800] ;  /* 0x00080007fcf07984 */ /* 0x000fe20008000c00 */
[----:B------:R-:W-:Y:S01]  /*49020*/  IMAD.MOV.U32 R52, RZ, RZ, R60 ;  /* 0x000000ffff347224 */ /* 0x000fe200078e003c */
[----:B------:R-:W-:Y:S01]  /*49030*/  BAR.SYNC.DEFER_BLOCKING 0x0 ;  /* 0x0000000000007b1d */ /* 0x000fe20000010000 */
[----:B------:R-:W-:-:S05]  /*49040*/  IMAD.MOV.U32 R60, RZ, RZ, R61 ;  /* 0x000000ffff3c7224 */ /* 0x000fca00078e003d */
[----:B------:R4:W-:Y:S04]  /*49050*/  STS.128 [R2], R52 ;  /* 0x0000003402007388 */ /* 0x0009e80000000c00 */
[----:B----4-:R-:W4:Y:S01]  /*49060*/  LDL.LU R55, [R1+0xa00] ;  /* 0x000a000001377983 */ /* 0x010f220000300800 */
[----:B------:R-:W-:Y:S02]  /*49070*/  IMAD.MOV.U32 R61, RZ, RZ, R63 ;  /* 0x000000ffff3d7224 */ /* 0x000fe400078e003f */
[----:B------:R-:W-:-:S05]  /*49080*/  IMAD.MOV.U32 R63, RZ, RZ, R67 ;  /* 0x000000ffff3f7224 */ /* 0x000fca00078e0043 */
[----:B------:R1:W-:Y:S01]  /*49090*/  STS.128 [R2+0x400], R60 ;  /* 0x0004003c02007388 */ /* 0x0003e20000000c00 */
[----:B------:R-:W-:Y:S01]  /*490a0*/  BAR.SYNC.DEFER_BLOCKING 0x0 ;  /* 0x0000000000007b1d */ /* 0x000fe20000010000 */
[C---:B--2---:R-:W-:Y:S01]  /*490b0*/  ISETP.GE.AND P0, PT, R247.reuse, UR14, PT ;  /* 0x0000000ef7007c0c */ /* 0x044fe2000bf06270 */
[----:B------:R-:W-:-:S04]  /*490c0*/  IMAD R52, R247, UR4, RZ ;  /* 0x00000004f7347c24 */ /* 0x000fc8000f8e02ff */
[----:B------:R-:W3:Y:S01]  /*490d0*/  LDCU UR4, c[0x0][0x39c] ;  /* 0x00007380ff0477ac */ /* 0x000ee20008000800 */
[----:B------:R-:W2:Y:S04]  /*490e0*/  LDL.LU R247, [R1+0x10c] ;  /* 0x00010c0001f77983 */ /* 0x000ea80000300800 */
[----:B------:R-:W2:Y:S04]  /*490f0*/  LDL.LU R54, [R1+0xa04] ;  /* 0x000a040001367983 */ /* 0x000ea80000300800 */
[----:B------:R-:W2:Y:S04]  /*49100*/  LDL.LU R244, [R1+0x10] ;  /* 0x0000100001f47983 */ /* 0x000ea80000300800 */
[----:B-1----:R-:W2:Y:S01]  /*49110*/  LDL.LU R61, [R1+0xa08] ;  /* 0x000a0800013d7983 */ /* 0x002ea20000300800 */
[----:B------:R-:W-:Y:S01]  /*49120*/  IMAD R53, R0, R3, RZ ;  /* 0x0000000300357224 */ /* 0x000fe200078e02ff */
[----:B------:R-:W-:-:S02]  /*49130*/  LEA R2, P2, R52, UR12, 0x2 ;  /* 0x0000000c34027c11 */ /* 0x000fc4000f8410ff */
[----:B------:R-:W-:Y:S02]  /*49140*/  ISETP.LT.AND P1, PT, R0, UR15, !P0 ;  /* 0x0000000f00007c0c */ /* 0x000fe4000c721270 */
[----:B------:R-:W-:Y:S02]  /*49150*/  LEA.HI.X.SX32 R0, R52, UR13, 0x2, P2 ;  /* 0x0000000d34007c11 */ /* 0x000fe400090f16ff */
[----:B------:R-:W-:-:S04]  /*49160*/  LEA R52, P2, R53, R2, 0x2 ;  /* 0x0000000235347211 */ /* 0x000fc800078410ff */
[----:B------:R-:W-:Y:S02]  /*49170*/  LEA.HI.X.SX32 R53, R53, R0, 0x2, P2 ;  /* 0x0000000035357211 */ /* 0x000fe400010f16ff */
[C---:B---3--:R-:W-:Y:S01]  /*49180*/  ISETP.LT.AND P2, PT, R245.reuse, UR4, !P0 ;  /* 0x00000004f5007c0c */ /* 0x048fe2000c741270 */
[----:B------:R-:W4:Y:S02]  /*49190*/  LDCU UR4, c[0x0][0x39c] ;  /* 0x00007380ff0477ac */ /* 0x000f240008000800 */
[----:B------:R1:W-:Y:S02]  /*491a0*/  @P1 STG.E desc[UR22][R52.64], R65 ;  /* 0x0000004134001986 */ /* 0x0003e4000c101916 */
[----:B-1----:R-:W-:Y:S02]  /*491b0*/  IMAD R53, R245, R3, RZ ;  /* 0x00000003f5357224 */ /* 0x002fe400078e02ff */
[----:B------:R-:W3:Y:S03]  /*491c0*/  LDL.LU R245, [R1+0x14] ;  /* 0x0000140001f57983 */ /* 0x000ee60000300800 */
[C---:B------:R-:W-:Y:S01]  /*491d0*/  LEA R52, P1, R53.reuse, R2, 0x2 ;  /* 0x0000000235347211 */ /* 0x040fe200078210ff */
[----:B------:R-:W3:Y:S03]  /*491e0*/  LDL.LU R62, [R1+0xa0c] ;  /* 0x000a0c00013e7983 */ /* 0x000ee60000300800 */
[----:B------:R-:W-:-:S05]  /*491f0*/  LEA.HI.X.SX32 R53, R53, R0, 0x2, P1 ;  /* 0x0000000035357211 */ /* 0x000fca00008f16ff */
[----:B------:R1:W-:Y:S01]  /*49200*/  @P2 STG.E desc[UR22][R52.64], R66 ;  /* 0x0000004234002986 */ /* 0x0003e2000c101916 */
[C---:B------:R-:W-:Y:S01]  /*49210*/  ISETP.LT.AND P2, PT, R246.reuse, UR5, !P0 ;  /* 0x00000005f6007c0c */ /* 0x040fe2000c741270 */
[----:B------:R-:W2:Y:S01]  /*49220*/  LDCU UR5, c[0x0][0x39c] ;  /* 0x00007380ff0577ac */ /* 0x000ea20008000800 */
[----:B-1----:R-:W-:Y:S02]  /*49230*/  IMAD R53, R246, R3, RZ ;  /* 0x00000003f6357224 */ /* 0x002fe400078e02ff */
[----:B------:R-:W3:Y:S03]  /*49240*/  LDL.LU R246, [R1+0x18] ;  /* 0x0000180001f67983 */ /* 0x000ee60000300800 */
[C---:B------:R-:W-:Y:S01]  /*49250*/  LEA R52, P1, R53.reuse, R2, 0x2 ;  /* 0x0000000235347211 */ /* 0x040fe200078210ff */
[----:B------:R-:W3:Y:S03]  /*49260*/  LDL.LU R60, [R1+0xa10] ;  /* 0x000a1000013c7983 */ /* 0x000ee60000300800 */
[----:B------:R-:W-:-:S05]  /*49270*/  LEA.HI.X.SX32 R53, R53, R0, 0x2, P1 ;  /* 0x0000000035357211 */ /* 0x000fca00008f16ff */
[----:B------:R1:W-:Y:S01]  /*49280*/  @P2 STG.E desc[UR22][R52.64], R64 ;  /* 0x0000004034002986 */ /* 0x0003e2000c101916 */
[C---:B----4-:R-:W-:Y:S01]  /*49290*/  ISETP.LT.AND P2, PT, R55.reuse, UR4, !P0 ;  /* 0x0000000437007c0c */ /* 0x050fe2000c741270 */
[----:B------:R-:W4:Y:S01]  /*492a0*/  LDCU UR4, c[0x0][0x39c] ;  /* 0x00007380ff0477ac */ /* 0x000f220008000800 */
[----:B-1----:R-:W-:-:S05]  /*492b0*/  IMAD R53, R55, R3, RZ ;  /* 0x0000000337357224 */ /* 0x002fca00078e02ff */
[----:B------:R-:W-:-:S04]  /*492c0*/  LEA R52, P1, R53, R2, 0x2 ;  /* 0x0000000235347211 */ /* 0x000fc800078210ff */
[----:B------:R-:W-:-:S05]  /*492d0*/  LEA.HI.X.SX32 R53, R53, R0, 0x2, P1 ;  /* 0x0000000035357211 */ /* 0x000fca00008f16ff */
[----:B--2---:R1:W-:Y:S01]  /*492e0*/  @P2 STG.E desc[UR22][R52.64], R247 ;  /* 0x000000f734002986 */ /* 0x0043e2000c101916 */
[C---:B------:R-:W-:Y:S01]  /*492f0*/  ISETP.LT.AND P2, PT, R54.reuse, UR5, !P0 ;  /* 0x0000000536007c0c */ /* 0x040fe2000c741270 */
[----:B------:R-:W2:Y:S01]  /*49300*/  LDCU UR5, c[0x0][0x39c] ;  /* 0x00007380ff0577ac */ /* 0x000ea20008000800 */
[-C--:B-1----:R-:W-:Y:S01]  /*49310*/  IMAD R53, R54, R3.reuse, RZ ;  /* 0x0000000336357224 */ /* 0x082fe200078e02ff */
[----:B------:R-:W3:Y:S04]  /*49320*/  LDL.LU R247, [R1+0x1c] ;  /* 0x00001c0001f77983 */ /* 0x000ee80000300800 */
[C---:B------:R-:W-:Y:S01]  /*49330*/  LEA R52, P1, R53.reuse, R2, 0x2 ;  /* 0x0000000235347211 */ /* 0x040fe200078210ff */
[----:B------:R-:W3:Y:S03]  /*49340*/  LDL.LU R55, [R1+0xa18] ;  /* 0x000a180001377983 */ /* 0x000ee60000300800 */
[----:B------:R-:W-:Y:S01]  /*49350*/  LEA.HI.X.SX32 R53, R53, R0, 0x2, P1 ;  /* 0x0000000035357211 */ /* 0x000fe200008f16ff */
[----:B------:R-:W3:Y:S04]  /*49360*/  LDL.LU R54, [R1+0xa14] ;  /* 0x000a140001367983 */ /* 0x000ee80000300800 */
[----:B------:R1:W-:Y:S01]  /*49370*/  @P2 STG.E desc[UR22][R52.64], R244 ;  /* 0x000000f434002986 */ /* 0x0003e2000c101916 */
[C---:B----4-:R-:W-:Y:S01]  /*49380*/  ISETP.LT.AND P2, PT, R61.reuse, UR4, !P0 ;  /* 0x000000043d007c0c */ /* 0x050fe2000c741270 */
[----:B------:R-:W4:Y:S02]  /*49390*/  LDCU UR4, c[0x0][0x39c] ;  /* 0x00007380ff0477ac */ /* 0x000f240008000800 */
[----:B------:R-:W3:Y:S01]  /*493a0*/  LDL.LU R66, [R1+0xb38] ;  /* 0x000b380001427983 */ /* 0x000ee20000300800 */
[----:B-1----:R-:W-:-:S03]  /*493b0*/  IMAD R53, R61, R3, RZ ;  /* 0x000000033d357224 */ /* 0x002fc600078e02ff */
[----:B------:R-:W3:Y:S04]  /*493c0*/  LDL.LU R61, [R1+0xa1c] ;  /* 0x000a1c00013d7983 */ /* 0x000ee80000300800 */
[----:B------:R-:W3:Y:S04]  /*493d0*/  LDL.LU R65, [R1+0xa24] ;  /* 0x000a240001417983 */ /* 0x000ee80000300800 */
[----:B------:R-:W3:Y:S04]  /*493e0*/  LDL.LU R64, [R1+0xa20] ;  /* 0x000a200001407983 */ /* 0x000ee80000300800 */
[----:B------:R-:W3:Y:S01]  /*493f0*/  LDL.LU R63, [R1+0xa2c] ;  /* 0x000a2c00013f7983 */ /* 0x000ee20000300800 */
[----:B------:R-:W-:-:S04]  /*49400*/  LEA R52, P1, R53, R2, 0x2 ;  /* 0x0000000235347211 */ /* 0x000fc800078210ff */
[----:B------:R-:W-:-:S05]  /*49410*/  LEA.HI.X.SX32 R53, R53, R0, 0x2, P1 ;  /* 0x0000000035357211 */ /* 0x000fca00008f16ff */
[----:B---3--:R1:W-:Y:S01]  /*49420*/  @P2 STG.E desc[UR22][R52.64], R245 ;  /* 0x000000f534002986 */ /* 0x0083e2000c101916 */
[C---:B--2---:R-:W-:Y:S01]  /*49430*/  ISETP.LT.AND P2, PT, R62.reuse, UR5, !P0 ;  /* 0x000000053e007c0c */ /* 0x044fe2000c741270 */
[----:B------:R-:W2:Y:S01]  /*49440*/  LDCU UR5, c[0x0][0x39c] ;  /* 0x00007380ff0577ac */ /* 0x000ea20008000800 */
[----:B-1----:R-:W-:Y:S02]  /*49450*/  IMAD R53, R62, R3, RZ ;  /* 0x000000033e357224 */ /* 0x002fe400078e02ff */
[----:B------:R-:W3:Y:S03]  /*49460*/  LDL.LU R62, [R1+0xa28] ;  /* 0x000a2800013e7983 */ /* 0x000ee60000300800 */
[----:B------:R-:W-:-:S04]  /*49470*/  LEA R52, P1, R53, R2, 0x2 ;  /* 0x0000000235347211 */ /* 0x000fc800078210ff */
[----:B------:R-:W-:-:S05]  /*49480*/  LEA.HI.X.SX32 R53, R53, R0, 0x2, P1 ;  /* 0x0000000035357211 */ /* 0x000fca00008f16ff */
[----:B------:R1:W-:Y:S01]  /*49490*/  @P2 STG.E desc[UR22][R52.64], R246 ;  /* 0x000000f634002986 */ /* 0x0003e2000c101916 */
[C---:B----4-:R-:W-:Y:S01]  /*494a0*/  ISETP.LT.AND P2, PT, R60.reuse, UR4, !P0 ;  /* 0x000000043c007c0c */ /* 0x050fe2000c741270 */
[----:B------:R-:W4:Y:S01]  /*494b0*/  LDCU UR4, c[0x0][0x39c] ;  /* 0x00007380ff0477ac */ /* 0x000f220008000800 */
[----:B-1----:R-:W-:-:S05]  /*494c0*/  IMAD R53, R60, R3, RZ ;  /* 0x000000033c357224 */ /* 0x002fca00078e02ff */
[----:B------:R-:W-:-:S04]  /*494d0*/  LEA R52, P1, R53, R2, 0x2 ;  /* 0x0000000235347211 */ /* 0x000fc800078210ff */
[----:B------:R-:W-:-:S05]  /*494e0*/  LEA.HI.X.SX32 R53, R53, R0, 0x2, P1 ;  /* 0x0000000035357211 */ /* 0x000fca00008f16ff */
[----:B------:R1:W-:Y:S01]  /*494f0*/  @P2 STG.E desc[UR22][R52.64], R247 ;  /* 0x000000f734002986 */ /* 0x0003e2000c101916 */
[C---:B--2---:R-:W-:Y:S01]  /*49500*/  ISETP.LT.AND P6, PT, R55.reuse, UR5, !P0 ;  /* 0x0000000537007c0c */ /* 0x044fe2000c7c1270 */
[----:B------:R-:W2:Y:S01]  /*49510*/  LDCU UR5, c[0x0][0x39c] ;  /* 0x00007380ff0577ac */ /* 0x000ea20008000800 */
[-C--:B-1----:R-:W-:Y:S01]  /*49520*/  IMAD R53, R55, R3.reuse, RZ ;  /* 0x0000000337357224 */ /* 0x082fe200078e02ff */
[C---:B------:R-:W-:Y:S01]  /*49530*/  ISETP.LT.AND P2, PT, R54.reuse, UR6, !P0 ;  /* 0x0000000636007c0c */ /* 0x040fe2000c741270 */
[----:B------:R-:W-:Y:S01]  /*49540*/  IMAD R60, R54, R3, RZ ;  /* 0x00000003363c7224 */ /* 0x000fe200078e02ff */
[----:B------:R-:W1:Y:S02]  /*49550*/  LDCU UR6, c[0x0][0x39c] ;  /* 0x00007380ff0677ac */ /* 0x000e640008000800 */
[C---:B------:R-:W-:Y:S02]  /*49560*/  LEA R54, P3, R53.reuse, R2, 0x2 ;  /* 0x0000000235367211 */ /* 0x040fe400078610ff */
[----:B------:R-:W-:Y:S01]  /*49570*/  ISETP.LT.AND P1, PT, R66, UR9, !P0 ;  /* 0x0000000942007c0c */ /* 0x000fe2000c721270 */
[----:B------:R-:W1:Y:S01]  /*49580*/  LDCU UR9, c[0x0][0x39c] ;  /* 0x00007380ff0977ac */ /* 0x000e620008000800 */
[----:B------:R-:W-:Y:S01]  /*49590*/  LEA.HI.X.SX32 R55, R53, R0, 0x2, P3 ;  /* 0x0000000035377211 */ /* 0x000fe200018f16ff */
[----:B------:R-:W3:Y:S01]  /*495a0*/  LDL.LU R66, [R1+0xa3c] ;  /* 0x000a3c0001427983 */ /* 0x000ee20000300800 */
[----:B------:R-:W-:-:S02]  /*495b0*/  LEA R52, P5, R60, R2, 0x2 ;  /* 0x000000023c347211 */ /* 0x000fc400078a10ff */
[C---:B----4-:R-:W-:Y:S01]  /*495c0*/  ISETP.LT.AND P4, PT, R61.reuse, UR4, !P0 ;  /* 0x000000043d007c0c */ /* 0x050fe2000c781270 */
[----:B------:R-:W-:Y:S01]  /*495d0*/  IMAD R61, R61, R3, RZ ;  /* 0x000000033d3d7224 */ /* 0x000fe200078e02ff */
[----:B------:R-:W-:Y:S01]  /*495e0*/  LEA.HI.X.SX32 R53, R60, R0, 0x2, P5 ;  /* 0x000000003c357211 */ /* 0x000fe200028f16ff */
[----:B------:R4:W-:Y:S01]  /*495f0*/  @P6 STG.E desc[UR22][R54.64], R248 ;  /* 0x000000f836006986 */ /* 0x0009e2000c101916 */
[----:B------:R-:W3:Y:S03]  /*49600*/  LDCU UR4, c[0x0][0x39c] ;  /* 0x00007380ff0477ac */ /* 0x000ee60008000800 */
[----:B------:R1:W-:Y:S01]  /*49610*/  @P2 STG.E desc[UR22][R52.64], R249 ;  /* 0x000000f934002986 */ /* 0x0003e2000c101916 */
[----:B----4-:R-:W-:-:S04]  /*49620*/  LEA R54, P3, R61, R2, 0x2 ;  /* 0x000000023d367211 */ /* 0x010fc800078610ff */
[----:B------:R-:W-:Y:S01]  /*49630*/  LEA.HI.X.SX32 R55, R61, R0, 0x2, P3 ;  /* 0x000000003d377211 */ /* 0x000fe200018f16ff */
[CC--:B-1----:R-:W-:Y:S01]  /*49640*/  IMAD R53, R65.reuse, R3.reuse, RZ ;  /* 0x0000000341357224 */ /* 0x0c2fe200078e02ff */
[----:B--2---:R-:W-:Y:S01]  /*49650*/  ISETP.LT.AND P3, PT, R65, UR5, !P0 ;  /* 0x0000000541007c0c */ /* 0x004fe2000c761270 */
[CC--:B------:R-:W-:Y:S01]  /*49660*/  IMAD R60, R64.reuse, R3.reuse, RZ ;  /* 0x00000003403c7224 */ /* 0x0c0fe200078e02ff */
[----:B------:R-:W2:Y:S01]  /*49670*/  LDL.LU R65, [R1+0xa40] ;  /* 0x000a400001417983 */ /* 0x000ea20000300800 */
[----:B------:R-:W-:Y:S01]  /*49680*/  ISETP.LT.AND P2, PT, R64, UR6, !P0 ;  /* 0x0000000640007c0c */ /* 0x000fe2000c741270 */
[C---:B------:R-:W-:Y:S01]  /*49690*/  IMAD R61, R63.reuse, R3, RZ ;  /* 0x000000033f3d7224 */ /* 0x040fe200078e02ff */
[----:B------:R-:W-:Y:S01]  /*496a0*/  ISETP.LT.AND P5, PT, R63, UR9, !P0 ;  /* 0x000000093f007c0c */ /* 0x000fe2000c7a1270 */
[----:B------:R-:W4:Y:S01]  /*496b0*/  LDL.LU R67, [R1+0xa38] ;  /* 0x000a380001437983 */ /* 0x000f220000300800 */
[----:B------:R-:W2:Y:S03]  /*496c0*/  LDCU UR5, c[0x0][0x39c] ;  /* 0x00007380ff0577ac */ /* 0x000ea60008000800 */
[----:B------:R-:W4:Y:S01]  /*496d0*/  LDL.LU R64, [R1+0xa48] ;  /* 0x000a480001407983 */ /* 0x000f220000300800 */
[----:B------:R-:W1:Y:S03]  /*496e0*/  LDCU UR6, c[0x0][0x39c] ;  /* 0x00007380ff0677ac */ /* 0x000e660008000800 */
[----:B------:R-:W4:Y:S01]  /*496f0*/  LDL.LU R63, [R1+0xa54] ;  /* 0x000a5400013f7983 */ /* 0x000f220000300800 */
[----:B------:R-:W1:Y:S03]  /*49700*/  LDCU UR9, c[0x0][0x39c] ;  /* 0x00007380ff0977ac */ /* 0x000e660008000800 */
[----:B------:R3:W-:Y:S01]  /*49710*/  @P4 STG.E desc[UR22][R54.64], R250 ;  /* 0x000000fa36004986 */ /* 0x0007e2000c101916 */
[----:B------:R-:W-:-:S04]  /*49720*/  LEA R52, P4, R53, R2, 0x2 ;  /* 0x0000000235347211 */ /* 0x000fc800078810ff */
[----:B------:R-:W-:Y:S02]  /*49730*/  LEA.HI.X.SX32 R53, R53, R0, 0x2, P4 ;  /* 0x0000000035357211 */ /* 0x000fe400020f16ff */
[C---:B---3--:R-:W-:Y:S01]  /*49740*/  ISETP.LT.AND P4, PT, R62.reuse, UR4, !P0 ;  /* 0x000000043e007c0c */ /* 0x048fe2000c781270 */
[----:B------:R-:W-:Y:S01]  /*49750*/  IMAD R62, R62, R3, RZ ;  /* 0x000000033e3e7224 */ /* 0x000fe200078e02ff */
[----:B------:R-:W3:Y:S01]  /*49760*/  LDCU UR4, c[0x0][0x39c] ;  /* 0x00007380ff0477ac */ /* 0x000ee20008000800 */
[C---:B------:R-:W-:Y:S01]  /*49770*/  LEA R54, P6, R60.reuse, R2, 0x2 ;  /* 0x000000023c367211 */ /* 0x040fe200078c10ff */
[----:B------:R1:W-:Y:S03]  /*49780*/  @P3 STG.E desc[UR22][R52.64], R251 ;  /* 0x000000fb34003986 */ /* 0x0003e6000c101916 */
[----:B------:R-:W-:Y:S02]  /*49790*/  LEA.HI.X.SX32 R55, R60, R0, 0x2, P6 ;  /* 0x000000003c377211 */ /* 0x000fe400030f16ff */
[----:B------:R-:W-:-:S03]  /*497a0*/  LEA R60, P6, R62, R2, 0x2 ;  /* 0x000000023e3c7211 */ /* 0x000fc600078c10ff */
[----:B------:R3:W-:Y:S01]  /*497b0*/  @P2 STG.E desc[UR22][R54.64], R204 ;  /* 0x000000cc36002986 */ /* 0x0007e2000c101916 */
[----:B-1----:R-:W-:-:S04]  /*497c0*/  LEA R52, P3, R61, R2, 0x2 ;  /* 0x000000023d347211 */ /* 0x002fc800078610ff */
[-C--:B------:R-:W-:Y:S02]  /*497d0*/  LEA.HI.X.SX32 R53, R61, R0.reuse, 0x2, P3 ;  /* 0x000000003d357211 */ /* 0x080fe400018f16ff */
[----:B------:R-:W-:-:S03]  /*497e0*/  LEA.HI.X.SX32 R61, R62, R0, 0x2, P6 ;  /* 0x000000003e3d7211 */ /* 0x000fc600030f16ff */
[----:B------:R1:W-:Y:S04]  /*497f0*/  @P5 STG.E desc[UR22][R52.64], R205 ;  /* 0x000000cd34005986 */ /* 0x0003e8000c101916 */
[----:B------:R4:W-:Y:S01]  /*49800*/  @P4 STG.E desc[UR22][R60.64], R206 ;  /* 0x000000ce3c004986 */ /* 0x0009e2000c101916 */
[C---:B------:R-:W-:Y:S01]  /*49810*/  ISETP.LT.AND P2, PT, R66.reuse, UR10, !P0 ;  /* 0x0000000a42007c0c */ /* 0x040fe2000c741270 */
[----:B---3--:R-:W-:Y:S01]  /*49820*/  IMAD R54, R66, R3, RZ ;  /* 0x0000000342367224 */ /* 0x008fe200078e02ff */
[----:B------:R-:W3:Y:S01]  /*49830*/  LDCU UR10, c[0x0][0x39c] ;  /* 0x00007380ff0a77ac */ /* 0x000ee20008000800 */
[----:B------:R-:W3:Y:S03]  /*49840*/  LDL.LU R66, [R1+0xa50] ;  /* 0x000a500001427983 */ /* 0x000ee60000300800 */
[----:B-1----:R-:W-:-:S04]  /*49850*/  LEA R52, P4, R54, R2, 0x2 ;  /* 0x0000000236347211 */ /* 0x002fc800078810ff */
[----:B------:R-:W-:-:S05]  /*49860*/  LEA.HI.X.SX32 R53, R54, R0, 0x2, P4 ;  /* 0x0000000036357211 */ /* 0x000fca00020f16ff */
[----:B------:R1:W-:Y:S01]  /*49870*/  @P2 STG.E desc[UR22][R52.64], R207 ;  /* 0x000000cf34002986 */ /* 0x0003e2000c101916 */
[C---:B--2---:R-:W-:Y:S01]  /*49880*/  ISETP.LT.AND P3, PT, R65.reuse, UR5, !P0 ;  /* 0x0000000541007c0c */ /* 0x044fe2000c761270 */
[-C--:B------:R-:W-:Y:S01]  /*49890*/  IMAD R55, R65, R3.reuse, RZ ;  /* 0x0000000341377224 */ /* 0x080fe200078e02ff */
[----:B------:R-:W2:Y:S01]  /*498a0*/  LDCU UR5, c[0x0][0x39c] ;  /* 0x00007380ff0577ac */ /* 0x000ea20008000800 */
[----:B------:R-:W2:Y:S01]  /*498b0*/  LDL.LU R65, [R1+0xa5c] ;  /* 0x000a5c0001417983 */ /* 0x000ea20000300800 */
[CC--:B----4-:R-:W-:Y:S01]  /*498c0*/  IMAD R60, R67.reuse, R3.reuse, RZ ;  /* 0x00000003433c7224 */ /* 0x0d0fe200078e02ff */
[----:B------:R-:W-:Y:S01]  /*498d0*/  ISETP.LT.AND P4, PT, R67, UR4, !P0 ;  /* 0x0000000443007c0c */ /* 0x000fe2000c781270 */
[----:B------:R-:W3:Y:S01]  /*498e0*/  LDCU UR4, c[0x0][0x39c] ;  /* 0x00007380ff0477ac */ /* 0x000ee20008000800 */
[----:B------:R-:W4:Y:S01]  /*498f0*/  LDL.LU R62, [R1+0xa58] ;  /* 0x000a5800013e7983 */ /* 0x000f220000300800 */
[CC--:B------:R-:W-:Y:S02]  /*49900*/  LEA R54, P5, R55.reuse, R2.reuse, 0x2 ;  /* 0x0000000237367211 */ /* 0x0c0fe400078a10ff */
[----:B-1----:R-:W-:Y:S01]  /*49910*/  LEA R52, P2, R60, R2, 0x2 ;  /* 0x000000023c347211 */ /* 0x002fe200078410ff */
[----:B------:R-:W-:Y:S01]  /*49920*/  IMAD R61, R64, R3, RZ ;  /* 0x00000003403d7224 */ /* 0x000fe200078e02ff */
[----:B------:R-:W-:-:S02]  /*49930*/  LEA.HI.X.SX32 R55, R55, R0, 0x2, P5 ;  /* 0x0000000037377211 */ /* 0x000fc400028f16ff */
[----:B------:R-:W-:Y:S01]  /*49940*/  ISETP.LT.AND P5, PT, R64, UR6, !P0 ;  /* 0x0000000640007c0c */ /* 0x000fe2000c7a1270 */
[----:B------:R-:W4:Y:S01]  /*49950*/  LDCU UR6, c[0x0][0x39c] ;  /* 0x00007380ff0677ac */ /* 0x000f220008000800 */
[----:B------:R-:W4:Y:S01]  /*49960*/  LDL.LU R64, [R1+0xa6c] ;  /* 0x000a6c0001407983 */ /* 0x000f220000300800 */
[----:B------:R-:W-:-:S03]  /*49970*/  LEA.HI.X.SX32 R53, R60, R0, 0x2, P2 ;  /* 0x000000003c357211 */ /* 0x000fc600010f16ff */
[----:B------:R-:W-:Y:S01]  /*49980*/  @P3 STG.E desc[UR22][R54.64], R212 ;  /* 0x000000d436003986 */ /* 0x000fe2000c101916 */
[C---:B------:R-:W-:Y:S01]  /*49990*/  ISETP.LT.AND P3, PT, R63.reuse, UR9, !P0 ;  /* 0x000000093f007c0c */ /* 0x040fe2000c761270 */
[----:B------:R-:W1:Y:S02]  /*499a0*/  LDCU UR9, c[0x0][0x39c] ;  /* 0x00007380ff0977ac */ /* 0x000e640008000800 */
[----:B------:R1:W-:Y:S02]  /*499b0*/  @P4 STG.E desc[UR22][R52.64], R213 ;  /* 0x000000d534004986 */ /* 0x0003e4000c101916 */
[----:B-1----:R-:W-:Y:S02]  /*499c0*/  IMAD R53, R63, R3, RZ ;  /* 0x000000033f357224 */ /* 0x002fe400078e02ff */
[----:B------:R-:W4:Y:S01]  /*499d0*/  LDL.LU R63, [R1+0xa70] ;  /* 0x000a7000013f7983 */ /* 0x000f220000300800 */
[----:B------:R-:W-:-:S04]  /*499e0*/  LEA R54, P2, R61, R2, 0x2 ;  /* 0x000000023d367211 */ /* 0x000fc800078410ff */
[----:B------:R-:W-:Y:S02]  /*499f0*/  LEA.HI.X.SX32 R55, R61, R0, 0x2, P2 ;  /* 0x000000003d377211 */ /* 0x000fe400010f16ff */
[----:B------:R-:W-:-:S03]  /*49a00*/  LEA R52, P4, R53, R2, 0x2 ;  /* 0x0000000235347211 */ /* 0x000fc600078810ff */
[----:B------:R1:W-:Y:S01]  /*49a10*/  @P5 STG.E desc[UR22][R54.64], R214 ;  /* 0x000000d636005986 */ /* 0x0003e2000c101916 */
[----:B------:R-:W-:-:S05]  /*49a20*/  LEA.HI.X.SX32 R53, R53, R0, 0x2, P4 ;  /* 0x0000000035357211 */ /* 0x000fca00020f16ff */
[----:B------:R1:W-:Y:S01]  /*49a30*/  @P3 STG.E desc[UR22][R52.64], R215 ;  /* 0x000000d734003986 */ /* 0x0003e2000c101916 */
[C---:B---3--:R-:W-:Y:S01]  /*49a40*/  ISETP.LT.AND P2, PT, R66.reuse, UR4, !P0 ;  /* 0x0000000442007c0c */ /* 0x048fe2000c741270 */
[----:B------:R-:W-:Y:S01]  /*49a50*/  IMAD R60, R66, R3, RZ ;  /* 0x00000003423c7224 */ /* 0x000fe200078e02ff */
        /* <DEDUP_REMOVED lines=9> */
[C---:B----4-:R-:W-:Y:S01]  /*49af0*/  ISETP.LT.AND P4, PT, R62.reuse, UR6, !P0 ;  /* 0x000000063e007c0c */ /* 0x050fe2000c781270 */
[----:B------:R-:W-:Y:S01]  /*49b00*/  IMAD R62, R62, R3, RZ ;  /* 0x000000033e3e7224 */ /* 0x000fe200078e02ff */
[-C--:B------:R-:W-:Y:S01]  /*49b10*/  LEA R52, P3, R61, R2.reuse, 0x2 ;  /* 0x000000023d347211 */ /* 0x080fe200078610ff */
[----:B------:R-:W4:Y:S01]  /*49b20*/  LDL.LU R67, [R1+0xa64] ;  /* 0x000a640001437983 */ /* 0x000f220000300800 */
[----:B------:R-:W2:Y:S02]  /*49b30*/  LDCU UR6, c[0x0][0x39c] ;  /* 0x00007380ff0677ac */ /* 0x000ea40008000800 */
[----:B------:R-:W-:-:S02]  /*49b40*/  LEA R60, P6, R62, R2, 0x2 ;  /* 0x000000023e3c7211 */ /* 0x000fc400078c10ff */
[-C--:B------:R-:W-:Y:S01]  /*49b50*/  LEA.HI.X.SX32 R53, R61, R0.reuse, 0x2, P3 ;  /* 0x000000003d357211 */ /* 0x080fe200018f16ff */
[CC--:B-1----:R-:W-:Y:S01]  /*49b60*/  IMAD R54, R64.reuse, R3.reuse, RZ ;  /* 0x0000000340367224 */ /* 0x0c2fe200078e02ff */
[----:B------:R-:W-:Y:S01]  /*49b70*/  ISETP.LT.AND P2, PT, R64, UR10, !P0 ;  /* 0x0000000a40007c0c */ /* 0x000fe2000c741270 */
[----:B------:R-:W1:Y:S01]  /*49b80*/  LDCU UR10, c[0x0][0x39c] ;  /* 0x00007380ff0a77ac */ /* 0x000e620008000800 */
[----:B------:R-:W-:Y:S01]  /*49b90*/  LEA.HI.X.SX32 R61, R62, R0, 0x2, P6 ;  /* 0x000000003e3d7211 */ /* 0x000fe200030f16ff */
[----:B------:R-:W4:Y:S04]  /*49ba0*/  LDL.LU R64, [R1+0xa60] ;  /* 0x000a600001407983 */ /* 0x000f280000300800 */
[----:B------:R1:W-:Y:S04]  /*49bb0*/  @P5 STG.E desc[UR22][R52.64], R221 ;  /* 0x000000dd34005986 */ /* 0x0003e8000c101916 */
[----:B------:R1:W-:Y:S01]  /*49bc0*/  @P4 STG.E desc[UR22][R60.64], R222 ;  /* 0x000000de3c004986 */ /* 0x0003e2000c101916 */
[C---:B---3--:R-:W-:Y:S01]  /*49bd0*/  ISETP.LT.AND P4, PT, R63.reuse, UR4, !P0 ;  /* 0x000000043f007c0c */ /* 0x048fe2000c781270 */
[----:B------:R-:W-:Y:S01]  /*49be0*/  IMAD R55, R63, R3, RZ ;  /* 0x000000033f377224 */ /* 0x000fe200078e02ff */
[C---:B-1----:R-:W-:Y:S01]  /*49bf0*/  LEA R52, P3, R54.reuse, R2, 0x2 ;  /* 0x0000000236347211 */ /* 0x042fe200078610ff */
[----:B------:R-:W3:Y:S01]  /*49c00*/  LDL.LU R63, [R1+0xb54] ;  /* 0x000b5400013f7983 */ /* 0x000ee20000300800 */
[----:B------:R-:W4:Y:S03]  /*49c10*/  LDCU UR4, c[0x0][0x39c] ;  /* 0x00007380ff0477ac */ /* 0x000f260008000800 */
[----:B------:R-:W3:Y:S01]  /*49c20*/  LDL.LU R62, [R1+0xa4c] ;  /* 0x000a4c00013e7983 */ /* 0x000ee20000300800 */
[----:B------:R-:W-:-:S02]  /*49c30*/  LEA.HI.X.SX32 R53, R54, R0, 0x2, P3 ;  /* 0x0000000036357211 */ /* 0x000fc400018f16ff */
[----:B------:R-:W-:-:S03]  /*49c40*/  LEA R54, P3, R55, R2, 0x2 ;  /* 0x0000000237367211 */ /* 0x000fc600078610ff */
[----:B------:R1:W-:Y:S01]  /*49c50*/  @P2 STG.E desc[UR22][R52.64], R223 ;  /* 0x000000df34002986 */ /* 0x0003e2000c101916 */
[----:B------:R-:W-:-:S05]  /*49c60*/  LEA.HI.X.SX32 R55, R55, R0, 0x2, P3 ;  /* 0x0000000037377211 */ /* 0x000fca00018f16ff */
[----:B------:R-:W-:Y:S01]  /*49c70*/  @P4 STG.E desc[UR22][R54.64], R228 ;  /* 0x000000e436004986 */ /* 0x000fe2000c101916 */
[C---:B------:R-:W-:Y:S01]  /*49c80*/  IMAD R60, R66.reuse, R3, RZ ;  /* 0x00000003423c7224 */ /* 0x040fe200078e02ff */
[----:B--2---:R-:W-:Y:S01]  /*49c90*/  ISETP.LT.AND P5, PT, R66, UR5, !P0 ;  /* 0x0000000542007c0c */ /* 0x004fe2000c7a1270 */
[----:B------:R-:W2:Y:S01]  /*49ca0*/  LDCU UR5, c[0x0][0x39c] ;  /* 0x00007380ff0577ac */ /* 0x000ea20008000800 */
[----:B------:R-:W2:Y:S02]  /*49cb0*/  LDL.LU R66, [R1+0xa44] ;  /* 0x000a440001427983 */ /* 0x000ea40000300800 */
[----:B-1----:R-:W-:-:S04]  /*49cc0*/  LEA R52, P2, R60, R2, 0x2 ;  /* 0x000000023c347211 */ /* 0x002fc800078410ff */
[----:B------:R-:W-:-:S05]  /*49cd0*/  LEA.HI.X.SX32 R53, R60, R0, 0x2, P2 ;  /* 0x000000003c357211 */ /* 0x000fca00010f16ff */
[----:B------:R1:W-:Y:S01]  /*49ce0*/  @P5 STG.E desc[UR22][R52.64], R229 ;  /* 0x000000e534005986 */ /* 0x0003e2000c101916 */
[C---:B------:R-:W-:Y:S01]  /*49cf0*/  ISETP.LT.AND P3, PT, R65.reuse, UR6, !P0 ;  /* 0x0000000641007c0c */ /* 0x040fe2000c761270 */
[----:B------:R-:W-:Y:S01]  /*49d00*/  IMAD R60, R65, R3, RZ ;  /* 0x00000003413c7224 */ /* 0x000fe200078e02ff */
[----:B------:R-:W2:Y:S01]  /*49d10*/  LDCU UR6, c[0x0][0x39c] ;  /* 0x00007380ff0677ac */ /* 0x000ea20008000800 */
[----:B------:R-:W2:Y:S03]  /*49d20*/  LDL.LU R65, [R1+0xa34] ;  /* 0x000a340001417983 */ /* 0x000ea60000300800 */
[C---:B-1----:R-:W-:Y:S01]  /*49d30*/  LEA R52, P4, R60.reuse, R2, 0x2 ;  /* 0x000000023c347211 */ /* 0x042fe200078810ff */
[----:B------:R-:W2:Y:S03]  /*49d40*/  LDL.LU R61, [R1+0xa30] ;  /* 0x000a3000013d7983 */ /* 0x000ea60000300800 */
[----:B------:R-:W-:-:S02]  /*49d50*/  LEA.HI.X.SX32 R53, R60, R0, 0x2, P4 ;  /* 0x000000003c357211 */ /* 0x000fc400020f16ff */
[C---:B----4-:R-:W-:Y:S01]  /*49d60*/  ISETP.LT.AND P4, PT, R64.reuse, UR4, !P0 ;  /* 0x0000000440007c0c */ /* 0x050fe2000c781270 */
[-C--:B------:R-:W-:Y:S02]  /*49d70*/  IMAD R60, R64, R3.reuse, RZ ;  /* 0x00000003403c7224 */ /* 0x080fe400078e02ff */
[----:B------:R1:W-:Y:S01]  /*49d80*/  @P3 STG.E desc[UR22][R52.64], R230 ;  /* 0x000000e634003986 */ /* 0x0003e2000c101916 */
[C---:B------:R-:W-:Y:S01]  /*49d90*/  IMAD R55, R67.reuse, R3, RZ ;  /* 0x0000000343377224 */ /* 0x040fe200078e02ff */
[----:B------:R-:W-:Y:S01]  /*49da0*/  ISETP.LT.AND P2, PT, R67, UR9, !P0 ;  /* 0x0000000943007c0c */ /* 0x000fe2000c741270 */
[----:B------:R-:W4:Y:S01]  /*49db0*/  LDCU UR4, c[0x0][0x39c] ;  /* 0x00007380ff0477ac */ /* 0x000f220008000800 */
[----:B------:R-:W2:Y:S01]  /*49dc0*/  LDL.LU R64, [R1+0xb60] ;  /* 0x000b600001407983 */ /* 0x000ea20000300800 */
[----:B---3--:R-:W-:Y:S01]  /*49dd0*/  ISETP.LT.AND P3, PT, R63, UR10, !P0 ;  /* 0x0000000a3f007c0c */ /* 0x008fe2000c761270 */
[----:B------:R-:W3:Y:S02]  /*49de0*/  LDCU UR9, c[0x0][0x39c] ;  /* 0x00007380ff0977ac */ /* 0x000ee40008000800 */
[----:B------:R-:W3:Y:S01]  /*49df0*/  LDL.LU R63, [R1+0xb68] ;  /* 0x000b6800013f7983 */ /* 0x000ee20000300800 */
[----:B-1----:R-:W-:-:S04]  /*49e00*/  LEA R52, P6, R60, R2, 0x2 ;  /* 0x000000023c347211 */ /* 0x002fc800078c10ff */
[----:B------:R-:W-:Y:S01]  /*49e10*/  LEA.HI.X.SX32 R53, R60, R0, 0x2, P6 ;  /* 0x000000003c357211 */ /* 0x000fe200030f16ff */
[C---:B------:R-:W-:Y:S01]  /*49e20*/  IMAD R60, R62.reuse, R3, RZ ;  /* 0x000000033e3c7224 */ /* 0x040fe200078e02ff */
[----:B--2---:R-:W-:Y:S01]  /*49e30*/  ISETP.LT.AND P6, PT, R62, UR5, !P0 ;  /* 0x000000053e007c0c */ /* 0x004fe2000c7c1270 */
[----:B------:R-:W1:Y:S01]  /*49e40*/  LDCU UR5, c[0x0][0x39c] ;  /* 0x00007380ff0577ac */ /* 0x000e620008000800 */
[----:B------:R-:W2:Y:S01]  /*49e50*/  LDL.LU R62, [R1+0xb74] ;  /* 0x000b7400013e7983 */ /* 0x000ea20000300800 */
[----:B------:R-:W-:-:S04]  /*49e60*/  LEA R54, P5, R55, R2, 0x2 ;  /* 0x0000000237367211 */ /* 0x000fc800078a10ff */
[----:B------:R-:W-:-:S05]  /*49e70*/  LEA.HI.X.SX32 R55, R55, R0, 0x2, P5 ;  /* 0x0000000037377211 */ /* 0x000fca00028f16ff */
[----:B------:R-:W-:Y:S04]  /*49e80*/  @P2 STG.E desc[UR22][R54.64], R231 ;  /* 0x000000e736002986 */ /* 0x000fe8000c101916 */
[----:B------:R1:W-:Y:S02]  /*49e90*/  @P4 STG.E desc[UR22][R52.64], R236 ;  /* 0x000000ec34004986 */ /* 0x0003e4000c101916 */
[----:B-1----:R-:W-:-:S04]  /*49ea0*/  LEA R52, P2, R60, R2, 0x2 ;  /* 0x000000023c347211 */ /* 0x002fc800078410ff */
[----:B------:R-:W-:-:S05]  /*49eb0*/  LEA.HI.X.SX32 R53, R60, R0, 0x2, P2 ;  /* 0x000000003c357211 */ /* 0x000fca00010f16ff */
[----:B------:R1:W-:Y:S01]  /*49ec0*/  @P6 STG.E desc[UR22][R52.64], R237 ;  /* 0x000000ed34006986 */ /* 0x0003e2000c101916 */
[C---:B------:R-:W-:Y:S01]  /*49ed0*/  IMAD R55, R66.reuse, R3, RZ ;  /* 0x0000000342377224 */ /* 0x040fe200078e02ff */
[----:B------:R-:W-:Y:S01]  /*49ee0*/  ISETP.LT.AND P5, PT, R66, UR6, !P0 ;  /* 0x0000000642007c0c */ /* 0x000fe2000c7a1270 */
[----:B------:R-:W2:Y:S01]  /*49ef0*/  LDCU UR6, c[0x0][0x39c] ;  /* 0x00007380ff0677ac */ /* 0x000ea20008000800 */
[----:B------:R-:W2:Y:S02]  /*49f00*/  LDL.LU R66, [R1+0xb78] ;  /* 0x000b780001427983 */ /* 0x000ea40000300800 */
[----:B------:R-:W-:-:S04]  /*49f10*/  LEA R54, P2, R55, R2, 0x2 ;  /* 0x0000000237367211 */ /* 0x000fc800078410ff */
[----:B------:R-:W-:-:S05]  /*49f20*/  LEA.HI.X.SX32 R55, R55, R0, 0x2, P2 ;  /* 0x0000000037377211 */ /* 0x000fca00010f16ff */
[----:B------:R1:W-:Y:S01]  /*49f30*/  @P5 STG.E desc[UR22][R54.64], R238 ;  /* 0x000000ee36005986 */ /* 0x0003e2000c101916 */
[C---:B----4-:R-:W-:Y:S01]  /*49f40*/  ISETP.LT.AND P4, PT, R65.reuse, UR4, !P0 ;  /* 0x0000000441007c0c */ /* 0x050fe2000c781270 */
[----:B------:R-:W4:Y:S01]  /*49f50*/  LDCU UR4, c[0x0][0x39c] ;  /* 0x00007380ff0477ac */ /* 0x000f220008000800 */
[----:B------:R-:W-:Y:S02]  /*49f60*/  IMAD R60, R65, R3, RZ ;  /* 0x00000003413c7224 */ /* 0x000fe400078e02ff */
[----:B------:R-:W2:Y:S03]  /*49f70*/  LDL.LU R65, [R1+0xb7c] ;  /* 0x000b7c0001417983 */ /* 0x000ea60000300800 */
[----:B-1----:R-:W-:-:S04]  /*49f80*/  LEA R52, P6, R60, R2, 0x2 ;  /* 0x000000023c347211 */ /* 0x002fc800078c10ff */
[----:B------:R-:W-:Y:S02]  /*49f90*/  LEA.HI.X.SX32 R53, R60, R0, 0x2, P6 ;  /* 0x000000003c357211 */ /* 0x000fe400030f16ff */
[----:B------:R-:W-:-:S03]  /*49fa0*/  ISETP.LT.AND P5, PT, R64, UR5, !P0 ;  /* 0x0000000540007c0c */ /* 0x000fc6000c7a1270 */
[----:B------:R1:W-:Y:S01]  /*49fb0*/  @P4 STG.E desc[UR22][R52.64], R239 ;  /* 0x000000ef34004986 */ /* 0x0003e2000c101916 */
[----:B---3--:R-:W-:Y:S01]  /*49fc0*/  ISETP.LT.AND P2, PT, R61, UR9, !P0 ;  /* 0x000000093d007c0c */ /* 0x008fe2000c741270 */
[----:B------:R-:W3:Y:S02]  /*49fd0*/  LDCU UR5, c[0x0][0x39c] ;  /* 0x00007380ff0577ac */ /* 0x000ee40008000800 */
[----:B------:R-:W2:Y:S01]  /*49fe0*/  LDL.LU R64, [R1+0xb80] ;  /* 0x000b800001407983 */ /* 0x000ea20000300800 */
[----:B----4-:R-:W-:Y:S01]  /*49ff0*/  ISETP.LT.AND P4, PT, R63, UR4, !P0 ;  /* 0x000000043f007c0c */ /* 0x010fe2000c781270 */
[----:B------:R-:W-:Y:S02]  /*4a000*/  IMAD R61, R61, R3, RZ ;  /* 0x000000033d3d7224 */ /* 0x000fe400078e02ff */
[----:B------:R-:W4:Y:S01]  /*4a010*/  LDL.LU R63, [R1+0xb8c] ;  /* 0x000b8c00013f7983 */ /* 0x000f220000300800 */
[----:B------:R-:W2:Y:S02]  /*4a020*/  LDCU UR4, c[0x0][0x39c] ;  /* 0x00007380ff0477ac */ /* 0x000ea40008000800 */
[----:B------:R-:W-:-:S04]  /*4a030*/  LEA R54, P6, R61, R2, 0x2 ;  /* 0x000000023d367211 */ /* 0x000fc800078c10ff */
[----:B------:R-:W-:Y:S01]  /*4a040*/  LEA.HI.X.SX32 R55, R61, R0, 0x2, P6 ;  /* 0x000000003d377211 */ /* 0x000fe200030f16ff */
[----:B-1----:R-:W-:-:S04]  /*4a050*/  IMAD R53, R3, 0x2, R61 ;  /* 0x0000000203357824 */ /* 0x002fc800078e023d */
[----:B------:R1:W-:Y:S01]  /*4a060*/  @P2 STG.E desc[UR22][R54.64], R136 ;  /* 0x0000008836002986 */ /* 0x0003e2000c101916 */
[----:B--2---:R-:W-:Y:S01]  /*4a070*/  ISETP.LT.AND P2, PT, R62, UR6, !P0 ;  /* 0x000000063e007c0c */ /* 0x004fe2000c741270 */
[----:B------:R-:W-:Y:S01]  /*4a080*/  IMAD R60, R3, 0x2, R53 ;  /* 0x00000002033c7824 */ /* 0x000fe200078e0235 */
[C---:B------:R-:W-:Y:S01]  /*4a090*/  LEA R52, P6, R53.reuse, R2, 0x2 ;  /* 0x0000000235347211 */ /* 0x040fe200078c10ff */
[----:B------:R-:W2:Y:S01]  /*4a0a0*/  LDL.LU R62, [R1+0xb94] ;  /* 0x000b9400013e7983 */ /* 0x000ea20000300800 */
[----:B------:R-:W3:Y:S02]  /*4a0b0*/  LDCU UR6, c[0x0][0x39c] ;  /* 0x00007380ff0677ac */ /* 0x000ee40008000800 */
[----:B------:R-:W-:Y:S01]  /*4a0c0*/  LEA.HI.X.SX32 R53, R53, R0, 0x2, P6 ;  /* 0x0000000035357211 */ /* 0x000fe200030f16ff */
[----:B------:R-:W-:Y:S01]  /*4a0d0*/  IMAD R61, R3, 0x2, R60 ;  /* 0x00000002033d7824 */ /* 0x000fe200078e023c */
[----:B-1----:R-:W-:-:S03]  /*4a0e0*/  LEA R54, P6, R60, R2, 0x2 ;  /* 0x000000023c367211 */ /* 0x002fc600078c10ff */
[----:B------:R1:W-:Y:S01]  /*4a0f0*/  @P3 STG.E desc[UR22][R52.64], R137 ;  /* 0x0000008934003986 */ /* 0x0003e2000c101916 */
[----:B------:R-:W-:-:S05]  /*4a100*/  LEA.HI.X.SX32 R55, R60, R0, 0x2, P6 ;  /* 0x000000003c377211 */ /* 0x000fca00030f16ff */
[----:B------:R3:W-:Y:S01]  /*4a110*/  @P5 STG.E desc[UR22][R54.64], R138 ;  /* 0x0000008a36005986 */ /* 0x0007e2000c101916 */
[----:B-1----:R-:W-:-:S04]  /*4a120*/  LEA R52, P6, R61, R2, 0x2 ;  /* 0x000000023d347211 */ /* 0x002fc800078c10ff */
[----:B------:R-:W-:Y:S01]  /*4a130*/  LEA.HI.X.SX32 R53, R61, R0, 0x2, P6 ;  /* 0x000000003d357211 */ /* 0x000fe200030f16ff */
[----:B---3--:R-:W-:-:S04]  /*4a140*/  IMAD R55, R3, 0x2, R61 ;  /* 0x0000000203377824 */ /* 0x008fc800078e023d */
[----:B------:R1:W-:Y:S01]  /*4a150*/  @P4 STG.E desc[UR22][R52.64], R139 ;  /* 0x0000008b34004986 */ /* 0x0003e2000c101916 */
[----:B------:R-:W-:Y:S01]  /*4a160*/  LEA R54, P6, R55, R2, 0x2 ;  /* 0x0000000237367211 */ /* 0x000fe200078c10ff */
[----:B------:R-:W-:-:S03]  /*4a170*/  IMAD R60, R3, 0x2, R55 ;  /* 0x00000002033c7824 */ /* 0x000fc600078e0237 */
[----:B------:R-:W-:-:S05]  /*4a180*/  LEA.HI.X.SX32 R55, R55, R0, 0x2, P6 ;  /* 0x0000000037377211 */ /* 0x000fca00030f16ff */
[----:B------:R3:W-:Y:S01]  /*4a190*/  @P2 STG.E desc[UR22][R54.64], R144 ;  /* 0x0000009036002986 */ /* 0x0007e2000c101916 */
[----:B------:R-:W-:Y:S01]  /*4a1a0*/  ISETP.LT.AND P3, PT, R66, UR5, !P0 ;  /* 0x0000000542007c0c */ /* 0x000fe2000c761270 */
[----:B------:R-:W4:Y:S02]  /*4a1b0*/  LDCU UR5, c[0x0][0x39c] ;  /* 0x00007380ff0577ac */ /* 0x000f240008000800 */
[----:B------:R-:W3:Y:S01]  /*4a1c0*/  LDL.LU R66, [R1+0xb98] ;  /* 0x000b980001427983 */ /* 0x000ee20000300800 */
[----:B------:R-:W-:Y:S01]  /*4a1d0*/  ISETP.LT.AND P5, PT, R65, UR4, !P0 ;  /* 0x0000000441007c0c */ /* 0x000fe2000c7a1270 */
[----:B------:R-:W2:Y:S02]  /*4a1e0*/  LDCU UR4, c[0x0][0x39c] ;  /* 0x00007380ff0477ac */ /* 0x000ea40008000800 */
[----:B------:R-:W3:Y:S01]  /*4a1f0*/  LDL.LU R65, [R1+0xba0] ;  /* 0x000ba00001417983 */ /* 0x000ee20000300800 */
[----:B------:R-:W-:Y:S01]  /*4a200*/  ISETP.LT.AND P4, PT, R64, UR6, !P0 ;  /* 0x0000000640007c0c */ /* 0x000fe2000c781270 */
[----:B------:R-:W1:Y:S02]  /*4a210*/  LDCU UR6, c[0x0][0x39c] ;  /* 0x00007380ff0677ac */ /* 0x000e640008000800 */
[----:B------:R-:W3:Y:S01]  /*4a220*/  LDL.LU R64, [R1+0xba8] ;  /* 0x000ba80001407983 */ /* 0x000ee20000300800 */
[----:B----4-:R-:W-:Y:S01]  /*4a230*/  ISETP.LT.AND P2, PT, R63, UR5, !P0 ;  /* 0x000000053f007c0c */ /* 0x010fe2000c741270 */
[----:B------:R-:W-:-:S02]  /*4a240*/  IMAD R61, R3, 0x2, R60 ;  /* 0x00000002033d7824 */ /* 0x000fc400078e023c */
[----:B------:R-:W4:Y:S01]  /*4a250*/  LDL.LU R63, [R1+0xbac] ;  /* 0x000bac00013f7983 */ /* 0x000f220000300800 */
[C---:B-1----:R-:W-:Y:S01]  /*4a260*/  LEA R52, P6, R60.reuse, R2, 0x2 ;  /* 0x000000023c347211 */ /* 0x042fe200078c10ff */
[----:B------:R-:W1:Y:S03]  /*4a270*/  LDCU UR5, c[0x0][0x39c] ;  /* 0x00007380ff0577ac */ /* 0x000e660008000800 */
[----:B------:R-:W-:-:S05]  /*4a280*/  LEA.HI.X.SX32 R53, R60, R0, 0x2, P6 ;  /* 0x000000003c357211 */ /* 0x000fca00030f16ff */
[----:B------:R1:W-:Y:S01]  /*4a290*/  @P3 STG.E desc[UR22][R52.64], R145 ;  /* 0x0000009134003986 */ /* 0x0003e2000c101916 */
[----:B--2---:R-:W-:Y:S01]  /*4a2a0*/  ISETP.LT.AND P3, PT, R62, UR4, !P0 ;  /* 0x000000043e007c0c */ /* 0x004fe2000c761270 */
[----:B------:R-:W2:Y:S02]  /*4a2b0*/  LDCU UR4, c[0x0][0x39c] ;  /* 0x00007380ff0477ac */ /* 0x000ea40008000800 */
[----:B------:R-:W4:Y:S01]  /*4a2c0*/  LDL.LU R62, [R1+0xbb8] ;  /* 0x000bb800013e7983 */ /* 0x000f220000300800 */
[----:B---3--:R-:W-:Y:S01]  /*4a2d0*/  LEA R54, P6, R61, R2, 0x2 ;  /* 0x000000023d367211 */ /* 0x008fe200078c10ff */
[----:B-1----:R-:W-:-:S03]  /*4a2e0*/  IMAD R53, R3, 0x2, R61 ;  /* 0x0000000203357824 */ /* 0x002fc600078e023d */
[----:B------:R-:W-:Y:S02]  /*4a2f0*/  LEA.HI.X.SX32 R55, R61, R0, 0x2, P6 ;  /* 0x000000003d377211 */ /* 0x000fe400030f16ff */
[----:B------:R-:W-:Y:S01]  /*4a300*/  LEA R52, P6, R53, R2, 0x2 ;  /* 0x0000000235347211 */ /* 0x000fe200078c10ff */
[----:B------:R-:W-:Y:S02]  /*4a310*/  IMAD R60, R3, 0x2, R53 ;  /* 0x00000002033c7824 */ /* 0x000fe400078e0235 */
[----:B------:R1:W-:Y:S01]  /*4a320*/  @P5 STG.E desc[UR22][R54.64], R146 ;  /* 0x0000009236005986 */ /* 0x0003e2000c101916 */
[----:B------:R-:W-:Y:S01]  /*4a330*/  LEA.HI.X.SX32 R53, R53, R0, 0x2, P6 ;  /* 0x0000000035357211 */ /* 0x000fe200030f16ff */
[----:B------:R-:W-:-:S04]  /*4a340*/  IMAD R61, R3, 0x2, R60 ;  /* 0x00000002033d7824 */ /* 0x000fc800078e023c */
[----:B------:R3:W-:Y:S01]  /*4a350*/  @P4 STG.E desc[UR22][R52.64], R147 ;  /* 0x0000009334004986 */ /* 0x0007e2000c101916 */
[----:B-1----:R-:W-:-:S04]  /*4a360*/  LEA R54, P6, R60, R2, 0x2 ;  /* 0x000000023c367211 */ /* 0x002fc800078c10ff */
[----:B------:R-:W-:Y:S02]  /*4a370*/  LEA.HI.X.SX32 R55, R60, R0, 0x2, P6 ;  /* 0x000000003c377211 */ /* 0x000fe400030f16ff */
[----:B---3--:R-:W-:-:S03]  /*4a380*/  LEA R52, P6, R61, R2, 0x2 ;  /* 0x000000023d347211 */ /* 0x008fc600078c10ff */
[----:B------:R1:W-:Y:S01]  /*4a390*/  @P2 STG.E desc[UR22][R54.64], R152 ;  /* 0x0000009836002986 */ /* 0x0003e2000c101916 */
[----:B------:R-:W-:-:S05]  /*4a3a0*/  LEA.HI.X.SX32 R53, R61, R0, 0x2, P6 ;  /* 0x000000003d357211 */ /* 0x000fca00030f16ff */
[----:B------:R3:W-:Y:S01]  /*4a3b0*/  @P3 STG.E desc[UR22][R52.64], R153 ;  /* 0x0000009934003986 */ /* 0x0007e2000c101916 */
[----:B------:R-:W-:Y:S01]  /*4a3c0*/  ISETP.LT.AND P5, PT, R66, UR6, !P0 ;  /* 0x0000000642007c0c */ /* 0x000fe2000c7a1270 */
[----:B------:R-:W4:Y:S02]  /*4a3d0*/  LDCU UR6, c[0x0][0x39c] ;  /* 0x00007380ff0677ac */ /* 0x000f240008000800 */
[----:B------:R-:W3:Y:S01]  /*4a3e0*/  LDL.LU R66, [R1+0xbbc] ;  /* 0x000bbc0001427983 */ /* 0x000ee20000300800 */
[----:B------:R-:W-:Y:S01]  /*4a3f0*/  ISETP.LT.AND P4, PT, R65, UR5, !P0 ;  /* 0x0000000541007c0c */ /* 0x000fe2000c781270 */
[----:B------:R-:W1:Y:S02]  /*4a400*/  LDCU UR5, c[0x0][0x39c] ;  /* 0x00007380ff0577ac */ /* 0x000e640008000800 */
[----:B------:R-:W3:Y:S01]  /*4a410*/  LDL.LU R65, [R1+0xbc4] ;  /* 0x000bc40001417983 */ /* 0x000ee20000300800 */
[----:B--2---:R-:W-:Y:S01]  /*4a420*/  ISETP.LT.AND P2, PT, R64, UR4, !P0 ;  /* 0x0000000440007c0c */ /* 0x004fe2000c741270 */
[----:B-1----:R-:W-:-:S02]  /*4a430*/  IMAD R55, R3, 0x2, R61 ;  /* 0x0000000203377824 */ /* 0x002fc400078e023d */
[----:B------:R-:W2:Y:S01]  /*4a440*/  LDL.LU R64, [R1+0xbc8] ;  /* 0x000bc80001407983 */ /* 0x000ea20000300800 */
[----:B------:R-:W1:Y:S01]  /*4a450*/  LDCU UR4, c[0x0][0x39c] ;  /* 0x00007380ff0477ac */ /* 0x000e620008000800 */
[----:B----4-:R-:W-:Y:S01]  /*4a460*/  ISETP.LT.AND P3, PT, R63, UR6, !P0 ;  /* 0x000000063f007c0c */ /* 0x010fe2000c761270 */
[----:B------:R-:W-:Y:S01]  /*4a470*/  IMAD R60, R3, 0x2, R55 ;  /* 0x00000002033c7824 */ /* 0x000fe200078e0237 */
[----:B------:R-:W4:Y:S01]  /*4a480*/  LDL.LU R63, [R1+0xbd4] ;  /* 0x000bd400013f7983 */ /* 0x000f220000300800 */
[C---:B------:R-:W-:Y:S01]  /*4a490*/  LEA R54, P6, R55.reuse, R2, 0x2 ;  /* 0x0000000237367211 */ /* 0x040fe200078c10ff */
[----:B------:R-:W1:Y:S03]  /*4a4a0*/  LDCU UR6, c[0x0][0x39c] ;  /* 0x00007380ff0677ac */ /* 0x000e660008000800 */
[----:B------:R-:W-:-:S05]  /*4a4b0*/  LEA.HI.X.SX32 R55, R55, R0, 0x2, P6 ;  /* 0x0000000037377211 */ /* 0x000fca00030f16ff */
[----:B------:R1:W-:Y:S01]  /*4a4c0*/  @P5 STG.E desc[UR22][R54.64], R154 ;  /* 0x0000009a36005986 */ /* 0x0003e2000c101916 */
[----:B------:R-:W-:Y:S01]  /*4a4d0*/  ISETP.LT.AND P5, PT, R62, UR5, !P0 ;  /* 0x000000053e007c0c */ /* 0x000fe2000c7a1270 */
[----:B------:R-:W-:Y:S02]  /*4a4e0*/  IMAD R61, R3, 0x2, R60 ;  /* 0x00000002033d7824 */ /* 0x000fe400078e023c */
[----:B------:R-:W4:Y:S01]  /*4a4f0*/  LDL.LU R62, [R1+0xbdc] ;  /* 0x000bdc00013e7983 */ /* 0x000f220000300800 */
[C---:B---3--:R-:W-:Y:S01]  /*4a500*/  LEA R52, P6, R60.reuse, R2, 0x2 ;  /* 0x000000023c347211 */ /* 0x048fe200078c10ff */
[----:B------:R-:W2:Y:S03]  /*4a510*/  LDCU UR5, c[0x0][0x39c] ;  /* 0x00007380ff0577ac */ /* 0x000ea60008000800 */
[----:B------:R-:W-:Y:S02]  /*4a520*/  LEA.HI.X.SX32 R53, R60, R0, 0x2, P6 ;  /* 0x000000003c357211 */ /* 0x000fe400030f16ff */
[----:B-1----:R-:W-:-:S03]  /*4a530*/  LEA R54, P6, R61, R2, 0x2 ;  /* 0x000000023d367211 */ /* 0x002fc600078c10ff */
[----:B------:R1:W-:Y:S01]  /*4a540*/  @P4 STG.E desc[UR22][R52.64], R155 ;  /* 0x0000009b34004986 */ /* 0x0003e2000c101916 */
[----:B------:R-:W-:-:S05]  /*4a550*/  LEA.HI.X.SX32 R55, R61, R0, 0x2, P6 ;  /* 0x000000003d377211 */ /* 0x000fca00030f16ff */
[----:B------:R3:W-:Y:S01]  /*4a560*/  @P2 STG.E desc[UR22][R54.64], R160 ;  /* 0x000000a036002986 */ /* 0x0007e2000c101916 */
[----:B-1----:R-:W-:-:S05]  /*4a570*/  IMAD R53, R3, 0x2, R61 ;  /* 0x0000000203357824 */ /* 0x002fca00078e023d */
[----:B------:R-:W-:Y:S01]  /*4a580*/  LEA R52, P6, R53, R2, 0x2 ;  /* 0x0000000235347211 */ /* 0x000fe200078c10ff */
[----:B------:R-:W-:-:S03]  /*4a590*/  IMAD R60, R3, 0x2, R53 ;  /* 0x00000002033c7824 */ /* 0x000fc600078e0235 */
[----:B------:R-:W-:Y:S02]  /*4a5a0*/  LEA.HI.X.SX32 R53, R53, R0, 0x2, P6 ;  /* 0x0000000035357211 */ /* 0x000fe400030f16ff */
[----:B---3--:R-:W-:-:S03]  /*4a5b0*/  LEA R54, P6, R60, R2, 0x2 ;  /* 0x000000023c367211 */ /* 0x008fc600078c10ff */
[----:B------:R-:W-:Y:S01]  /*4a5c0*/  @P3 STG.E desc[UR22][R52.64], R161 ;  /* 0x000000a134003986 */ /* 0x000fe2000c101916 */
        /* <DEDUP_REMOVED lines=9> */
[----:B------:R-:W-:-:S02]  /*4a660*/  IMAD R61, R3, 0x2, R60 ;  /* 0x00000002033d7824 */ /* 0x000fc400078e023c */
[----:B------:R-:W2:Y:S01]  /*4a670*/  LDL.LU R64, [R1+0xbec] ;  /* 0x000bec0001407983 */ /* 0x000ea20000300800 */
[----:B------:R-:W3:Y:S01]  /*4a680*/  LDCU UR5, c[0x0][0x39c] ;  /* 0x00007380ff0577ac */ /* 0x000ee20008000800 */
[----:B----4-:R-:W-:Y:S01]  /*4a690*/  ISETP.LT.AND P5, PT, R63, UR4, !P0 ;  /* 0x000000043f007c0c */ /* 0x010fe2000c7a1270 */
[----:B-1----:R-:W-:Y:S01]  /*4a6a0*/  IMAD R55, R3, 0x2, R61 ;  /* 0x0000000203377824 */ /* 0x002fe200078e023d */
        /* <DEDUP_REMOVED lines=8> */
[C---:B------:R-:W-:Y:S01]  /*4a730*/  LEA R54, P6, R55.reuse, R2, 0x2 ;  /* 0x0000000237367211 */ /* 0x040fe200078c10ff */
[----:B------:R-:W2:Y:S03]  /*4a740*/  LDCU UR6, c[0x0][0x39c] ;  /* 0x00007380ff0677ac */ /* 0x000ea60008000800 */
[----:B------:R-:W-:Y:S02]  /*4a750*/  LEA.HI.X.SX32 R55, R55, R0, 0x2, P6 ;  /* 0x0000000037377211 */ /* 0x000fe400030f16ff */
[----:B-1----:R-:W-:Y:S01]  /*4a760*/  LEA R52, P6, R60, R2, 0x2 ;  /* 0x000000023c347211 */ /* 0x002fe200078c10ff */
[----:B------:R-:W-:-:S02]  /*4a770*/  IMAD R61, R3, 0x2, R60 ;  /* 0x00000002033d7824 */ /* 0x000fc400078e023c */
[----:B------:R1:W-:Y:S01]  /*4a780*/  @P2 STG.E desc[UR22][R54.64], R168 ;  /* 0x000000a836002986 */ /* 0x0003e2000c101916 */
[----:B------:R-:W-:-:S05]  /*4a790*/  LEA.HI.X.SX32 R53, R60, R0, 0x2, P6 ;  /* 0x000000003c357211 */ /* 0x000fca00030f16ff */
[----:B------:R1:W-:Y:S02]  /*4a7a0*/  @P3 STG.E desc[UR22][R52.64], R169 ;  /* 0x000000a934003986 */ /* 0x0003e4000c101916 */
[----:B-1----:R-:W-:-:S04]  /*4a7b0*/  LEA R54, P6, R61, R2, 0x2 ;  /* 0x000000023d367211 */ /* 0x002fc800078c10ff */
[----:B------:R-:W-:Y:S01]  /*4a7c0*/  LEA.HI.X.SX32 R55, R61, R0, 0x2, P6 ;  /* 0x000000003d377211 */ /* 0x000fe200030f16ff */
[----:B------:R-:W-:-:S04]  /*4a7d0*/  IMAD R53, R3, 0x2, R61 ;  /* 0x0000000203357824 */ /* 0x000fc800078e023d */
[----:B------:R1:W-:Y:S01]  /*4a7e0*/  @P5 STG.E desc[UR22][R54.64], R170 ;  /* 0x000000aa36005986 */ /* 0x0003e2000c101916 */
[----:B------:R-:W-:Y:S01]  /*4a7f0*/  LEA R52, P6, R53, R2, 0x2 ;  /* 0x0000000235347211 */ /* 0x000fe200078c10ff */
[----:B------:R-:W-:-:S03]  /*4a800*/  IMAD R60, R3, 0x2, R53 ;  /* 0x00000002033c7824 */ /* 0x000fc600078e0235 */
[----:B------:R-:W-:-:S05]  /*4a810*/  LEA.HI.X.SX32 R53, R53, R0, 0x2, P6 ;  /* 0x0000000035357211 */ /* 0x000fca00030f16ff */
[----:B------:R1:W-:Y:S01]  /*4a820*/  @P4 STG.E desc[UR22][R52.64], R171 ;  /* 0x000000ab34004986 */ /* 0x0003e2000c101916 */
[----:B---3--:R-:W-:Y:S01]  /*4a830*/  ISETP.LT.AND P2, PT, R66, UR5, !P0 ;  /* 0x0000000542007c0c */ /* 0x008fe2000c741270 */
[----:B------:R-:W4:Y:S02]  /*4a840*/  LDCU UR5, c[0x0][0x39c] ;  /* 0x00007380ff0577ac */ /* 0x000f240008000800 */
[----:B------:R-:W3:Y:S01]  /*4a850*/  LDL.LU R66, [R1+0xc04] ;  /* 0x000c040001427983 */ /* 0x000ee20000300800 */
[----:B------:R-:W-:Y:S01]  /*4a860*/  ISETP.LT.AND P3, PT, R65, UR4, !P0 ;  /* 0x0000000441007c0c */ /* 0x000fe2000c761270 */
[----:B------:R-:W1:Y:S02]  /*4a870*/  LDCU UR4, c[0x0][0x39c] ;  /* 0x00007380ff0477ac */ /* 0x000e640008000800 */
[----:B------:R-:W3:Y:S01]  /*4a880*/  LDL.LU R65, [R1+0xc08] ;  /* 0x000c080001417983 */ /* 0x000ee20000300800 */
[----:B--2---:R-:W-:Y:S01]  /*4a890*/  ISETP.LT.AND P5, PT, R64, UR6, !P0 ;  /* 0x0000000640007c0c */ /* 0x004fe2000c7a1270 */
[----:B------:R-:W3:Y:S02]  /*4a8a0*/  LDCU UR6, c[0x0][0x39c] ;  /* 0x00007380ff0677ac */ /* 0x000ee40008000800 */
[----:B------:R-:W2:Y:S01]  /*4a8b0*/  LDL.LU R64, [R1+0xc10] ;  /* 0x000c100001407983 */ /* 0x000ea20000300800 */
[----:B----4-:R-:W-:Y:S01]  /*4a8c0*/  ISETP.LT.AND P4, PT, R63, UR5, !P0 ;  /* 0x000000053f007c0c */ /* 0x010fe2000c781270 */
[----:B------:R-:W-:-:S02]  /*4a8d0*/  IMAD R61, R3, 0x2, R60 ;  /* 0x00000002033d7824 */ /* 0x000fc400078e023c */
[----:B------:R-:W4:Y:S01]  /*4a8e0*/  LDL.LU R63, [R1+0xc18] ;  /* 0x000c1800013f7983 */ /* 0x000f220000300800 */
[C---:B-1----:R-:W-:Y:S01]  /*4a8f0*/  LEA R54, P6, R60.reuse, R2, 0x2 ;  /* 0x000000023c367211 */ /* 0x042fe200078c10ff */
[----:B------:R-:W1:Y:S03]  /*4a900*/  LDCU UR5, c[0x0][0x39c] ;  /* 0x00007380ff0577ac */ /* 0x000e660008000800 */
[----:B------:R-:W-:-:S05]  /*4a910*/  LEA.HI.X.SX32 R55, R60, R0, 0x2, P6 ;  /* 0x000000003c377211 */ /* 0x000fca00030f16ff */
[----:B------:R1:W-:Y:S01]  /*4a920*/  @P2 STG.E desc[UR22][R54.64], R176 ;  /* 0x000000b036002986 */ /* 0x0003e2000c101916 */
[----:B------:R-:W-:Y:S01]  /*4a930*/  ISETP.LT.AND P2, PT, R62, UR4, !P0 ;  /* 0x000000043e007c0c */ /* 0x000fe2000c741270 */
[----:B------:R-:W2:Y:S02]  /*4a940*/  LDCU UR4, c[0x0][0x39c] ;  /* 0x00007380ff0477ac */ /* 0x000ea40008000800 */
[----:B------:R-:W4:Y:S01]  /*4a950*/  LDL.LU R62, [R1+0xc20] ;  /* 0x000c2000013e7983 */ /* 0x000f220000300800 */
[----:B------:R-:W-:Y:S01]  /*4a960*/  LEA R52, P6, R61, R2, 0x2 ;  /* 0x000000023d347211 */ /* 0x000fe200078c10ff */
[----:B-1----:R-:W-:-:S03]  /*4a970*/  IMAD R55, R3, 0x2, R61 ;  /* 0x0000000203377824 */ /* 0x002fc600078e023d */
[----:B------:R-:W-:Y:S02]  /*4a980*/  LEA.HI.X.SX32 R53, R61, R0, 0x2, P6 ;  /* 0x000000003d357211 */ /* 0x000fe400030f16ff */
[----:B------:R-:W-:Y:S01]  /*4a990*/  LEA R54, P6, R55, R2, 0x2 ;  /* 0x0000000237367211 */ /* 0x000fe200078c10ff */
[----:B------:R-:W-:Y:S02]  /*4a9a0*/  IMAD R60, R3, 0x2, R55 ;  /* 0x00000002033c7824 */ /* 0x000fe400078e0237 */
[----:B------:R1:W-:Y:S01]  /*4a9b0*/  @P3 STG.E desc[UR22][R52.64], R177 ;  /* 0x000000b134003986 */ /* 0x0003e2000c101916 */
[----:B------:R-:W-:Y:S01]  /*4a9c0*/  LEA.HI.X.SX32 R55, R55, R0, 0x2, P6 ;  /* 0x0000000037377211 */ /* 0x000fe200030f16ff */
[----:B------:R-:W-:-:S04]  /*4a9d0*/  IMAD R61, R3, 0x2, R60 ;  /* 0x00000002033d7824 */ /* 0x000fc800078e023c */
[----:B------:R1:W-:Y:S02]  /*4a9e0*/  @P5 STG.E desc[UR22][R54.64], R178 ;  /* 0x000000b236005986 */ /* 0x0003e4000c101916 */
[----:B-1----:R-:W-:-:S04]  /*4a9f0*/  LEA R52, P6, R60, R2, 0x2 ;  /* 0x000000023c347211 */ /* 0x002fc800078c10ff */
[----:B------:R-:W-:Y:S02]  /*4aa00*/  LEA.HI.X.SX32 R53, R60, R0, 0x2, P6 ;  /* 0x000000003c357211 */ /* 0x000fe400030f16ff */
[----:B------:R-:W-:-:S03]  /*4aa10*/  LEA R54, P6, R61, R2, 0x2 ;  /* 0x000000023d367211 */ /* 0x000fc600078c10ff */
[----:B------:R1:W-:Y:S01]  /*4aa20*/  @P4 STG.E desc[UR22][R52.64], R179 ;  /* 0x000000b334004986 */ /* 0x0003e2000c101916 */
        /* <DEDUP_REMOVED lines=11> */
[----:B------:R-:W3:Y:S01]  /*4aae0*/  LDCU UR4, c[0x0][0x39c] ;  /* 0x00007380ff0477ac */ /* 0x000ee20008000800 */
        /* <DEDUP_REMOVED lines=13> */
[----:B-1----:R-:W-:-:S03]  /*4abc0*/  LEA R52, P6, R61, R2, 0x2 ;  /* 0x000000023d347211 */ /* 0x002fc600078c10ff */
[----:B------:R1:W-:Y:S01]  /*4abd0*/  @P5 STG.E desc[UR22][R54.64], R186 ;  /* 0x000000ba36005986 */ /* 0x0003e2000c101916 */
[----:B------:R-:W-:-:S05]  /*4abe0*/  LEA.HI.X.SX32 R53, R61, R0, 0x2, P6 ;  /* 0x000000003d357211 */ /* 0x000fca00030f16ff */
[----:B------:R1:W-:Y:S02]  /*4abf0*/  @P4 STG.E desc[UR22][R52.64], R187 ;  /* 0x000000bb34004986 */ /* 0x0003e4000c101916 */
[----:B-1----:R-:W-:-:S05]  /*4ac00*/  IMAD R55, R3, 0x2, R61 ;  /* 0x0000000203377824 */ /* 0x002fca00078e023d */
[----:B------:R-:W-:Y:S01]  /*4ac10*/  LEA R54, P6, R55, R2, 0x2 ;  /* 0x0000000237367211 */ /* 0x000fe200078c10ff */
[----:B------:R-:W-:-:S03]  /*4ac20*/  IMAD R60, R3, 0x2, R55 ;  /* 0x00000002033c7824 */ /* 0x000fc600078e0237 */
[----:B------:R-:W-:Y:S02]  /*4ac30*/  LEA.HI.X.SX32 R55, R55, R0, 0x2, P6 ;  /* 0x0000000037377211 */ /* 0x000fe400030f16ff */
[----:B------:R-:W-:-:S03]  /*4ac40*/  LEA R52, P6, R60, R2, 0x2 ;  /* 0x000000023c347211 */ /* 0x000fc600078c10ff */
[----:B------:R-:W-:Y:S01]  /*4ac50*/  @P2 STG.E desc[UR22][R54.64], R192 ;  /* 0x000000c036002986 */ /* 0x000fe2000c101916 */
        /* <DEDUP_REMOVED lines=257> */
[C---:B-1----:R-:W-:Y:S01]  /*4bc70*/  LEA R52, P6, R60.reuse, R2, 0x2 ;  /* 0x000000023c347211 */ /* 0x042fe200078c10ff */
[----:B------:R-:W3:Y:S01]  /*4bc80*/  LDCU UR6, c[0x0][0x39c] ;  /* 0x00007380ff0677ac */ /* 0x000ee20008000800 */
[----:B----4-:R-:W-:Y:S01]  /*4bc90*/  ISETP.LT.AND P2, PT, R63, UR5, !P0 ;  /* 0x000000053f007c0c */ /* 0x010fe2000c741270 */
[----:B------:R-:W1:Y:S01]  /*4bca0*/  LDCU UR5, c[0x0][0x39c] ;  /* 0x00007380ff0577ac */ /* 0x000e620008000800 */
[----:B------:R-:W4:Y:S01]  /*4bcb0*/  LDL.LU R63, [R1+0xd64] ;  /* 0x000d6400013f7983 */ /* 0x000f220000300800 */
[----:B------:R-:W-:Y:S02]  /*4bcc0*/  LEA.HI.X.SX32 R53, R60, R0, 0x2, P6 ;  /* 0x000000003c357211 */ /* 0x000fe400030f16ff */
[----:B------:R-:W-:-:S03]  /*4bcd0*/  LEA R8, P6, R61, R2, 0x2 ;  /* 0x000000023d087211 */ /* 0x000fc600078c10ff */
[----:B------:R1:W-:Y:S02]  /*4bce0*/  @P3 STG.E desc[UR22][R52.64], R9 ;  /* 0x0000000934003986 */ /* 0x0003e4000c101916 */
[----:B-1----:R-:W-:Y:S01]  /*4bcf0*/  IMAD R53, R3, 0x2, R61 ;  /* 0x0000000203357824 */ /* 0x002fe200078e023d */
[----:B------:R-:W-:Y:S02]  /*4bd00*/  LEA.HI.X.SX32 R9, R61, R0, 0x2, P6 ;  /* 0x000000003d097211 */ /* 0x000fe400030f16ff */
[----:B------:R-:W-:Y:S01]  /*4bd10*/  ISETP.LT.AND P3, PT, R62, UR4, !P0 ;  /* 0x000000043e007c0c */ /* 0x000fe2000c761270 */
[----:B------:R-:W-:Y:S01]  /*4bd20*/  IMAD R54, R3, 0x2, R53 ;  /* 0x0000000203367824 */ /* 0x000fe200078e0235 */
[----:B------:R-:W4:Y:S01]  /*4bd30*/  LDL.LU R62, [R1+0xd80] ;  /* 0x000d8000013e7983 */ /* 0x000f220000300800 */
[C---:B------:R-:W-:Y:S01]  /*4bd40*/  LEA R52, P6, R53.reuse, R2, 0x2 ;  /* 0x0000000235347211 */ /* 0x040fe200078c10ff */
[----:B------:R-:W2:Y:S02]  /*4bd50*/  LDCU UR4, c[0x0][0x39c] ;  /* 0x00007380ff0477ac */ /* 0x000ea40008000800 */
[----:B------:R1:W-:Y:S01]  /*4bd60*/  @P5 STG.E desc[UR22][R8.64], R10 ;  /* 0x0000000a08005986 */ /* 0x0003e2000c101916 */
[----:B------:R-:W-:-:S03]  /*4bd70*/  LEA.HI.X.SX32 R53, R53, R0, 0x2, P6 ;  /* 0x0000000035357211 */ /* 0x000fc600030f16ff */
[----:B------:R-:W4:Y:S01]  /*4bd80*/  LDL.LU R61, [R1+0xd88] ;  /* 0x000d8800013d7983 */ /* 0x000f220000300800 */
[----:B------:R-:W-:-:S03]  /*4bd90*/  IMAD R55, R3, 0x2, R54 ;  /* 0x0000000203377824 */ /* 0x000fc600078e0236 */
[----:B------:R-:W4:Y:S01]  /*4bda0*/  LDL.LU R60, [R1+0xd98] ;  /* 0x000d9800013c7983 */ /* 0x000f220000300800 */
[----:B-1----:R-:W-:-:S04]  /*4bdb0*/  LEA R8, P6, R54, R2, 0x2 ;  /* 0x0000000236087211 */ /* 0x002fc800078c10ff */
[----:B------:R-:W-:Y:S01]  /*4bdc0*/  LEA.HI.X.SX32 R9, R54, R0, 0x2, P6 ;  /* 0x0000000036097211 */ /* 0x000fe200030f16ff */
[----:B------:R1:W-:Y:S01]  /*4bdd0*/  @P4 STG.E desc[UR22][R52.64], R11 ;  /* 0x0000000b34004986 */ /* 0x0003e2000c101916 */
[----:B------:R-:W-:-:S03]  /*4bde0*/  LEA R10, P6, R55, R2, 0x2 ;  /* 0x00000002370a7211 */ /* 0x000fc600078c10ff */
[----:B------:R1:W-:Y:S04]  /*4bdf0*/  @P2 STG.E desc[UR22][R8.64], R16 ;  /* 0x0000001008002986 */ /* 0x0003e8000c101916 */
[----:B------:R-:W4:Y:S01]  /*4be00*/  LDL.LU R54, [R1+0xda0] ;  /* 0x000da00001367983 */ /* 0x000f220000300800 */
[----:B-1----:R-:W-:-:S03]  /*4be10*/  LEA.HI.X.SX32 R11, R55, R0, 0x2, P6 ;  /* 0x00000000370b7211 */ /* 0x002fc600030f16ff */
[----:B------:R-:W4:Y:S01]  /*4be20*/  LDL.LU R53, [R1+0xdb4] ;  /* 0x000db40001357983 */ /* 0x000f220000300800 */
[----:B------:R-:W-:-:S03]  /*4be30*/  IMAD R9, R3, 0x2, R55 ;  /* 0x0000000203097824 */ /* 0x000fc600078e0237 */
[----:B------:R1:W-:Y:S01]  /*4be40*/  @P3 STG.E desc[UR22][R10.64], R17 ;  /* 0x000000110a003986 */ /* 0x0003e2000c101916 */
[----:B------:R-:W-:Y:S01]  /*4be50*/  IMAD R16, R3, 0x2, R9 ;  /* 0x0000000203107824 */ /* 0x000fe200078e0209 */
[C---:B------:R-:W-:Y:S02]  /*4be60*/  LEA R8, P6, R9.reuse, R2, 0x2 ;  /* 0x0000000209087211 */ /* 0x040fe400078c10ff */
[----:B------:R-:W4:Y:S02]  /*4be70*/  LDL.LU R52, [R1+0xdcc] ;  /* 0x000dcc0001347983 */ /* 0x000f240000300800 */
[----:B------:R-:W-:Y:S02]  /*4be80*/  LEA.HI.X.SX32 R9, R9, R0, 0x2, P6 ;  /* 0x0000000009097211 */ /* 0x000fe400030f16ff */
[----:B-1----:R-:W-:Y:S01]  /*4be90*/  LEA R10, P6, R16, R2, 0x2 ;  /* 0x00000002100a7211 */ /* 0x002fe200078c10ff */
[----:B------:R-:W-:-:S03]  /*4bea0*/  IMAD R17, R3, 0x2, R16 ;  /* 0x0000000203117824 */ /* 0x000fc600078e0210 */
[----:B------:R-:W-:Y:S02]  /*4beb0*/  LEA.HI.X.SX32 R11, R16, R0, 0x2, P6 ;  /* 0x00000000100b7211 */ /* 0x000fe400030f16ff */
[----:B---3--:R-:W-:Y:S01]  /*4bec0*/  ISETP.LT.AND P5, PT, R66, UR6, !P0 ;  /* 0x0000000642007c0c */ /* 0x008fe2000c7a1270 */
[----:B------:R-:W4:-:S12]  /*4bed0*/  LDCU UR6, c[0x0][0x39c] ;  /* 0x00007380ff0677ac */ /* 0x000f180008000800 */
[----:B------:R1:W-:Y:S01]  /*4bee0*/  @P5 STG.E desc[UR22][R8.64], R18 ;  /* 0x0000001208005986 */ /* 0x0003e2000c101916 */
[----:B------:R-:W-:-:S03]  /*4bef0*/  ISETP.LT.AND P4, PT, R65, UR5, !P0 ;  /* 0x0000000541007c0c */ /* 0x000fc6000c781270 */
[----:B-1----:R-:W3:Y:S01]  /*4bf00*/  LDL.LU R18, [R1+0xdd0] ;  /* 0x000dd00001127983 */ /* 0x002ee20000300800 */
[C---:B------:R-:W-:Y:S01]  /*4bf10*/  LEA R8, P6, R17.reuse, R2, 0x2 ;  /* 0x0000000211087211 */ /* 0x040fe200078c10ff */
[----:B------:R-:W1:Y:S03]  /*4bf20*/  LDCU UR5, c[0x0][0x39c] ;  /* 0x00007380ff0577ac */ /* 0x000e660008000800 */
[----:B------:R-:W-:-:S05]  /*4bf30*/  LEA.HI.X.SX32 R9, R17, R0, 0x2, P6 ;  /* 0x0000000011097211 */ /* 0x000fca00030f16ff */
[----:B------:R1:W-:Y:S01]  /*4bf40*/  @P4 STG.E desc[UR22][R10.64], R19 ;  /* 0x000000130a004986 */ /* 0x0003e2000c101916 */
[----:B--2---:R-:W-:Y:S01]  /*4bf50*/  ISETP.LT.AND P2, PT, R64, UR4, !P0 ;  /* 0x0000000440007c0c */ /* 0x004fe2000c741270 */
[----:B------:R-:W2:Y:S01]  /*4bf60*/  LDCU UR4, c[0x0][0x39c] ;  /* 0x00007380ff0477ac */ /* 0x000ea20008000800 */
[----:B-1----:R-:W-:Y:S01]  /*4bf70*/  IMAD R11, R3, 0x2, R17 ;  /* 0x00000002030b7824 */ /* 0x002fe200078e0211 */
[----:B----4-:R-:W-:-:S10]  /*4bf80*/  ISETP.LT.AND P3, PT, R63, UR6, !P0 ;  /* 0x000000063f007c0c */ /* 0x010fd4000c761270 */
[----:B------:R1:W-:Y:S01]  /*4bf90*/  @P2 STG.E desc[UR22][R8.64], R24 ;  /* 0x0000001808002986 */ /* 0x0003e2000c101916 */
[----:B------:R-:W-:Y:S01]  /*4bfa0*/  LEA R10, P6, R11, R2, 0x2 ;  /* 0x000000020b0a7211 */ /* 0x000fe200078c10ff */
[----:B------:R-:W-:Y:S01]  /*4bfb0*/  IMAD R16, R3, 0x2, R11 ;  /* 0x0000000203107824 */ /* 0x000fe200078e020b */
[----:B------:R-:W4:Y:S02]  /*4bfc0*/  LDCU UR6, c[0x0][0x39c] ;  /* 0x00007380ff0677ac */ /* 0x000f240008000800 */
[----:B------:R-:W-:Y:S01]  /*4bfd0*/  LEA.HI.X.SX32 R11, R11, R0, 0x2, P6 ;  /* 0x000000000b0b7211 */ /* 0x000fe200030f16ff */
[----:B-1----:R-:W3:Y:S04]  /*4bfe0*/  LDL.LU R24, [R1+0xdd8] ;  /* 0x000dd80001187983 */ /* 0x002ee80000300800 */
[----:B------:R1:W-:Y:S04]  /*4bff0*/  @P3 STG.E desc[UR22][R10.64], R25 ;  /* 0x000000190a003986 */ /* 0x0003e8000c101916 */
[----:B-1----:R-:W3:Y:S01]  /*4c000*/  LDL.LU R25, [R1+0xde4] ;  /* 0x000de40001197983 */ /* 0x002ee20000300800 */
[----:B------:R-:W-:Y:S01]  /*4c010*/  ISETP.LT.AND P5, PT, R62, UR5, !P0 ;  /* 0x000000053e007c0c */ /* 0x000fe2000c7a1270 */
[----:B------:R-:W1:Y:S01]  /*4c020*/  LDCU UR5, c[0x0][0x39c] ;  /* 0x00007380ff0577ac */ /* 0x000e620008000800 */
[----:B--2---:R-:W-:Y:S01]  /*4c030*/  ISETP.LT.AND P4, PT, R61, UR4, !P0 ;  /* 0x000000043d007c0c */ /* 0x004fe2000c781270 */
[----:B------:R-:W2:Y:S01]  /*4c040*/  LDCU UR4, c[0x0][0x39c] ;  /* 0x00007380ff0477ac */ /* 0x000ea20008000800 */
[----:B----4-:R-:W-:-:S02]  /*4c050*/  ISETP.LT.AND P2, PT, R60, UR6, !P0 ;  /* 0x000000063c007c0c */ /* 0x010fc4000c741270 */
[C---:B------:R-:W-:Y:S01]  /*4c060*/  LEA R8, P6, R16.reuse, R2, 0x2 ;  /* 0x0000000210087211 */ /* 0x040fe200078c10ff */
[----:B------:R-:W4:Y:S01]  /*4c070*/  LDCU UR6, c[0x0][0x39c] ;  /* 0x00007380ff0677ac */ /* 0x000f220008000800 */
[----:B------:R-:W-:Y:S02]  /*4c080*/  IMAD R17, R3, 0x2, R16 ;  /* 0x0000000203117824 */ /* 0x000fe400078e0210 */
[----:B------:R-:W-:-:S03]  /*4c090*/  LEA.HI.X.SX32 R9, R16, R0, 0x2, P6 ;  /* 0x0000000010097211 */ /* 0x000fc600030f16ff */
[C---:B------:R-:W-:Y:S02]  /*4c0a0*/  LEA R10, P6, R17.reuse, R2, 0x2 ;  /* 0x00000002110a7211 */ /* 0x040fe400078c10ff */
[----:B------:R2:W-:Y:S01]  /*4c0b0*/  @P5 STG.E desc[UR22][R8.64], R26 ;  /* 0x0000001a08005986 */ /* 0x0005e2000c101916 */
[----:B-1----:R-:W-:Y:S01]  /*4c0c0*/  ISETP.LT.AND P3, PT, R54, UR5, !P0 ;  /* 0x0000000536007c0c */ /* 0x002fe2000c761270 */
[----:B------:R-:W3:Y:S01]  /*4c0d0*/  LDCU UR5, c[0x0][0x39c] ;  /* 0x00007380ff0577ac */ /* 0x000ee20008000800 */
[----:B------:R-:W-:Y:S02]  /*4c0e0*/  LEA.HI.X.SX32 R11, R17, R0, 0x2, P6 ;  /* 0x00000000110b7211 */ /* 0x000fe400030f16ff */
[----:B--2---:R-:W-:Y:S01]  /*4c0f0*/  ISETP.LT.AND P5, PT, R53, UR4, !P0 ;  /* 0x0000000435007c0c */ /* 0x004fe2000c7a1270 */
[----:B------:R-:W1:Y:S01]  /*4c100*/  LDCU UR4, c[0x0][0x39c] ;  /* 0x00007380ff0477ac */ /* 0x000e620008000800 */
[C---:B------:R-:W-:Y:S01]  /*4c110*/  IMAD R9, R3.reuse, 0x2, R17 ;  /* 0x0000000203097824 */ /* 0x040fe200078e0211 */
[----:B------:R-:W2:Y:S03]  /*4c120*/  LDL.LU R26, [R1+0xdf0] ;  /* 0x000df000011a7983 */ /* 0x000ea60000300800 */
[----:B------:R-:W-:Y:S01]  /*4c130*/  IMAD R16, R3, 0x2, R9 ;  /* 0x0000000203107824 */ /* 0x000fe200078e0209 */
[C---:B------:R-:W-:Y:S01]  /*4c140*/  LEA R8, P6, R9.reuse, R2, 0x2 ;  /* 0x0000000209087211 */ /* 0x040fe200078c10ff */
[----:B------:R1:W-:Y:S01]  /*4c150*/  @P4 STG.E desc[UR22][R10.64], R27 ;  /* 0x0000001b0a004986 */ /* 0x0003e2000c101916 */
[----:B----4-:R-:W-:Y:S01]  /*4c160*/  ISETP.LT.AND P4, PT, R52, UR6, !P0 ;  /* 0x0000000634007c0c */ /* 0x010fe2000c781270 */
[----:B------:R-:W4:Y:S01]  /*4c170*/  LDCU UR6, c[0x0][0x39c] ;  /* 0x00007380ff0677ac */ /* 0x000f220008000800 */
[----:B------:R-:W-:Y:S01]  /*4c180*/  LEA.HI.X.SX32 R9, R9, R0, 0x2, P6 ;  /* 0x0000000009097211 */ /* 0x000fe200030f16ff */
[----:B------:R-:W2:Y:S01]  /*4c190*/  LDL.LU R19, [R1+0xe08] ;  /* 0x000e080001137983 */ /* 0x000ea20000300800 */
[----:B------:R-:W-:-:S03]  /*4c1a0*/  IMAD R17, R3, 0x2, R16 ;  /* 0x0000000203117824 */ /* 0x000fc600078e0210 */
[----:B------:R4:W-:Y:S01]  /*4c1b0*/  @P2 STG.E desc[UR22][R8.64], R32 ;  /* 0x0000002008002986 */ /* 0x0009e2000c101916 */
[----:B-1----:R-:W-:-:S04]  /*4c1c0*/  LEA R10, P6, R16, R2, 0x2 ;  /* 0x00000002100a7211 */ /* 0x002fc800078c10ff */
[----:B------:R-:W-:Y:S02]  /*4c1d0*/  LEA.HI.X.SX32 R11, R16, R0, 0x2, P6 ;  /* 0x00000000100b7211 */ /* 0x000fe400030f16ff */
[----:B----4-:R-:W-:-:S03]  /*4c1e0*/  LEA R8, P6, R17, R2, 0x2 ;  /* 0x0000000211087211 */ /* 0x010fc600078c10ff */
[----:B------:R1:W-:Y:S01]  /*4c1f0*/  @P3 STG.E desc[UR22][R10.64], R33 ;  /* 0x000000210a003986 */ /* 0x0003e2000c101916 */
[----:B------:R-:W-:-:S05]  /*4c200*/  LEA.HI.X.SX32 R9, R17, R0, 0x2, P6 ;  /* 0x0000000011097211 */ /* 0x000fca00030f16ff */
[----:B------:R4:W-:Y:S01]  /*4c210*/  @P5 STG.E desc[UR22][R8.64], R34 ;  /* 0x0000002208005986 */ /* 0x0009e2000c101916 */
[----:B---3--:R-:W-:Y:S01]  /*4c220*/  ISETP.LT.AND P2, PT, R18, UR5, !P0 ;  /* 0x0000000512007c0c */ /* 0x008fe2000c741270 */
[----:B------:R-:W2:Y:S02]  /*4c230*/  LDCU UR5, c[0x0][0x39c] ;  /* 0x00007380ff0577ac */ /* 0x000ea40008000800 */
[----:B------:R-:W3:Y:S01]  /*4c240*/  LDL.LU R18, [R1+0xe0c] ;  /* 0x000e0c0001127983 */ /* 0x000ee20000300800 */
[----:B------:R-:W-:Y:S01]  /*4c250*/  ISETP.LT.AND P3, PT, R24, UR4, !P0 ;  /* 0x0000000418007c0c */ /* 0x000fe2000c761270 */
[----:B-1----:R-:W-:Y:S02]  /*4c260*/  IMAD R11, R3, 0x2, R17 ;  /* 0x00000002030b7824 */ /* 0x002fe400078e0211 */
[----:B------:R-:W3:Y:S01]  /*4c270*/  LDL.LU R24, [R1+0xe18] ;  /* 0x000e180001187983 */ /* 0x000ee20000300800 */
[----:B------:R-:W1:Y:S01]  /*4c280*/  LDCU UR4, c[0x0][0x39c] ;  /* 0x00007380ff0477ac */ /* 0x000e620008000800 */
[----:B------:R-:W-:Y:S01]  /*4c290*/  ISETP.LT.AND P5, PT, R25, UR6, !P0 ;  /* 0x0000000619007c0c */ /* 0x000fe2000c7a1270 */
[----:B------:R-:W-:Y:S01]  /*4c2a0*/  IMAD R16, R3, 0x2, R11 ;  /* 0x0000000203107824 */ /* 0x000fe200078e020b */
[----:B------:R-:W3:Y:S01]  /*4c2b0*/  LDL.LU R25, [R1+0xe24] ;  /* 0x000e240001197983 */ /* 0x000ee20000300800 */
[C---:B------:R-:W-:Y:S01]  /*4c2c0*/  LEA R10, P6, R11.reuse, R2, 0x2 ;  /* 0x000000020b0a7211 */ /* 0x040fe200078c10ff */
[----:B------:R-:W3:Y:S03]  /*4c2d0*/  LDCU UR6, c[0x0][0x39c] ;  /* 0x00007380ff0677ac */ /* 0x000ee60008000800 */
[----:B------:R-:W-:-:S02]  /*4c2e0*/  LEA.HI.X.SX32 R11, R11, R0, 0x2, P6 ;  /* 0x000000000b0b7211 */ /* 0x000fc400030f16ff */
[C---:B----4-:R-:W-:Y:S01]  /*4c2f0*/  LEA R8, P6, R16.reuse, R2, 0x2 ;  /* 0x0000000210087211 */ /* 0x050fe200078c10ff */
[----:B------:R-:W-:Y:S02]  /*4c300*/  IMAD R17, R3, 0x2, R16 ;  /* 0x0000000203117824 */ /* 0x000fe400078e0210 */
[----:B------:R4:W-:Y:S01]  /*4c310*/  @P4 STG.E desc[UR22][R10.64], R35 ;  /* 0x000000230a004986 */ /* 0x0009e2000c101916 */
[----:B------:R-:W-:-:S05]  /*4c320*/  LEA.HI.X.SX32 R9, R16, R0, 0x2, P6 ;  /* 0x0000000010097211 */ /* 0x000fca00030f16ff */
[----:B------:R1:W-:Y:S01]  /*4c330*/  @P2 STG.E desc[UR22][R8.64], R40 ;  /* 0x0000002808002986 */ /* 0x0003e2000c101916 */
[----:B----4-:R-:W-:Y:S02]  /*4c340*/  LEA R10, P6, R17, R2, 0x2 ;  /* 0x00000002110a7211 */ /* 0x010fe400078c10ff */
[----:B--2---:R-:W-:Y:S01]  /*4c350*/  ISETP.LT.AND P4, PT, R26, UR5, !P0 ;  /* 0x000000051a007c0c */ /* 0x004fe2000c781270 */
[----:B------:R-:W2:Y:S01]  /*4c360*/  LDCU UR5, c[0x0][0x39c] ;  /* 0x00007380ff0577ac */ /* 0x000ea20008000800 */
[----:B------:R-:W4:Y:S01]  /*4c370*/  LDL.LU R26, [R1+0xe5c] ;  /* 0x000e5c00011a7983 */ /* 0x000f220000300800 */
[----:B-1----:R-:W-:Y:S01]  /*4c380*/  IMAD R9, R3, 0x2, R17 ;  /* 0x0000000203097824 */ /* 0x002fe200078e0211 */
[----:B------:R-:W-:Y:S02]  /*4c390*/  LEA.HI.X.SX32 R11, R17, R0, 0x2, P6 ;  /* 0x00000000110b7211 */ /* 0x000fe400030f16ff */
[----:B------:R-:W-:Y:S01]  /*4c3a0*/  ISETP.LT.AND P2, PT, R19, UR4, !P0 ;  /* 0x0000000413007c0c */ /* 0x000fe2000c741270 */
[----:B------:R-:W1:Y:S01]  /*4c3b0*/  LDCU UR4, c[0x0][0x39c] ;  /* 0x00007380ff0477ac */ /* 0x000e620008000800 */
[----:B------:R-:W4:Y:S01]  /*4c3c0*/  LDL.LU R19, [R1+0xe58] ;  /* 0x000e580001137983 */ /* 0x000f220000300800 */
[----:B------:R-:W-:Y:S01]  /*4c3d0*/  LEA R8, P6, R9, R2, 0x2 ;  /* 0x0000000209087211 */ /* 0x000fe200078c10ff */
[----:B------:R-:W-:-:S02]  /*4c3e0*/  IMAD R16, R3, 0x2, R9 ;  /* 0x0000000203107824 */ /* 0x000fc400078e0209 */
[----:B------:R2:W-:Y:S01]  /*4c3f0*/  @P3 STG.E desc[UR22][R10.64], R41 ;  /* 0x000000290a003986 */ /* 0x0005e2000c101916 */
[----:B------:R-:W-:-:S05]  /*4c400*/  LEA.HI.X.SX32 R9, R9, R0, 0x2, P6 ;  /* 0x0000000009097211 */ /* 0x000fca00030f16ff */
[----:B------:R-:W-:Y:S01]  /*4c410*/  @P5 STG.E desc[UR22][R8.64], R42 ;  /* 0x0000002a08005986 */ /* 0x000fe2000c101916 */
[----:B--2---:R-:W-:-:S04]  /*4c420*/  LEA R10, P6, R16, R2, 0x2 ;  /* 0x00000002100a7211 */ /* 0x004fc800078c10ff */
[----:B------:R-:W-:-:S05]  /*4c430*/  LEA.HI.X.SX32 R11, R16, R0, 0x2, P6 ;  /* 0x00000000100b7211 */ /* 0x000fca00030f16ff */
[----:B------:R2:W-:Y:S01]  /*4c440*/  @P4 STG.E desc[UR22][R10.64], R43 ;  /* 0x0000002b0a004986 */ /* 0x0005e2000c101916 */
[----:B---3--:R-:W-:Y:S01]  /*4c450*/  ISETP.LT.AND P3, PT, R18, UR6, !P0 ;  /* 0x0000000612007c0c */ /* 0x008fe2000c761270 */
[----:B------:R-:W4:Y:S02]  /*4c460*/  LDCU UR6, c[0x0][0x39c] ;  /* 0x00007380ff0677ac */ /* 0x000f240008000800 */
[----:B------:R-:W3:Y:S01]  /*4c470*/  LDL.LU R18, [R1+0xe48] ;  /* 0x000e480001127983 */ /* 0x000ee20000300800 */
[----:B------:R-:W-:Y:S01]  /*4c480*/  ISETP.LT.AND P5, PT, R24, UR5, !P0 ;  /* 0x0000000518007c0c */ /* 0x000fe2000c7a1270 */
[----:B------:R-:W-:Y:S02]  /*4c490*/  IMAD R17, R3, 0x2, R16 ;  /* 0x0000000203117824 */ /* 0x000fe400078e0210 */
[----:B------:R-:W3:Y:S01]  /*4c4a0*/  LDL.LU R24, [R1+0xe60] ;  /* 0x000e600001187983 */ /* 0x000ee20000300800 */
[----:B------:R-:W4:Y:S01]  /*4c4b0*/  LDCU UR5, c[0x0][0x39c] ;  /* 0x00007380ff0577ac */ /* 0x000f220008000800 */
[----:B-1----:R-:W-:Y:S01]  /*4c4c0*/  ISETP.LT.AND P4, PT, R25, UR4, !P0 ;  /* 0x0000000419007c0c */ /* 0x002fe2000c781270 */
[----:B--2---:R-:W-:Y:S01]  /*4c4d0*/  IMAD R11, R3, 0x2, R17 ;  /* 0x00000002030b7824 */ /* 0x004fe200078e0211 */
[----:B------:R-:W2:Y:S01]  /*4c4e0*/  LDL.LU R25, [R1+0xe44] ;  /* 0x000e440001197983 */ /* 0x000ea20000300800 */
[C---:B------:R-:W-:Y:S01]  /*4c4f0*/  LEA R8, P6, R17.reuse, R2, 0x2 ;  /* 0x0000000211087211 */ /* 0x040fe200078c10ff */
[----:B------:R-:W3:Y:S02]  /*4c500*/  LDCU UR4, c[0x0][0x39c] ;  /* 0x00007380ff0477ac */ /* 0x000ee40008000800 */
[----:B------:R-:W2:Y:S04]  /*4c510*/  LDL.LU R32, [R1+0xe54] ;  /* 0x000e540001207983 */ /* 0x000ea80000300800 */
[----:B------:R-:W2:Y:S04]  /*4c520*/  LDL.LU R34, [R1+0xe50] ;  /* 0x000e500001227983 */ /* 0x000ea80000300800 */
[----:B------:R-:W2:Y:S01]  /*4c530*/  LDL.LU R27, [R1+0xe40] ;  /* 0x000e4000011b7983 */ /* 0x000ea20000300800 */
[----:B------:R-:W-:Y:S01]  /*4c540*/  LEA.HI.X.SX32 R9, R17, R0, 0x2, P6 ;  /* 0x0000000011097211 */ /* 0x000fe200030f16ff */
[----:B------:R-:W-:Y:S01]  /*4c550*/  IMAD R16, R3, 0x2, R11 ;  /* 0x0000000203107824 */ /* 0x000fe200078e020b */
[----:B------:R-:W-:Y:S01]  /*4c560*/  LEA R10, P6, R11, R2, 0x2 ;  /* 0x000000020b0a7211 */ /* 0x000fe200078c10ff */
[----:B------:R-:W2:Y:S02]  /*4c570*/  LDL.LU R33, [R1+0xe4c] ;  /* 0x000e4c0001217983 */ /* 0x000ea40000300800 */
[----:B------:R-:W-:Y:S01]  /*4c580*/  IMAD R17, R3, 0x2, R16 ;  /* 0x0000000203117824 */ /* 0x000fe200078e0210 */
[----:B------:R-:W-:Y:S01]  /*4c590*/  LEA.HI.X.SX32 R11, R11, R0, 0x2, P6 ;  /* 0x000000000b0b7211 */ /* 0x000fe200030f16ff */
[----:B------:R1:W-:Y:S01]  /*4c5a0*/  @P2 STG.E desc[UR22][R8.64], R48 ;  /* 0x0000003008002986 */ /* 0x0003e2000c101916 */
[----:B----4-:R-:W-:Y:S01]  /*4c5b0*/  ISETP.LT.AND P2, PT, R26, UR6, !P0 ;  /* 0x000000061a007c0c */ /* 0x010fe2000c741270 */
[----:B------:R-:W4:Y:S01]  /*4c5c0*/  LDCU UR6, c[0x0][0x39c] ;  /* 0x00007380ff0677ac */ /* 0x000f220008000800 */
[C---:B-1----:R-:W-:Y:S01]  /*4c5d0*/  LEA R8, P6, R16.reuse, R2, 0x2 ;  /* 0x0000000210087211 */ /* 0x042fe200078c10ff */
[----:B------:R-:W-:Y:S03]  /*4c5e0*/  @P3 STG.E desc[UR22][R10.64], R49 ;  /* 0x000000310a003986 */ /* 0x000fe6000c101916 */
[----:B------:R-:W-:Y:S01]  /*4c5f0*/  LEA.HI.X.SX32 R9, R16, R0, 0x2, P6 ;  /* 0x0000000010097211 */ /* 0x000fe200030f16ff */
[----:B------:R-:W2:Y:S01]  /*4c600*/  LDL.LU R26, [R1+0xe30] ;  /* 0x000e3000011a7983 */ /* 0x000ea20000300800 */
[----:B------:R-:W-:-:S02]  /*4c610*/  LEA R16, P6, R17, R2, 0x2 ;  /* 0x0000000211107211 */ /* 0x000fc400078c10ff */
[----:B------:R-:W-:Y:S01]  /*4c620*/  ISETP.LT.AND P3, PT, R19, UR5, !P0 ;  /* 0x0000000513007c0c */ /* 0x000fe2000c761270 */
[----:B------:R-:W2:Y:S01]  /*4c630*/  LDCU UR5, c[0x0][0x39c] ;  /* 0x00007380ff0577ac */ /* 0x000ea20008000800 */
[----:B------:R-:W-:Y:S01]  /*4c640*/  IMAD R19, R3, 0x2, R17 ;  /* 0x0000000203137824 */ /* 0x000fe200078e0211 */
[----:B------:R-:W-:Y:S01]  /*4c650*/  LEA.HI.X.SX32 R17, R17, R0, 0x2, P6 ;  /* 0x0000000011117211 */ /* 0x000fe200030f16ff */
[----:B------:R-:W-:Y:S04]  /*4c660*/  @P5 STG.E desc[UR22][R8.64], R50 ;  /* 0x0000003208005986 */ /* 0x000fe8000c101916 */
[----:B------:R1:W-:Y:S04]  /*4c670*/  @P4 STG.E desc[UR22][R16.64], R51 ;  /* 0x0000003310004986 */ /* 0x0003e8000c101916 */
[----:B------:R-:W2:Y:S01]  /*4c680*/  LDS.128 R8, [R252+UR7] ;  /* 0x00000007fc087984 */ /* 0x000ea20008000c00 */
[----:B-1----:R-:W-:Y:S01]  /*4c690*/  IMAD R17, R3, 0x2, R19 ;  /* 0x0000000203117824 */ /* 0x002fe200078e0213 */
[----:B---3--:R-:W-:Y:S01]  /*4c6a0*/  ISETP.LT.AND P5, PT, R18, UR4, !P0 ;  /* 0x0000000412007c0c */ /* 0x008fe2000c7a1270 */
[----:B------:R-:W1:Y:S01]  /*4c6b0*/  LDCU UR4, c[0x0][0x39c] ;  /* 0x00007380ff0477ac */ /* 0x000e620008000800 */
[----:B------:R-:W-:-:S04]  /*4c6c0*/  LEA R18, P6, R19, R2, 0x2 ;  /* 0x0000000213127211 */ /* 0x000fc800078c10ff */
[----:B------:R-:W-:Y:S02]  /*4c6d0*/  LEA.HI.X.SX32 R19, R19, R0, 0x2, P6 ;  /* 0x0000000013137211 */ /* 0x000fe400030f16ff */
[----:B------:R-:W-:-:S03]  /*4c6e0*/  LEA R16, P6, R17, R2, 0x2 ;  /* 0x0000000211107211 */ /* 0x000fc600078c10ff */
[----:B------:R3:W-:Y:S01]  /*4c6f0*/  @P2 STG.E desc[UR22][R18.64], R56 ;  /* 0x0000003812002986 */ /* 0x0007e2000c101916 */
[----:B----4-:R-:W-:Y:S01]  /*4c700*/  ISETP.LT.AND P4, PT, R24, UR6, !P0 ;  /* 0x0000000618007c0c */ /* 0x010fe2000c781270 */
[----:B------:R-:W-:Y:S01]  /*4c710*/  IMAD R24, R3, 0x2, R17 ;  /* 0x0000000203187824 */ /* 0x000fe200078e0211 */
[----:B------:R-:W-:Y:S01]  /*4c720*/  LEA.HI.X.SX32 R17, R17, R0, 0x2, P6 ;  /* 0x0000000011117211 */ /* 0x000fe200030f16ff */
[----:B------:R-:W4:Y:S03]  /*4c730*/  LDCU UR6, c[0x0][0x39c] ;  /* 0x00007380ff0677ac */ /* 0x000f260008000800 */
[----:B---3--:R-:W-:-:S04]  /*4c740*/  LEA R18, P6, R24, R2, 0x2 ;  /* 0x0000000218127211 */ /* 0x008fc800078c10ff */
[----:B------:R-:W-:Y:S02]  /*4c750*/  LEA.HI.X.SX32 R19, R24, R0, 0x2, P6 ;  /* 0x0000000018137211 */ /* 0x000fe400030f16ff */
[----:B--2---:R-:W-:Y:S01]  /*4c760*/  ISETP.LT.AND P2, PT, R25, UR5, !P0 ;  /* 0x0000000519007c0c */ /* 0x004fe2000c741270 */
[----:B------:R-:W2:Y:S01]  /*4c770*/  LDCU UR5, c[0x0][0x39c] ;  /* 0x00007380ff0577ac */ /* 0x000ea20008000800 */
[----:B------:R-:W-:Y:S01]  /*4c780*/  IMAD R25, R3, 0x2, R24 ;  /* 0x0000000203197824 */ /* 0x000fe200078e0218 */
[----:B------:R3:W-:Y:S04]  /*4c790*/  @P3 STG.E desc[UR22][R16.64], R57 ;  /* 0x0000003910003986 */ /* 0x0007e8000c101916 */
[----:B------:R1:W-:Y:S01]  /*4c7a0*/  @P5 STG.E desc[UR22][R18.64], R58 ;  /* 0x0000003a12005986 */ /* 0x0003e2000c101916 */
[----:B---3--:R-:W-:Y:S01]  /*4c7b0*/  LEA R16, P6, R25, R2, 0x2 ;  /* 0x0000000219107211 */ /* 0x008fe200078c10ff */
[----:B-1----:R-:W-:-:S03]  /*4c7c0*/  IMAD R19, R3, 0x2, R25 ;  /* 0x0000000203137824 */ /* 0x002fc600078e0219 */
[----:B------:R-:W-:Y:S01]  /*4c7d0*/  LEA.HI.X.SX32 R17, R25, R0, 0x2, P6 ;  /* 0x0000000019117211 */ /* 0x000fe200030f16ff */
[----:B------:R-:W-:Y:S01]  /*4c7e0*/  IMAD R24, R3, 0x2, R19 ;  /* 0x0000000203187824 */ /* 0x000fe200078e0213 */
[----:B------:R-:W-:-:S03]  /*4c7f0*/  LEA R18, P6, R19, R2, 0x2 ;  /* 0x0000000213127211 */ /* 0x000fc600078c10ff */
[----:B------:R1:W-:Y:S01]  /*4c800*/  @P4 STG.E desc[UR22][R16.64], R59 ;  /* 0x0000003b10004986 */ /* 0x0003e2000c101916 */
[----:B------:R-:W-:Y:S01]  /*4c810*/  ISETP.LT.AND P3, PT, R32, UR4, !P0 ;  /* 0x0000000420007c0c */ /* 0x000fe2000c761270 */
[----:B------:R-:W-:Y:S01]  /*4c820*/  IMAD R25, R3, 0x2, R24 ;  /* 0x0000000203197824 */ /* 0x000fe200078e0218 */
[----:B------:R-:W-:Y:S01]  /*4c830*/  LEA.HI.X.SX32 R19, R19, R0, 0x2, P6 ;  /* 0x0000000013137211 */ /* 0x000fe200030f16ff */
[----:B------:R-:W3:Y:S01]  /*4c840*/  LDL.LU R32, [R1+0xe3c] ;  /* 0x000e3c0001207983 */ /* 0x000ee20000300800 */
[----:B--2---:R-:W-:Y:S01]  /*4c850*/  ISETP.LT.AND P4, PT, R27, UR5, !P0 ;  /* 0x000000051b007c0c */ /* 0x004fe2000c781270 */
[----:B------:R-:W2:Y:S02]  /*4c860*/  LDCU UR4, c[0x0][0x39c] ;  /* 0x00007380ff0477ac */ /* 0x000ea40008000800 */
[----:B------:R-:W3:Y:S01]  /*4c870*/  LDL.LU R27, [R1+0xe38] ;  /* 0x000e3800011b7983 */ /* 0x000ee20000300800 */
[----:B----4-:R-:W-:Y:S01]  /*4c880*/  ISETP.LT.AND P5, PT, R34, UR6, !P0 ;  /* 0x0000000622007c0c */ /* 0x010fe2000c7a1270 */
[----:B------:R-:W4:Y:S01]  /*4c890*/  LDCU UR6, c[0x0][0x39c] ;  /* 0x00007380ff0677ac */ /* 0x000f220008000800 */
[C---:B-1----:R-:W-:Y:S01]  /*4c8a0*/  LEA R16, P6, R24.reuse, R2, 0x2 ;  /* 0x0000000218107211 */ /* 0x042fe200078c10ff */
[----:B------:R-:W3:Y:S01]  /*4c8b0*/  LDL.LU R245, [R1+0x110] ;  /* 0x0001100001f57983 */ /* 0x000ee20000300800 */
[----:B------:R-:W1:Y:S02]  /*4c8c0*/  LDCU UR5, c[0x0][0x39c] ;  /* 0x00007380ff0577ac */ /* 0x000e640008000800 */
[----:B------:R-:W-:-:S02]  /*4c8d0*/  LEA.HI.X.SX32 R17, R24, R0, 0x2, P6 ;  /* 0x0000000018117211 */ /* 0x000fc400030f16ff */
[----:B------:R-:W3:Y:S04]  /*4c8e0*/  LDL.LU R24, [R1+0xe2c] ;  /* 0x000e2c0001187983 */ /* 0x000ee80000300800 */
[----:B------:R1:W-:Y:S01]  /*4c8f0*/  @P2 STG.E desc[UR22][R18.64], R8 ;  /* 0x0000000812002986 */ /* 0x0003e2000c101916 */
[----:B--2---:R-:W-:Y:S01]  /*4c900*/  ISETP.LT.AND P2, PT, R33, UR4, !P0 ;  /* 0x0000000421007c0c */ /* 0x004fe2000c741270 */
[----:B------:R-:W3:Y:S02]  /*4c910*/  LDCU UR4, c[0x0][0x39c] ;  /* 0x00007380ff0477ac */ /* 0x000ee40008000800 */
[----:B------:R2:W-:Y:S01]  /*4c920*/  @P3 STG.E desc[UR22][R16.64], R9 ;  /* 0x0000000910003986 */ /* 0x0005e2000c101916 */
[----:B----4-:R-:W-:Y:S01]  /*4c930*/  ISETP.LT.AND P3, PT, R26, UR6, !P0 ;  /* 0x000000061a007c0c */ /* 0x010fe2000c761270 */
[----:B------:R-:W4:Y:S02]  /*4c940*/  LDCU UR6, c[0x0][0x39c] ;  /* 0x00007380ff0677ac */ /* 0x000f240008000800 */
[----:B------:R-:W4:Y:S01]  /*4c950*/  LDL.LU R246, [R1+0x114] ;  /* 0x0001140001f67983 */ /* 0x000f220000300800 */
[----:B-1----:R-:W-:-:S03]  /*4c960*/  LEA R8, P6, R25, R2, 0x2 ;  /* 0x0000000219087211 */ /* 0x002fc600078c10ff */
[----:B------:R-:W4:Y:S01]  /*4c970*/  LDL.LU R26, [R1+0xe34] ;  /* 0x000e3400011a7983 */ /* 0x000f220000300800 */
[----:B--2---:R-:W-:Y:S01]  /*4c980*/  IMAD R17, R3, 0x2, R25 ;  /* 0x0000000203117824 */ /* 0x004fe200078e0219 */
[----:B------:R-:W-:Y:S02]  /*4c990*/  LEA.HI.X.SX32 R9, R25, R0, 0x2, P6 ;  /* 0x0000000019097211 */ /* 0x000fe400030f16ff */
[----:B------:R-:W2:Y:S04]  /*4c9a0*/  LDL.LU R247, [R1+0x118] ;  /* 0x0001180001f77983 */ /* 0x000ea80000300800 */
[----:B------:R-:W2:Y:S01]  /*4c9b0*/  LDL.LU R25, [R1+0xe20] ;  /* 0x000e200001197983 */ /* 0x000ea20000300800 */
[----:B------:R-:W-:Y:S01]  /*4c9c0*/  LEA R16, P6, R17, R2, 0x2 ;  /* 0x0000000211107211 */ /* 0x000fe200078c10ff */
[----:B------:R-:W-:-:S02]  /*4c9d0*/  IMAD R18, R3, 0x2, R17 ;  /* 0x0000000203127824 */ /* 0x000fc400078e0211 */
[----:B------:R1:W-:Y:S01]  /*4c9e0*/  @P5 STG.E desc[UR22][R8.64], R10 ;  /* 0x0000000a08005986 */ /* 0x0003e2000c101916 */
[----:B------:R-:W-:-:S03]  /*4c9f0*/  LEA.HI.X.SX32 R17, R17, R0, 0x2, P6 ;  /* 0x0000000011117211 */ /* 0x000fc600030f16ff */
[----:B------:R-:W2:Y:S01]  /*4ca00*/  LDL.LU R64, [R1+0x11c] ;  /* 0x00011c0001407983 */ /* 0x000ea20000300800 */
[----:B-1----:R-:W-:-:S03]  /*4ca10*/  LEA R8, P6, R18, R2, 0x2 ;  /* 0x0000000212087211 */ /* 0x002fc600078c10ff */
[----:B------:R-:W-:Y:S01]  /*4ca20*/  @P4 STG.E desc[UR22][R16.64], R11 ;  /* 0x0000000b10004986 */ /* 0x000fe2000c101916 */
[----:B------:R-:W-:Y:S01]  /*4ca30*/  LEA.HI.X.SX32 R9, R18, R0, 0x2, P6 ;  /* 0x0000000012097211 */ /* 0x000fe200030f16ff */
[----:B------:R-:W-:Y:S01]  /*4ca40*/  IMAD R19, R3, 0x2, R18 ;  /* 0x0000000203137824 */ /* 0x000fe200078e0212 */
[----:B---3--:R-:W-:Y:S01]  /*4ca50*/  ISETP.LT.AND P4, PT, R27, UR4, !P0 ;  /* 0x000000041b007c0c */ /* 0x008fe2000c781270 */
[----:B------:R-:W1:Y:S01]  /*4ca60*/  LDCU UR4, c[0x0][0x39c] ;  /* 0x00007380ff0477ac */ /* 0x000e620008000800 */
[----:B------:R-:W3:Y:S04]  /*4ca70*/  LDL.LU R27, [R1+0xe28] ;  /* 0x000e2800011b7983 */ /* 0x000ee80000300800 */
[----:B------:R-:W3:Y:S04]  /*4ca80*/  LDL.LU R244, [R1] ;  /* 0x0000000001f47983 */ /* 0x000ee80000300800 */
[----:B------:R1:W-:Y:S01]  /*4ca90*/  @P2 STG.E desc[UR22][R8.64], R245 ;  /* 0x000000f508002986 */ /* 0x0003e2000c101916 */
[----:B----4-:R-:W-:Y:S01]  /*4caa0*/  ISETP.LT.AND P2, PT, R24, UR6, !P0 ;  /* 0x0000000618007c0c */ /* 0x010fe2000c741270 */
[----:B------:R-:W4:Y:S02]  /*4cab0*/  LDCU UR6, c[0x0][0x39c] ;  /* 0x00007380ff0677ac */ /* 0x000f240008000800 */
[----:B------:R-:W4:Y:S04]  /*4cac0*/  LDL.LU R18, [R1+0xe1c] ;  /* 0x000e1c0001127983 */ /* 0x000f280000300800 */
[----:B-1----:R-:W4:Y:S04]  /*4cad0*/  LDL.LU R245, [R1+0x4] ;  /* 0x0000040001f57983 */ /* 0x002f280000300800 */
[----:B------:R-:W4:Y:S01]  /*4cae0*/  LDL.LU R24, [R1+0xe10] ;  /* 0x000e100001187983 */ /* 0x000f220000300800 */
[----:B------:R-:W-:Y:S01]  /*4caf0*/  ISETP.LT.AND P5, PT, R32, UR5, !P0 ;  /* 0x0000000520007c0c */ /* 0x000fe2000c7a1270 */
[----:B------:R-:W1:Y:S01]  /*4cb00*/  LDCU UR5, c[0x0][0x39c] ;  /* 0x00007380ff0577ac */ /* 0x000e620008000800 */
[----:B------:R-:W-:Y:S01]  /*4cb10*/  LEA R10, P6, R19, R2, 0x2 ;  /* 0x00000002130a7211 */ /* 0x000fe200078c10ff */
[----:B------:R-:W-:-:S03]  /*4cb20*/  IMAD R9, R3, 0x2, R19 ;  /* 0x0000000203097824 */ /* 0x000fc600078e0213 */
[----:B------:R-:W-:Y:S02]  /*4cb30*/  LEA.HI.X.SX32 R11, R19, R0, 0x2, P6 ;  /* 0x00000000130b7211 */ /* 0x000fe400030f16ff */
[----:B------:R-:W-:Y:S01]  /*4cb40*/  LEA R8, P6, R9, R2, 0x2 ;  /* 0x0000000209087211 */ /* 0x000fe200078c10ff */
[----:B------:R-:W-:-:S03]  /*4cb50*/  IMAD R16, R3, 0x2, R9 ;  /* 0x0000000203107824 */ /* 0x000fc600078e0209 */
[----:B------:R-:W-:Y:S01]  /*4cb60*/  LEA.HI.X.SX32 R9, R9, R0, 0x2, P6 ;  /* 0x0000000009097211 */ /* 0x000fe200030f16ff */
[----:B------:R1:W-:Y:S01]  /*4cb70*/  @P3 STG.E desc[UR22][R10.64], R246 ;  /* 0x000000f60a003986 */ /* 0x0003e2000c101916 */
[----:B------:R-:W-:-:S03]  /*4cb80*/  IMAD R17, R3, 0x2, R16 ;  /* 0x0000000203117824 */ /* 0x000fc600078e0210 */
[----:B--2---:R2:W-:Y:S01]  /*4cb90*/  @P5 STG.E desc[UR22][R8.64], R247 ;  /* 0x000000f708005986 */ /* 0x0045e2000c101916 */
[----:B-1----:R-:W-:Y:S01]  /*4cba0*/  ISETP.LT.AND P3, PT, R26, UR5, !P0 ;  /* 0x000000051a007c0c */ /* 0x002fe2000c761270 */
[----:B------:R-:W4:Y:S01]  /*4cbb0*/  LDCU UR5, c[0x0][0x39c] ;  /* 0x00007380ff0577ac */ /* 0x000f220008000800 */
[----:B------:R-:W-:Y:S01]  /*4cbc0*/  ISETP.LT.AND P5, PT, R25, UR4, !P0 ;  /* 0x0000000419007c0c */ /* 0x000fe2000c7a1270 */
[----:B------:R-:W1:Y:S01]  /*4cbd0*/  LDCU UR4, c[0x0][0x39c] ;  /* 0x00007380ff0477ac */ /* 0x000e620008000800 */
[----:B------:R-:W4:Y:S01]  /*4cbe0*/  LDL.LU R246, [R1+0x8] ;  /* 0x0000080001f67983 */ /* 0x000f220000300800 */
[----:B------:R-:W-:-:S03]  /*4cbf0*/  LEA R10, P6, R16, R2, 0x2 ;  /* 0x00000002100a7211 */ /* 0x000fc600078c10ff */
[----:B------:R-:W4:Y:S01]  /*4cc00*/  LDL.LU R26, [R1+0xe14] ;  /* 0x000e1400011a7983 */ /* 0x000f220000300800 */
[----:B------:R-:W-:-:S03]  /*4cc10*/  LEA.HI.X.SX32 R11, R16, R0, 0x2, P6 ;  /* 0x00000000100b7211 */ /* 0x000fc600030f16ff */
[----:B--2---:R-:W2:Y:S01]  /*4cc20*/  LDL.LU R247, [R1+0xc] ;  /* 0x00000c0001f77983 */ /* 0x004ea20000300800 */
[----:B------:R-:W-:-:S03]  /*4cc30*/  LEA R8, P6, R17, R2, 0x2 ;  /* 0x0000000211087211 */ /* 0x000fc600078c10ff */
[----:B------:R-:W2:Y:S01]  /*4cc40*/  LDL.LU R25, [R1+0xe00] ;  /* 0x000e000001197983 */ /* 0x000ea20000300800 */
[----:B------:R-:W-:Y:S01]  /*4cc50*/  IMAD R19, R3, 0x2, R17 ;  /* 0x0000000203137824 */ /* 0x000fe200078e0211 */
[----:B------:R-:W-:Y:S02]  /*4cc60*/  LEA.HI.X.SX32 R9, R17, R0, 0x2, P6 ;  /* 0x0000000011097211 */ /* 0x000fe400030f16ff */
[----:B------:R1:W-:Y:S04]  /*4cc70*/  @P4 STG.E desc[UR22][R10.64], R64 ;  /* 0x000000400a004986 */ /* 0x0003e8000c101916 */
[----:B------:R-:W2:Y:S01]  /*4cc80*/  LDL.LU R16, [R1+0xe04] ;  /* 0x000e040001107983 */ /* 0x000ea20000300800 */
[----:B-1----:R-:W-:-:S04]  /*4cc90*/  LEA R10, P6, R19, R2, 0x2 ;  /* 0x00000002130a7211 */ /* 0x002fc800078c10ff */
[----:B------:R-:W-:Y:S01]  /*4cca0*/  LEA.HI.X.SX32 R11, R19, R0, 0x2, P6 ;  /* 0x00000000130b7211 */ /* 0x000fe200030f16ff */
[----:B---3--:R1:W-:Y:S01]  /*4ccb0*/  @P2 STG.E desc[UR22][R8.64], R244 ;  /* 0x000000f408002986 */ /* 0x0083e2000c101916 */
[----:B----4-:R-:W-:Y:S01]  /*4ccc0*/  ISETP.LT.AND P2, PT, R18, UR5, !P0 ;  /* 0x0000000512007c0c */ /* 0x010fe2000c741270 */
[----:B------:R-:W-:Y:S02]  /*4ccd0*/  IMAD R17, R3, 0x2, R19 ;  /* 0x0000000203117824 */ /* 0x000fe400078e0213 */
[----:B------:R-:W3:Y:S01]  /*4cce0*/  LDL.LU R18, [R1+0xdfc] ;  /* 0x000dfc0001127983 */ /* 0x000ee20000300800 */
[----:B------:R-:W-:Y:S01]  /*4ccf0*/  ISETP.LT.AND P4, PT, R27, UR6, !P0 ;  /* 0x000000061b007c0c */ /* 0x000fe2000c781270 */
[----:B------:R-:W4:Y:S02]  /*4cd00*/  LDCU UR6, c[0x0][0x39c] ;  /* 0x00007380ff0677ac */ /* 0x000f240008000800 */
[----:B------:R1:W-:Y:S01]  /*4cd10*/  @P3 STG.E desc[UR22][R10.64], R245 ;  /* 0x000000f50a003986 */ /* 0x0003e2000c101916 */
[----:B------:R-:W2:Y:S01]  /*4cd20*/  LDCU UR5, c[0x0][0x39c] ;  /* 0x00007380ff0577ac */ /* 0x000ea20008000800 */
[----:B------:R-:W-:Y:S01]  /*4cd30*/  ISETP.LT.AND P3, PT, R24, UR4, !P0 ;  /* 0x0000000418007c0c */ /* 0x000fe2000c761270 */
[----:B------:R-:W-:Y:S01]  /*4cd40*/  IMAD R19, R3, 0x2, R17 ;  /* 0x0000000203137824 */ /* 0x000fe200078e0211 */
[----:B------:R-:W3:Y:S01]  /*4cd50*/  LDL.LU R24, [R1+0xdf4] ;  /* 0x000df40001187983 */ /* 0x000ee20000300800 */
[C---:B-1----:R-:W-:Y:S01]  /*4cd60*/  LEA R8, P6, R17.reuse, R2, 0x2 ;  /* 0x0000000211087211 */ /* 0x042fe200078c10ff */
[----:B------:R-:W1:Y:S03]  /*4cd70*/  LDCU UR4, c[0x0][0x39c] ;  /* 0x00007380ff0477ac */ /* 0x000e660008000800 */
[----:B------:R-:W-:-:S02]  /*4cd80*/  LEA.HI.X.SX32 R9, R17, R0, 0x2, P6 ;  /* 0x0000000011097211 */ /* 0x000fc400030f16ff */
[----:B------:R-:W-:Y:S01]  /*4cd90*/  LEA R10, P6, R19, R2, 0x2 ;  /* 0x00000002130a7211 */ /* 0x000fe200078c10ff */
[----:B------:R-:W-:-:S03]  /*4cda0*/  IMAD R17, R3, 0x2, R19 ;  /* 0x0000000203117824 */ /* 0x000fc600078e0213 */
[----:B------:R-:W-:Y:S01]  /*4cdb0*/  LEA.HI.X.SX32 R11, R19, R0, 0x2, P6 ;  /* 0x00000000130b7211 */ /* 0x000fe200030f16ff */
[----:B------:R-:W-:Y:S01]  /*4cdc0*/  IMAD R19, R3, 0x2, R17 ;  /* 0x0000000203137824 */ /* 0x000fe200078e0211 */
[----:B------:R1:W-:Y:S01]  /*4cdd0*/  @P5 STG.E desc[UR22][R8.64], R246 ;  /* 0x000000f608005986 */ /* 0x0003e2000c101916 */
[----:B----4-:R-:W-:Y:S01]  /*4cde0*/  ISETP.LT.AND P5, PT, R26, UR6, !P0 ;  /* 0x000000061a007c0c */ /* 0x010fe2000c7a1270 */
[----:B------:R-:W3:Y:S02]  /*4cdf0*/  LDCU UR6, c[0x0][0x39c] ;  /* 0x00007380ff0677ac */ /* 0x000ee40008000800 */
[----:B------:R-:W4:Y:S04]  /*4ce00*/  LDL.LU R26, [R1+0xdf8] ;  /* 0x000df800011a7983 */ /* 0x000f280000300800 */
[----:B--2---:R2:W-:Y:S01]  /*4ce10*/  @P4 STG.E desc[UR22][R10.64], R247 ;  /* 0x000000f70a004986 */ /* 0x0045e2000c101916 */
[----:B-1----:R-:W-:-:S02]  /*4ce20*/  LEA R8, P6, R17, R2, 0x2 ;  /* 0x0000000211087211 */ /* 0x002fc400078c10ff */
[----:B------:R-:W-:Y:S01]  /*4ce30*/  ISETP.LT.AND P4, PT, R25, UR5, !P0 ;  /* 0x0000000519007c0c */ /* 0x000fe2000c781270 */
[----:B------:R-:W1:Y:S01]  /*4ce40*/  LDCU UR5, c[0x0][0x39c] ;  /* 0x00007380ff0577ac */ /* 0x000e620008000800 */
[----:B------:R-:W4:Y:S01]  /*4ce50*/  LDL.LU R25, [R1+0xde8] ;  /* 0x000de80001197983 */ /* 0x000f220000300800 */
[----:B------:R-:W-:Y:S01]  /*4ce60*/  LEA.HI.X.SX32 R9, R17, R0, 0x2, P6 ;  /* 0x0000000011097211 */ /* 0x000fe200030f16ff */
[----:B------:R-:W-:Y:S01]  /*4ce70*/  IMAD R17, R3, 0x2, R19 ;  /* 0x0000000203117824 */ /* 0x000fe200078e0213 */
[----:B--2---:R-:W-:-:S03]  /*4ce80*/  LEA R10, P6, R19, R2, 0x2 ;  /* 0x00000002130a7211 */ /* 0x004fc600078c10ff */
[----:B------:R2:W-:Y:S01]  /*4ce90*/  @P2 STG.E desc[UR22][R8.64], R196 ;  /* 0x000000c408002986 */ /* 0x0005e2000c101916 */
[----:B------:R-:W-:Y:S01]  /*4cea0*/  ISETP.LT.AND P2, PT, R16, UR4, !P0 ;  /* 0x0000000410007c0c */ /* 0x000fe2000c741270 */
[----:B------:R-:W4:Y:S01]  /*4ceb0*/  LDCU UR4, c[0x0][0x39c] ;  /* 0x00007380ff0477ac */ /* 0x000f220008000800 */
[----:B------:R-:W-:Y:S01]  /*4cec0*/  LEA.HI.X.SX32 R11, R19, R0, 0x2, P6 ;  /* 0x00000000130b7211 */ /* 0x000fe200030f16ff */
[----:B------:R-:W4:Y:S01]  /*4ced0*/  LDL.LU R16, [R1+0xdec] ;  /* 0x000dec0001107983 */ /* 0x000f220000300800 */
[----:B--2---:R-:W-:-:S04]  /*4cee0*/  LEA R8, P6, R17, R2, 0x2 ;  /* 0x0000000211087211 */ /* 0x004fc800078c10ff */
[----:B------:R-:W-:Y:S01]  /*4cef0*/  LEA.HI.X.SX32 R9, R17, R0, 0x2, P6 ;  /* 0x0000000011097211 */ /* 0x000fe200030f16ff */
[----:B------:R2:W-:Y:S04]  /*4cf00*/  @P3 STG.E desc[UR22][R10.64], R197 ;  /* 0x000000c50a003986 */ /* 0x0005e8000c101916 */
[----:B------:R1:W-:Y:S01]  /*4cf10*/  @P5 STG.E desc[UR22][R8.64], R198 ;  /* 0x000000c608005986 */ /* 0x0003e2000c101916 */
[----:B---3--:R-:W-:Y:S01]  /*4cf20*/  ISETP.LT.AND P3, PT, R18, UR6, !P0 ;  /* 0x0000000612007c0c */ /* 0x008fe2000c761270 */
[C---:B------:R-:W-:Y:S02]  /*4cf30*/  IMAD R19, R3.reuse, 0x2, R17 ;  /* 0x0000000203137824 */ /* 0x040fe400078e0211 */
[----:B------:R-:W3:Y:S01]  /*4cf40*/  LDL.LU R18, [R1+0xde0] ;  /* 0x000de00001127983 */ /* 0x000ee20000300800 */
[----:B------:R-:W4:Y:S01]  /*4cf50*/  LDCU UR6, c[0x0][0x39c] ;  /* 0x00007380ff0677ac */ /* 0x000f220008000800 */
[----:B-1----:R-:W-:Y:S01]  /*4cf60*/  ISETP.LT.AND P5, PT, R24, UR5, !P0 ;  /* 0x0000000518007c0c */ /* 0x002fe2000c7a1270 */
[----:B------:R-:W-:Y:S01]  /*4cf70*/  IMAD R17, R3, 0x2, R19 ;  /* 0x0000000203117824 */ /* 0x000fe200078e0213 */
[----:B------:R-:W3:Y:S01]  /*4cf80*/  LDL.LU R24, [R1+0xdd4] ;  /* 0x000dd40001187983 */ /* 0x000ee20000300800 */
[C---:B--2---:R-:W-:Y:S01]  /*4cf90*/  LEA R10, P6, R19.reuse, R2, 0x2 ;  /* 0x00000002130a7211 */ /* 0x044fe200078c10ff */
[----:B------:R-:W1:Y:S03]  /*4cfa0*/  LDCU UR5, c[0x0][0x39c] ;  /* 0x00007380ff0577ac */ /* 0x000e660008000800 */
[----:B------:R-:W-:-:S02]  /*4cfb0*/  LEA.HI.X.SX32 R11, R19, R0, 0x2, P6 ;  /* 0x00000000130b7211 */ /* 0x000fc400030f16ff */
[----:B------:R-:W-:Y:S01]  /*4cfc0*/  LEA R8, P6, R17, R2, 0x2 ;  /* 0x0000000211087211 */ /* 0x000fe200078c10ff */
[----:B------:R-:W-:-:S03]  /*4cfd0*/  IMAD R19, R3, 0x2, R17 ;  /* 0x0000000203137824 */ /* 0x000fc600078e0211 */
[----:B------:R-:W-:Y:S01]  /*4cfe0*/  LEA.HI.X.SX32 R9, R17, R0, 0x2, P6 ;  /* 0x0000000011097211 */ /* 0x000fe200030f16ff */
[----:B------:R2:W-:Y:S01]  /*4cff0*/  @P4 STG.E desc[UR22][R10.64], R199 ;  /* 0x000000c70a004986 */ /* 0x0005e2000c101916 */
[----:B------:R-:W-:-:S03]  /*4d000*/  IMAD R17, R3, 0x2, R19 ;  /* 0x0000000203117824 */ /* 0x000fc600078e0213 */
[----:B------:R1:W-:Y:S01]  /*4d010*/  @P2 STG.E desc[UR22][R8.64], R200 ;  /* 0x000000c808002986 */ /* 0x0003e2000c101916 */
[C---:B--2---:R-:W-:Y:S02]  /*4d020*/  LEA R10, P6, R19.reuse, R2, 0x2 ;  /* 0x00000002130a7211 */ /* 0x044fe400078c10ff */
[----:B----4-:R-:W-:Y:S01]  /*4d030*/  ISETP.LT.AND P4, PT, R26, UR4, !P0 ;  /* 0x000000041a007c0c */ /* 0x010fe2000c781270 */
[----:B------:R-:W3:Y:S01]  /*4d040*/  LDCU UR4, c[0x0][0x39c] ;  /* 0x00007380ff0477ac */ /* 0x000ee20008000800 */
[----:B------:R-:W2:Y:S01]  /*4d050*/  LDL.LU R26, [R1+0xddc] ;  /* 0x000ddc00011a7983 */ /* 0x000ea20000300800 */
[----:B------:R-:W-:Y:S01]  /*4d060*/  LEA.HI.X.SX32 R11, R19, R0, 0x2, P6 ;  /* 0x00000000130b7211 */ /* 0x000fe200030f16ff */
[----:B------:R-:W-:Y:S01]  /*4d070*/  IMAD R19, R3, 0x2, R17 ;  /* 0x0000000203137824 */ /* 0x000fe200078e0211 */
[----:B-1----:R-:W-:Y:S02]  /*4d080*/  LEA R8, P6, R17, R2, 0x2 ;  /* 0x0000000211087211 */ /* 0x002fe400078c10ff */
[----:B------:R-:W-:Y:S01]  /*4d090*/  ISETP.LT.AND P2, PT, R25, UR6, !P0 ;  /* 0x0000000619007c0c */ /* 0x000fe2000c741270 */
[----:B------:R-:W1:Y:S01]  /*4d0a0*/  LDCU UR6, c[0x0][0x39c] ;  /* 0x00007380ff0677ac */ /* 0x000e620008000800 */
[----:B------:R-:W4:Y:S01]  /*4d0b0*/  LDL.LU R25, [R1+0xdc4] ;  /* 0x000dc40001197983 */ /* 0x000f220000300800 */
[----:B------:R-:W-:-:S03]  /*4d0c0*/  LEA.HI.X.SX32 R9, R17, R0, 0x2, P6 ;  /* 0x0000000011097211 */ /* 0x000fc600030f16ff */
[----:B------:R1:W-:Y:S01]  /*4d0d0*/  @P3 STG.E desc[UR22][R10.64], R201 ;  /* 0x000000c90a003986 */ /* 0x0003e2000c101916 */
[----:B------:R-:W-:Y:S02]  /*4d0e0*/  ISETP.LT.AND P3, PT, R16, UR5, !P0 ;  /* 0x0000000510007c0c */ /* 0x000fe4000c761270 */
[----:B-1----:R-:W-:Y:S01]  /*4d0f0*/  LEA R10, P6, R19, R2, 0x2 ;  /* 0x00000002130a7211 */ /* 0x002fe200078c10ff */
[----:B------:R-:W4:Y:S01]  /*4d100*/  LDL.LU R16, [R1+0xdc8] ;  /* 0x000dc80001107983 */ /* 0x000f220000300800 */
[----:B------:R-:W-:Y:S01]  /*4d110*/  IMAD R17, R3, 0x2, R19 ;  /* 0x0000000203117824 */ /* 0x000fe200078e0213 */
[----:B------:R-:W2:Y:S01]  /*4d120*/  LDCU UR5, c[0x0][0x39c] ;  /* 0x00007380ff0577ac */ /* 0x000ea20008000800 */
[----:B------:R-:W-:Y:S01]  /*4d130*/  LEA.HI.X.SX32 R11, R19, R0, 0x2, P6 ;  /* 0x00000000130b7211 */ /* 0x000fe200030f16ff */
[----:B------:R1:W-:Y:S04]  /*4d140*/  @P5 STG.E desc[UR22][R8.64], R202 ;  /* 0x000000ca08005986 */ /* 0x0003e8000c101916 */
[----:B------:R1:W-:Y:S01]  /*4d150*/  @P4 STG.E desc[UR22][R10.64], R203 ;  /* 0x000000cb0a004986 */ /* 0x0003e2000c101916 */
[----:B---3--:R-:W-:Y:S01]  /*4d160*/  ISETP.LT.AND P5, PT, R18, UR4, !P0 ;  /* 0x0000000412007c0c */ /* 0x008fe2000c7a1270 */
[----:B------:R-:W4:Y:S02]  /*4d170*/  LDCU UR4, c[0x0][0x39c] ;  /* 0x00007380ff0477ac */ /* 0x000f240008000800 */
[----:B------:R-:W3:Y:S01]  /*4d180*/  LDL.LU R18, [R1+0xdc0] ;  /* 0x000dc00001127983 */ /* 0x000ee20000300800 */
[----:B------:R-:W-:Y:S01]  /*4d190*/  ISETP.LT.AND P4, PT, R24, UR6, !P0 ;  /* 0x0000000618007c0c */ /* 0x000fe2000c781270 */
[----:B------:R-:W-:-:S02]  /*4d1a0*/  IMAD R19, R3, 0x2, R17 ;  /* 0x0000000203137824 */ /* 0x000fc400078e0211 */
[----:B------:R-:W3:Y:S01]  /*4d1b0*/  LDL.LU R24, [R1+0xdb8] ;  /* 0x000db80001187983 */ /* 0x000ee20000300800 */
[C---:B-1----:R-:W-:Y:S01]  /*4d1c0*/  LEA R8, P6, R17.reuse, R2, 0x2 ;  /* 0x0000000211087211 */ /* 0x042fe200078c10ff */
[----:B------:R-:W1:Y:S03]  /*4d1d0*/  LDCU UR6, c[0x0][0x39c] ;  /* 0x00007380ff0677ac */ /* 0x000e660008000800 */
[----:B------:R-:W-:Y:S02]  /*4d1e0*/  LEA.HI.X.SX32 R9, R17, R0, 0x2, P6 ;  /* 0x0000000011097211 */ /* 0x000fe400030f16ff */
[----:B------:R-:W-:Y:S01]  /*4d1f0*/  LEA R10, P6, R19, R2, 0x2 ;  /* 0x00000002130a7211 */ /* 0x000fe200078c10ff */
[----:B------:R-:W-:-:S03]  /*4d200*/  IMAD R17, R3, 0x2, R19 ;  /* 0x0000000203117824 */ /* 0x000fc600078e0213 */
[----:B------:R-:W-:Y:S01]  /*4d210*/  LEA.HI.X.SX32 R11, R19, R0, 0x2, P6 ;  /* 0x00000000130b7211 */ /* 0x000fe200030f16ff */
[----:B------:R1:W-:Y:S01]  /*4d220*/  @P2 STG.E desc[UR22][R8.64], R208 ;  /* 0x000000d008002986 */ /* 0x0003e2000c101916 */
[----:B------:R-:W-:-:S03]  /*4d230*/  IMAD R19, R3, 0x2, R17 ;  /* 0x0000000203137824 */ /* 0x000fc600078e0211 */
[----:B------:R2:W-:Y:S01]  /*4d240*/  @P3 STG.E desc[UR22][R10.64], R209 ;  /* 0x000000d10a003986 */ /* 0x0005e2000c101916 */
[C---:B-1----:R-:W-:Y:S02]  /*4d250*/  LEA R8, P6, R17.reuse, R2, 0x2 ;  /* 0x0000000211087211 */ /* 0x042fe400078c10ff */
[----:B--2---:R-:W-:Y:S01]  /*4d260*/  ISETP.LT.AND P2, PT, R26, UR5, !P0 ;  /* 0x000000051a007c0c */ /* 0x004fe2000c741270 */
[----:B------:R-:W3:Y:S01]  /*4d270*/  LDCU UR5, c[0x0][0x39c] ;  /* 0x00007380ff0577ac */ /* 0x000ee20008000800 */
[----:B------:R-:W2:Y:S01]  /*4d280*/  LDL.LU R26, [R1+0xdbc] ;  /* 0x000dbc00011a7983 */ /* 0x000ea20000300800 */
[----:B------:R-:W-:Y:S01]  /*4d290*/  LEA.HI.X.SX32 R9, R17, R0, 0x2, P6 ;  /* 0x0000000011097211 */ /* 0x000fe200030f16ff */
[----:B------:R-:W-:Y:S01]  /*4d2a0*/  IMAD R17, R3, 0x2, R19 ;  /* 0x0000000203117824 */ /* 0x000fe200078e0213 */
[----:B------:R-:W-:Y:S02]  /*4d2b0*/  LEA R10, P6, R19, R2, 0x2 ;  /* 0x00000002130a7211 */ /* 0x000fe400078c10ff */
[----:B----4-:R-:W-:Y:S01]  /*4d2c0*/  ISETP.LT.AND P3, PT, R25, UR4, !P0 ;  /* 0x0000000419007c0c */ /* 0x010fe2000c761270 */
        /* <DEDUP_REMOVED lines=73> */
[----:B------:R1:W-:Y:S04]  /*4d760*/  @P2 STG.E desc[UR22][R8.64], R232 ;  /* 0x000000e808002986 */ /* 0x0003e8000c101916 */
[----:B------:R3:W-:Y:S01]  /*4d770*/  @P3 STG.E desc[UR22][R10.64], R233 ;  /* 0x000000e90a003986 */ /* 0x0007e2000c101916 */
[----:B-1----:R-:W-:Y:S02]  /*4d780*/  LEA R8, P6, R17, R2, 0x2 ;  /* 0x0000000211087211 */ /* 0x002fe400078c10ff */
[----:B------:R-:W-:Y:S01]  /*4d790*/  ISETP.LT.AND P2, PT, R16, UR5, !P0 ;  /* 0x0000000510007c0c */ /* 0x000fe2000c741270 */
[----:B------:R-:W-:Y:S01]  /*4d7a0*/  IMAD R19, R3, 0x2, R17 ;  /* 0x0000000203137824 */ /* 0x000fe200078e0211 */
[----:B------:R-:W4:Y:S01]  /*4d7b0*/  LDL.LU R16, [R1+0xd78] ;  /* 0x000d780001107983 */ /* 0x000f220000300800 */
[----:B------:R-:W-:Y:S01]  /*4d7c0*/  LEA.HI.X.SX32 R9, R17, R0, 0x2, P6 ;  /* 0x0000000011097211 */ /* 0x000fe200030f16ff */
[----:B------:R-:W2:Y:S04]  /*4d7d0*/  LDCU UR5, c[0x0][0x39c] ;  /* 0x00007380ff0577ac */ /* 0x000ea80008000800 */
[----:B------:R1:W-:Y:S01]  /*4d7e0*/  @P5 STG.E desc[UR22][R8.64], R234 ;  /* 0x000000ea08005986 */ /* 0x0003e2000c101916 */
[----:B---3--:R-:W-:Y:S01]  /*4d7f0*/  ISETP.LT.AND P3, PT, R18, UR4, !P0 ;  /* 0x0000000412007c0c */ /* 0x008fe2000c761270 */
[----:B------:R-:W4:Y:S02]  /*4d800*/  LDCU UR4, c[0x0][0x39c] ;  /* 0x00007380ff0477ac */ /* 0x000f240008000800 */
[----:B------:R-:W3:Y:S01]  /*4d810*/  LDL.LU R18, [R1+0xd70] ;  /* 0x000d700001127983 */ /* 0x000ee20000300800 */
[----:B------:R-:W-:Y:S01]  /*4d820*/  ISETP.LT.AND P5, PT, R24, UR6, !P0 ;  /* 0x0000000618007c0c */ /* 0x000fe2000c7a1270 */
[----:B------:R-:W-:-:S02]  /*4d830*/  IMAD R17, R3, 0x2, R19 ;  /* 0x0000000203117824 */ /* 0x000fc400078e0213 */
[----:B------:R-:W3:Y:S01]  /*4d840*/  LDL.LU R24, [R1+0xd68] ;  /* 0x000d680001187983 */ /* 0x000ee20000300800 */
[C---:B------:R-:W-:Y:S01]  /*4d850*/  LEA R10, P6, R19.reuse, R2, 0x2 ;  /* 0x00000002130a7211 */ /* 0x040fe200078c10ff */
[----:B------:R-:W2:Y:S03]  /*4d860*/  LDCU UR6, c[0x0][0x39c] ;  /* 0x00007380ff0677ac */ /* 0x000ea60008000800 */
[----:B------:R-:W-:Y:S02]  /*4d870*/  LEA.HI.X.SX32 R11, R19, R0, 0x2, P6 ;  /* 0x00000000130b7211 */ /* 0x000fe400030f16ff */
[----:B-1----:R-:W-:Y:S01]  /*4d880*/  LEA R8, P6, R17, R2, 0x2 ;  /* 0x0000000211087211 */ /* 0x002fe200078c10ff */
        /* <DEDUP_REMOVED lines=67> */
[----:B------:R-:W2:Y:S02]  /*4dcc0*/  LDCU UR5, c[0x0][0x39c] ;  /* 0x00007380ff0577ac */ /* 0x000ea40008000800 */
[----:B------:R-:W3:Y:S01]  /*4dcd0*/  LDL.LU R27, [R1+0xd28] ;  /* 0x000d2800011b7983 */ /* 0x000ee20000300800 */
        /* <DEDUP_REMOVED lines=9> */
[----:B------:R-:W1:Y:S01]  /*4dd70*/  LDCU UR4, c[0x0][0x39c] ;  /* 0x00007380ff0477ac */ /* 0x000e620008000800 */
[----:B------:R-:W2:Y:S01]  /*4dd80*/  LDL.LU R26, [R1+0xd1c] ;  /* 0x000d1c00011a7983 */ /* 0x000ea20000300800 */
[----:B------:R-:W-:Y:S01]  /*4dd90*/  LEA.HI.X.SX32 R11, R19, R0, 0x2, P6 ;  /* 0x00000000130b7211 */ /* 0x000fe200030f16ff */
[----:B------:R-:W-:Y:S01]  /*4dda0*/  IMAD R19, R3, 0x2, R17 ;  /* 0x0000000203137824 */ /* 0x000fe200078e0211 */
[----:B------:R-:W-:Y:S01]  /*4ddb0*/  LEA R8, P6, R17, R2, 0x2 ;  /* 0x0000000211087211 */ /* 0x000fe200078c10ff */
[----:B------:R-:W2:Y:S01]  /*4ddc0*/  LDL.LU R33, [R1+0xd10] ;  /* 0x000d100001217983 */ /* 0x000ea20000300800 */
[----:B----4-:R-:W-:Y:S01]  /*4ddd0*/  ISETP.LT.AND P5, PT, R25, UR6, !P0 ;  /* 0x0000000619007c0c */ /* 0x010fe2000c7a1270 */
[----:B------:R-:W3:Y:S02]  /*4dde0*/  LDCU UR6, c[0x0][0x39c] ;  /* 0x00007380ff0677ac */ /* 0x000ee40008000800 */
[----:B------:R4:W-:Y:S01]  /*4ddf0*/  @P4 STG.E desc[UR22][R10.64], R151 ;  /* 0x000000970a004986 */ /* 0x0009e2000c101916 */
[----:B------:R-:W-:-:S03]  /*4de00*/  LEA.HI.X.SX32 R9, R17, R0, 0x2, P6 ;  /* 0x0000000011097211 */ /* 0x000fc600030f16ff */
[----:B------:R-:W2:Y:S04]  /*4de10*/  LDL.LU R32, [R1+0xd0c] ;  /* 0x000d0c0001207983 */ /* 0x000ea80000300800 */
[----:B------:R-:W-:Y:S01]  /*4de20*/  @P2 STG.E desc[UR22][R8.64], R156 ;  /* 0x0000009c08002986 */ /* 0x000fe2000c101916 */
[----:B------:R-:W-:Y:S01]  /*4de30*/  ISETP.LT.AND P4, PT, R16, UR5, !P0 ;  /* 0x0000000510007c0c */ /* 0x000fe2000c781270 */
[----:B------:R-:W1:Y:S01]  /*4de40*/  LDCU UR5, c[0x0][0x39c] ;  /* 0x00007380ff0577ac */ /* 0x000e620008000800 */
[----:B------:R-:W-:-:S04]  /*4de50*/  LEA R16, P6, R19, R2, 0x2 ;  /* 0x0000000213107211 */ /* 0x000fc800078c10ff */
[----:B------:R-:W-:-:S05]  /*4de60*/  LEA.HI.X.SX32 R17, R19, R0, 0x2, P6 ;  /* 0x0000000013117211 */ /* 0x000fca00030f16ff */
[----:B------:R1:W-:Y:S01]  /*4de70*/  @P3 STG.E desc[UR22][R16.64], R157 ;  /* 0x0000009d10003986 */ /* 0x0003e2000c101916 */
[----:B---3--:R-:W-:Y:S01]  /*4de80*/  ISETP.LT.AND P3, PT, R24, UR6, !P0 ;  /* 0x0000000618007c0c */ /* 0x008fe2000c761270 */
[----:B------:R-:W-:Y:S02]  /*4de90*/  IMAD R25, R3, 0x2, R19 ;  /* 0x0000000203197824 */ /* 0x000fe400078e0213 */
[----:B------:R-:W3:Y:S01]  /*4dea0*/  LDL.LU R24, [R1+0xd04] ;  /* 0x000d040001187983 */ /* 0x000ee20000300800 */
[----:B-1----:R-:W-:Y:S01]  /*4deb0*/  ISETP.LT.AND P2, PT, R18, UR4, !P0 ;  /* 0x0000000412007c0c */ /* 0x002fe2000c741270 */
[----:B------:R-:W2:Y:S01]  /*4dec0*/  LDCU UR4, c[0x0][0x39c] ;  /* 0x00007380ff0477ac */ /* 0x000ea20008000800 */
[----:B------:R-:W-:Y:S01]  /*4ded0*/  LEA R18, P6, R25, R2, 0x2 ;  /* 0x0000000219127211 */ /* 0x000fe200078c10ff */
[----:B----4-:R-:W-:Y:S01]  /*4dee0*/  IMAD R11, R3, 0x2, R25 ;  /* 0x00000002030b7824 */ /* 0x010fe200078e0219 */
[----:B------:R-:W1:Y:S02]  /*4def0*/  LDCU UR6, c[0x0][0x39c] ;  /* 0x00007380ff0677ac */ /* 0x000e640008000800 */
[----:B------:R-:W-:-:S02]  /*4df00*/  LEA.HI.X.SX32 R19, R25, R0, 0x2, P6 ;  /* 0x0000000019137211 */ /* 0x000fc400030f16ff */
[----:B------:R-:W-:-:S03]  /*4df10*/  LEA R10, P6, R11, R2, 0x2 ;  /* 0x000000020b0a7211 */ /* 0x000fc600078c10ff */
[----:B------:R4:W-:Y:S01]  /*4df20*/  @P5 STG.E desc[UR22][R18.64], R158 ;  /* 0x0000009e12005986 */ /* 0x0009e2000c101916 */
[----:B------:R-:W-:Y:S01]  /*4df30*/  ISETP.LT.AND P5, PT, R27, UR5, !P0 ;  /* 0x000000051b007c0c */ /* 0x000fe2000c7a1270 */
[----:B------:R-:W-:Y:S02]  /*4df40*/  IMAD R25, R3, 0x2, R11 ;  /* 0x0000000203197824 */ /* 0x000fe400078e020b */
[----:B------:R-:W3:Y:S01]  /*4df50*/  LDL.LU R27, [R1+0xcfc] ;  /* 0x000cfc00011b7983 */ /* 0x000ee20000300800 */
[----:B------:R-:W-:Y:S01]  /*4df60*/  LEA.HI.X.SX32 R11, R11, R0, 0x2, P6 ;  /* 0x000000000b0b7211 */ /* 0x000fe200030f16ff */
[----:B------:R-:W-:Y:S01]  /*4df70*/  IMAD R17, R3, 0x2, R25 ;  /* 0x0000000203117824 */ /* 0x000fe200078e0219 */
[C---:B------:R-:W-:Y:S01]  /*4df80*/  LEA R8, P6, R25.reuse, R2, 0x2 ;  /* 0x0000000219087211 */ /* 0x040fe200078c10ff */
[----:B------:R-:W1:Y:S02]  /*4df90*/  LDCU UR5, c[0x0][0x39c] ;  /* 0x00007380ff0577ac */ /* 0x000e640008000800 */
[----:B------:R1:W-:Y:S01]  /*4dfa0*/  @P4 STG.E desc[UR22][R10.64], R159 ;  /* 0x0000009f0a004986 */ /* 0x0003e2000c101916 */
[----:B------:R-:W-:-:S02]  /*4dfb0*/  LEA.HI.X.SX32 R9, R25, R0, 0x2, P6 ;  /* 0x0000000019097211 */ /* 0x000fc400030f16ff */
[----:B--2---:R-:W-:Y:S01]  /*4dfc0*/  ISETP.LT.AND P4, PT, R26, UR4, !P0 ;  /* 0x000000041a007c0c */ /* 0x004fe2000c781270 */
[----:B------:R-:W3:Y:S01]  /*4dfd0*/  LDCU UR4, c[0x0][0x39c] ;  /* 0x00007380ff0477ac */ /* 0x000ee20008000800 */
[----:B------:R-:W2:Y:S01]  /*4dfe0*/  LDL.LU R26, [R1+0xcec] ;  /* 0x000cec00011a7983 */ /* 0x000ea20000300800 */
[----:B------:R-:W-:Y:S01]  /*4dff0*/  LEA R16, P6, R17, R2, 0x2 ;  /* 0x0000000211107211 */ /* 0x000fe200078c10ff */
[----:B----4-:R-:W-:-:S03]  /*4e000*/  IMAD R19, R3, 0x2, R17 ;  /* 0x0000000203137824 */ /* 0x010fc600078e0211 */
[----:B------:R-:W-:Y:S02]  /*4e010*/  LEA.HI.X.SX32 R17, R17, R0, 0x2, P6 ;  /* 0x0000000011117211 */ /* 0x000fe400030f16ff */
[----:B------:R-:W-:Y:S01]  /*4e020*/  LEA R18, P6, R19, R2, 0x2 ;  /* 0x0000000213127211 */ /* 0x000fe200078c10ff */
[----:B------:R-:W-:-:S03]  /*4e030*/  IMAD R25, R3, 0x2, R19 ;  /* 0x0000000203197824 */ /* 0x000fc600078e0213 */
[----:B------:R-:W-:Y:S01]  /*4e040*/  LEA.HI.X.SX32 R19, R19, R0, 0x2, P6 ;  /* 0x0000000013137211 */ /* 0x000fe200030f16ff */
[----:B------:R4:W-:Y:S01]  /*4e050*/  @P2 STG.E desc[UR22][R8.64], R164 ;  /* 0x000000a408002986 */ /* 0x0009e2000c101916 */
[----:B-1----:R-:W-:Y:S01]  /*4e060*/  ISETP.LT.AND P2, PT, R33, UR6, !P0 ;  /* 0x0000000621007c0c */ /* 0x002fe2000c741270 */
[----:B------:R-:W1:Y:S02]  /*4e070*/  LDCU UR6, c[0x0][0x39c] ;  /* 0x00007380ff0677ac */ /* 0x000e640008000800 */
[----:B------:R1:W-:Y:S01]  /*4e080*/  @P3 STG.E desc[UR22][R16.64], R165 ;  /* 0x000000a510003986 */ /* 0x0003e2000c101916 */
[----:B------:R-:W-:Y:S01]  /*4e090*/  ISETP.LT.AND P3, PT, R32, UR5, !P0 ;  /* 0x0000000520007c0c */ /* 0x000fe2000c761270 */
[----:B------:R-:W2:Y:S02]  /*4e0a0*/  LDCU UR5, c[0x0][0x39c] ;  /* 0x00007380ff0577ac */ /* 0x000ea40008000800 */
[----:B------:R-:W2:Y:S04]  /*4e0b0*/  LDL.LU R33, [R1+0xce8] ;  /* 0x000ce80001217983 */ /* 0x000ea80000300800 */
[----:B------:R-:W-:Y:S04]  /*4e0c0*/  @P5 STG.E desc[UR22][R18.64], R166 ;  /* 0x000000a612005986 */ /* 0x000fe8000c101916 */
[----:B------:R-:W2:Y:S01]  /*4e0d0*/  LDL.LU R32, [R1+0xce0] ;  /* 0x000ce00001207983 */ /* 0x000ea20000300800 */
[----:B---3--:R-:W-:-:S02]  /*4e0e0*/  ISETP.LT.AND P5, PT, R24, UR4, !P0 ;  /* 0x0000000418007c0c */ /* 0x008fc4000c7a1270 */
[----:B------:R-:W-:Y:S01]  /*4e0f0*/  LEA R10, P6, R25, R2, 0x2 ;  /* 0x00000002190a7211 */ /* 0x000fe200078c10ff */
[----:B------:R-:W3:Y:S01]  /*4e100*/  LDL.LU R24, [R1+0xcd0] ;  /* 0x000cd00001187983 */ /* 0x000ee20000300800 */
[----:B----4-:R-:W-:Y:S01]  /*4e110*/  IMAD R9, R3, 0x2, R25 ;  /* 0x0000000203097824 */ /* 0x010fe200078e0219 */
[----:B------:R-:W4:Y:S01]  /*4e120*/  LDCU UR4, c[0x0][0x39c] ;  /* 0x00007380ff0477ac */ /* 0x000f220008000800 */
[----:B------:R-:W-:-:S03]  /*4e130*/  LEA.HI.X.SX32 R11, R25, R0, 0x2, P6 ;  /* 0x00000000190b7211 */ /* 0x000fc600030f16ff */
[----:B------:R-:W-:Y:S02]  /*4e140*/  LEA R8, P6, R9, R2, 0x2 ;  /* 0x0000000209087211 */ /* 0x000fe400078c10ff */
[----:B------:R4:W-:Y:S01]  /*4e150*/  @P4 STG.E desc[UR22][R10.64], R167 ;  /* 0x000000a70a004986 */ /* 0x0009e2000c101916 */
[----:B-1----:R-:W-:Y:S01]  /*4e160*/  IMAD R17, R3, 0x2, R9 ;  /* 0x0000000203117824 */ /* 0x002fe200078e0209 */
[----:B------:R-:W-:Y:S02]  /*4e170*/  LEA.HI.X.SX32 R9, R9, R0, 0x2, P6 ;  /* 0x0000000009097211 */ /* 0x000fe400030f16ff */
[----:B------:R-:W-:Y:S01]  /*4e180*/  ISETP.LT.AND P4, PT, R27, UR6, !P0 ;  /* 0x000000061b007c0c */ /* 0x000fe2000c781270 */
[----:B------:R-:W-:Y:S01]  /*4e190*/  IMAD R25, R3, 0x2, R17 ;  /* 0x0000000203197824 */ /* 0x000fe200078e0211 */
[----:B------:R-:W3:Y:S01]  /*4e1a0*/  LDL.LU R27, [R1+0xcc8] ;  /* 0x000cc800011b7983 */ /* 0x000ee20000300800 */
[C---:B------:R-:W-:Y:S01]  /*4e1b0*/  LEA R16, P6, R17.reuse, R2, 0x2 ;  /* 0x0000000211107211 */ /* 0x040fe200078c10ff */
[----:B------:R-:W1:Y:S02]  /*4e1c0*/  LDCU UR6, c[0x0][0x39c] ;  /* 0x00007380ff0677ac */ /* 0x000e640008000800 */
[----:B------:R2:W-:Y:S01]  /*4e1d0*/  @P2 STG.E desc[UR22][R8.64], R172 ;  /* 0x000000ac08002986 */ /* 0x0005e2000c101916 */
[----:B------:R-:W-:Y:S01]  /*4e1e0*/  LEA.HI.X.SX32 R17, R17, R0, 0x2, P6 ;  /* 0x0000000011117211 */ /* 0x000fe200030f16ff */
[----:B----4-:R-:W-:Y:S01]  /*4e1f0*/  IMAD R11, R3, 0x2, R25 ;  /* 0x00000002030b7824 */ /* 0x010fe200078e0219 */
[----:B------:R-:W-:-:S02]  /*4e200*/  LEA R18, P6, R25, R2, 0x2 ;  /* 0x0000000219127211 */ /* 0x000fc400078c10ff */
[----:B--2---:R-:W-:Y:S01]  /*4e210*/  ISETP.LT.AND P2, PT, R26, UR5, !P0 ;  /* 0x000000051a007c0c */ /* 0x004fe2000c741270 */
[----:B------:R-:W3:Y:S01]  /*4e220*/  LDCU UR5, c[0x0][0x39c] ;  /* 0x00007380ff0577ac */ /* 0x000ee20008000800 */
[----:B------:R-:W2:Y:S01]  /*4e230*/  LDL.LU R26, [R1+0xcc0] ;  /* 0x000cc000011a7983 */ /* 0x000ea20000300800 */
[----:B------:R-:W-:Y:S02]  /*4e240*/  LEA.HI.X.SX32 R19, R25, R0, 0x2, P6 ;  /* 0x0000000019137211 */ /* 0x000fe400030f16ff */
[----:B------:R-:W-:Y:S01]  /*4e250*/  LEA R10, P6, R11, R2, 0x2 ;  /* 0x000000020b0a7211 */ /* 0x000fe200078c10ff */
[----:B------:R-:W-:-:S03]  /*4e260*/  IMAD R9, R3, 0x2, R11 ;  /* 0x0000000203097824 */ /* 0x000fc600078e020b */
[----:B------:R-:W-:Y:S01]  /*4e270*/  LEA.HI.X.SX32 R11, R11, R0, 0x2, P6 ;  /* 0x000000000b0b7211 */ /* 0x000fe200030f16ff */
[----:B------:R4:W-:Y:S04]  /*4e280*/  @P3 STG.E desc[UR22][R16.64], R173 ;  /* 0x000000ad10003986 */ /* 0x0009e8000c101916 */
[----:B------:R1:W-:Y:S04]  /*4e290*/  @P5 STG.E desc[UR22][R18.64], R174 ;  /* 0x000000ae12005986 */ /* 0x0003e8000c101916 */
[----:B------:R3:W-:Y:S01]  /*4e2a0*/  @P4 STG.E desc[UR22][R10.64], R175 ;  /* 0x000000af0a004986 */ /* 0x0007e2000c101916 */
[----:B------:R-:W-:Y:S01]  /*4e2b0*/  ISETP.LT.AND P3, PT, R33, UR4, !P0 ;  /* 0x0000000421007c0c */ /* 0x000fe2000c761270 */
[----:B------:R-:W3:Y:S02]  /*4e2c0*/  LDCU UR4, c[0x0][0x39c] ;  /* 0x00007380ff0477ac */ /* 0x000ee40008000800 */
[----:B------:R-:W2:Y:S01]  /*4e2d0*/  LDL.LU R33, [R1+0xcb8] ;  /* 0x000cb80001217983 */ /* 0x000ea20000300800 */
[----:B-1----:R-:W-:Y:S01]  /*4e2e0*/  ISETP.LT.AND P5, PT, R32, UR6, !P0 ;  /* 0x0000000620007c0c */ /* 0x002fe2000c7a1270 */
[----:B------:R-:W2:Y:S02]  /*4e2f0*/  LDCU UR6, c[0x0][0x39c] ;  /* 0x00007380ff0677ac */ /* 0x000ea40008000800 */
[----:B------:R-:W2:Y:S01]  /*4e300*/  LDL.LU R32, [R1+0xcac] ;  /* 0x000cac0001207983 */ /* 0x000ea20000300800 */
[----:B---3--:R-:W-:Y:S01]  /*4e310*/  ISETP.LT.AND P4, PT, R24, UR5, !P0 ;  /* 0x0000000518007c0c */ /* 0x008fe2000c781270 */
[----:B------:R-:W-:-:S02]  /*4e320*/  IMAD R25, R3, 0x2, R9 ;  /* 0x0000000203197824 */ /* 0x000fc400078e0209 */
[----:B------:R-:W3:Y:S01]  /*4e330*/  LDL.LU R24, [R1+0xca4] ;  /* 0x000ca40001187983 */ /* 0x000ee20000300800 */
[C---:B------:R-:W-:Y:S01]  /*4e340*/  LEA R8, P6, R9.reuse, R2, 0x2 ;  /* 0x0000000209087211 */ /* 0x040fe200078c10ff */
[----:B------:R-:W1:Y:S03]  /*4e350*/  LDCU UR5, c[0x0][0x39c] ;  /* 0x00007380ff0577ac */ /* 0x000e660008000800 */
[----:B------:R-:W-:Y:S02]  /*4e360*/  LEA.HI.X.SX32 R9, R9, R0, 0x2, P6 ;  /* 0x0000000009097211 */ /* 0x000fe400030f16ff */
[----:B----4-:R-:W-:-:S03]  /*4e370*/  LEA R16, P6, R25, R2, 0x2 ;  /* 0x0000000219107211 */ /* 0x010fc600078c10ff */
[----:B------:R4:W-:Y:S01]  /*4e380*/  @P2 STG.E desc[UR22][R8.64], R180 ;  /* 0x000000b408002986 */ /* 0x0009e2000c101916 */
[----:B------:R-:W-:Y:S01]  /*4e390*/  IMAD R19, R3, 0x2, R25 ;  /* 0x0000000203137824 */ /* 0x000fe200078e0219 */
[----:B------:R-:W-:Y:S02]  /*4e3a0*/  ISETP.LT.AND P2, PT, R27, UR4, !P0 ;  /* 0x000000041b007c0c */ /* 0x000fe4000c741270 */
[----:B------:R-:W-:Y:S01]  /*4e3b0*/  LEA.HI.X.SX32 R17, R25, R0, 0x2, P6 ;  /* 0x0000000019117211 */ /* 0x000fe200030f16ff */
[----:B------:R-:W3:Y:S01]  /*4e3c0*/  LDL.LU R27, [R1+0xc9c] ;  /* 0x000c9c00011b7983 */ /* 0x000ee20000300800 */
[----:B------:R-:W-:Y:S01]  /*4e3d0*/  LEA R18, P6, R19, R2, 0x2 ;  /* 0x0000000213127211 */ /* 0x000fe200078c10ff */
[----:B------:R-:W-:Y:S01]  /*4e3e0*/  IMAD R11, R3, 0x2, R19 ;  /* 0x00000002030b7824 */ /* 0x000fe200078e0213 */
[----:B------:R-:W1:Y:S01]  /*4e3f0*/  LDCU UR4, c[0x0][0x39c] ;  /* 0x00007380ff0477ac */ /* 0x000e620008000800 */
[----:B------:R1:W-:Y:S01]  /*4e400*/  @P3 STG.E desc[UR22][R16.64], R181 ;  /* 0x000000b510003986 */ /* 0x0003e2000c101916 */
[----:B------:R-:W-:Y:S01]  /*4e410*/  LEA.HI.X.SX32 R19, R19, R0, 0x2, P6 ;  /* 0x0000000013137211 */ /* 0x000fe200030f16ff */
[----:B------:R-:W-:Y:S01]  /*4e420*/  IMAD R25, R3, 0x2, R11 ;  /* 0x0000000203197824 */ /* 0x000fe200078e020b */
[----:B--2---:R-:W-:Y:S01]  /*4e430*/  ISETP.LT.AND P3, PT, R26, UR6, !P0 ;  /* 0x000000061a007c0c */ /* 0x004fe2000c761270 */
[----:B------:R-:W3:Y:S01]  /*4e440*/  LDCU UR6, c[0x0][0x39c] ;  /* 0x00007380ff0677ac */ /* 0x000ee20008000800 */
[----:B------:R-:W2:Y:S01]  /*4e450*/  LDL.LU R26, [R1+0xc90] ;  /* 0x000c9000011a7983 */ /* 0x000ea20000300800 */
[----:B------:R-:W-:-:S04]  /*4e460*/  LEA R10, P6, R11, R2, 0x2 ;  /* 0x000000020b0a7211 */ /* 0x000fc800078c10ff */
[----:B------:R-:W-:Y:S02]  /*4e470*/  LEA.HI.X.SX32 R11, R11, R0, 0x2, P6 ;  /* 0x000000000b0b7211 */ /* 0x000fe400030f16ff */
[C---:B----4-:R-:W-:Y:S01]  /*4e480*/  LEA R8, P6, R25.reuse, R2, 0x2 ;  /* 0x0000000219087211 */ /* 0x050fe200078c10ff */
[----:B------:R4:W-:Y:S03]  /*4e490*/  @P5 STG.E desc[UR22][R18.64], R182 ;  /* 0x000000b612005986 */ /* 0x0009e6000c101916 */
[----:B------:R-:W-:Y:S01]  /*4e4a0*/  LEA.HI.X.SX32 R9, R25, R0, 0x2, P6 ;  /* 0x0000000019097211 */ /* 0x000fe200030f16ff */
[----:B------:R-:W-:Y:S04]  /*4e4b0*/  @P4 STG.E desc[UR22][R10.64], R183 ;  /* 0x000000b70a004986 */ /* 0x000fe8000c101916 */
[----:B------:R3:W-:Y:S01]  /*4e4c0*/  @P2 STG.E desc[UR22][R8.64], R188 ;  /* 0x000000bc08002986 */ /* 0x0007e2000c101916 */
[----:B-1----:R-:W-:Y:S01]  /*4e4d0*/  ISETP.LT.AND P5, PT, R33, UR5, !P0 ;  /* 0x0000000521007c0c */ /* 0x002fe2000c7a1270 */
[----:B------:R-:W1:Y:S02]  /*4e4e0*/  LDCU UR5, c[0x0][0x39c] ;  /* 0x00007380ff0577ac */ /* 0x000e640008000800 */
[----:B------:R-:W2:Y:S01]  /*4e4f0*/  LDL.LU R33, [R1+0xc84] ;  /* 0x000c840001217983 */ /* 0x000ea20000300800 */
[----:B------:R-:W-:Y:S01]  /*4e500*/  ISETP.LT.AND P4, PT, R32, UR4, !P0 ;  /* 0x0000000420007c0c */ /* 0x000fe2000c781270 */
[----:B------:R-:W-:-:S02]  /*4e510*/  IMAD R17, R3, 0x2, R25 ;  /* 0x0000000203117824 */ /* 0x000fc400078e0219 */
[----:B------:R-:W2:Y:S01]  /*4e520*/  LDL.LU R32, [R1+0xc80] ;  /* 0x000c800001207983 */ /* 0x000ea20000300800 */
[----:B------:R-:W2:Y:S01]  /*4e530*/  LDCU UR4, c[0x0][0x39c] ;  /* 0x00007380ff0477ac */ /* 0x000ea20008000800 */
[----:B---3--:R-:W-:Y:S01]  /*4e540*/  ISETP.LT.AND P2, PT, R24, UR6, !P0 ;  /* 0x0000000618007c0c */ /* 0x008fe2000c741270 */
[----:B----4-:R-:W-:Y:S01]  /*4e550*/  IMAD R19, R3, 0x2, R17 ;  /* 0x0000000203137824 */ /* 0x010fe200078e0211 */
[----:B------:R-:W3:Y:S01]  /*4e560*/  LDL.LU R24, [R1+0xc78] ;  /* 0x000c780001187983 */ /* 0x000ee20000300800 */
[C---:B------:R-:W-:Y:S01]  /*4e570*/  LEA R16, P6, R17.reuse, R2, 0x2 ;  /* 0x0000000211107211 */ /* 0x040fe200078c10ff */
[----:B------:R-:W4:Y:S03]  /*4e580*/  LDCU UR6, c[0x0][0x39c] ;  /* 0x00007380ff0677ac */ /* 0x000f260008000800 */
[----:B------:R-:W-:Y:S02]  /*4e590*/  LEA.HI.X.SX32 R17, R17, R0, 0x2, P6 ;  /* 0x0000000011117211 */ /* 0x000fe400030f16ff */
[----:B------:R-:W-:-:S03]  /*4e5a0*/  LEA R18, P6, R19, R2, 0x2 ;  /* 0x0000000213127211 */ /* 0x000fc600078c10ff */
[----:B------:R4:W-:Y:S01]  /*4e5b0*/  @P3 STG.E desc[UR22][R16.64], R189 ;  /* 0x000000bd10003986 */ /* 0x0009e2000c101916 */
[----:B------:R-:W-:Y:S01]  /*4e5c0*/  IMAD R25, R3, 0x2, R19 ;  /* 0x0000000203197824 */ /* 0x000fe200078e0213 */
[----:B------:R-:W-:Y:S02]  /*4e5d0*/  LEA.HI.X.SX32 R19, R19, R0, 0x2, P6 ;  /* 0x0000000013137211 */ /* 0x000fe400030f16ff */
[----:B-1----:R-:W-:Y:S01]  /*4e5e0*/  ISETP.LT.AND P3, PT, R27, UR5, !P0 ;  /* 0x000000051b007c0c */ /* 0x002fe2000c761270 */
[----:B------:R-:W-:Y:S01]  /*4e5f0*/  IMAD R9, R3, 0x2, R25 ;  /* 0x0000000203097824 */ /* 0x000fe200078e0219 */
[----:B------:R-:W3:Y:S01]  /*4e600*/  LDL.LU R27, [R1+0xc70] ;  /* 0x000c7000011b7983 */ /* 0x000ee20000300800 */
[C---:B------:R-:W-:Y:S01]  /*4e610*/  LEA R10, P6, R25.reuse, R2, 0x2 ;  /* 0x00000002190a7211 */ /* 0x040fe200078c10ff */
[----:B------:R-:W1:Y:S02]  /*4e620*/  LDCU UR5, c[0x0][0x39c] ;  /* 0x00007380ff0577ac */ /* 0x000e640008000800 */
[----:B------:R1:W-:Y:S01]  /*4e630*/  @P5 STG.E desc[UR22][R18.64], R190 ;  /* 0x000000be12005986 */ /* 0x0003e2000c101916 */
[----:B------:R-:W-:Y:S01]  /*4e640*/  LEA.HI.X.SX32 R11, R25, R0, 0x2, P6 ;  /* 0x00000000190b7211 */ /* 0x000fe200030f16ff */
[----:B----4-:R-:W-:Y:S01]  /*4e650*/  IMAD R17, R3, 0x2, R9 ;  /* 0x0000000203117824 */ /* 0x010fe200078e0209 */
[----:B--2---:R-:W-:Y:S01]  /*4e660*/  ISETP.LT.AND P5, PT, R26, UR4, !P0 ;  /* 0x000000041a007c0c */ /* 0x004fe2000c7a1270 */
[----:B------:R-:W3:Y:S01]  /*4e670*/  LDCU UR4, c[0x0][0x39c] ;  /* 0x00007380ff0477ac */ /* 0x000ee20008000800 */
[----:B------:R-:W2:Y:S01]  /*4e680*/  LDL.LU R26, [R1+0xc60] ;  /* 0x000c6000011a7983 */ /* 0x000ea20000300800 */
[----:B------:R-:W-:-:S04]  /*4e690*/  LEA R8, P6, R9, R2, 0x2 ;  /* 0x0000000209087211 */ /* 0x000fc800078c10ff */
[----:B------:R-:W-:Y:S02]  /*4e6a0*/  LEA.HI.X.SX32 R9, R9, R0, 0x2, P6 ;  /* 0x0000000009097211 */ /* 0x000fe400030f16ff */
[----:B------:R-:W-:Y:S01]  /*4e6b0*/  LEA R16, P6, R17, R2, 0x2 ;  /* 0x0000000211107211 */ /* 0x000fe200078c10ff */
[----:B------:R-:W-:-:S03]  /*4e6c0*/  IMAD R25, R3, 0x2, R17 ;  /* 0x0000000203197824 */ /* 0x000fc600078e0211 */
[----:B------:R-:W-:Y:S01]  /*4e6d0*/  LEA.HI.X.SX32 R17, R17, R0, 0x2, P6 ;  /* 0x0000000011117211 */ /* 0x000fe200030f16ff */
[----:B------:R4:W-:Y:S04]  /*4e6e0*/  @P4 STG.E desc[UR22][R10.64], R191 ;  /* 0x000000bf0a004986 */ /* 0x0009e8000c101916 */
[----:B------:R1:W-:Y:S01]  /*4e6f0*/  @P2 STG.E desc[UR22][R8.64], R68 ;  /* 0x0000004408002986 */ /* 0x0003e2000c101916 */
[----:B------:R-:W-:Y:S01]  /*4e700*/  ISETP.LT.AND P4, PT, R33, UR6, !P0 ;  /* 0x0000000621007c0c */ /* 0x000fe2000c781270 */
[----:B------:R-:W3:Y:S02]  /*4e710*/  LDCU UR6, c[0x0][0x39c] ;  /* 0x00007380ff0677ac */ /* 0x000ee40008000800 */
[----:B------:R-:W2:Y:S04]  /*4e720*/  LDL.LU R33, [R1+0xc5c] ;  /* 0x000c5c0001217983 */ /* 0x000ea80000300800 */
[----:B------:R-:W-:Y:S01]  /*4e730*/  @P3 STG.E desc[UR22][R16.64], R69 ;  /* 0x0000004510003986 */ /* 0x000fe2000c101916 */
[----:B-1----:R-:W-:Y:S01]  /*4e740*/  ISETP.LT.AND P2, PT, R32, UR5, !P0 ;  /* 0x0000000520007c0c */ /* 0x002fe2000c741270 */
[----:B------:R-:W2:Y:S02]  /*4e750*/  LDCU UR5, c[0x0][0x39c] ;  /* 0x00007380ff0577ac */ /* 0x000ea40008000800 */
[----:B------:R-:W2:Y:S01]  /*4e760*/  LDL.LU R32, [R1+0xc54] ;  /* 0x000c540001207983 */ /* 0x000ea20000300800 */
[----:B---3--:R-:W-:-:S02]  /*4e770*/  ISETP.LT.AND P3, PT, R24, UR4, !P0 ;  /* 0x0000000418007c0c */ /* 0x008fc4000c761270 */
[----:B------:R-:W-:Y:S01]  /*4e780*/  LEA R18, P6, R25, R2, 0x2 ;  /* 0x0000000219127211 */ /* 0x000fe200078c10ff */
[----:B------:R-:W3:Y:S01]  /*4e790*/  LDL.LU R24, [R1+0xc44] ;  /* 0x000c440001187983 */ /* 0x000ee20000300800 */
[----:B----4-:R-:W-:Y:S01]  /*4e7a0*/  IMAD R11, R3, 0x2, R25 ;  /* 0x00000002030b7824 */ /* 0x010fe200078e0219 */
[----:B------:R-:W1:Y:S01]  /*4e7b0*/  LDCU UR4, c[0x0][0x39c] ;  /* 0x00007380ff0477ac */ /* 0x000e620008000800 */
[----:B------:R-:W-:-:S03]  /*4e7c0*/  LEA.HI.X.SX32 R19, R25, R0, 0x2, P6 ;  /* 0x0000000019137211 */ /* 0x000fc600030f16ff */
[----:B------:R-:W-:Y:S02]  /*4e7d0*/  LEA R10, P6, R11, R2, 0x2 ;  /* 0x000000020b0a7211 */ /* 0x000fe400078c10ff */
[----:B------:R4:W-:Y:S01]  /*4e7e0*/  @P5 STG.E desc[UR22][R18.64], R70 ;  /* 0x0000004612005986 */ /* 0x0009e2000c101916 */
[----:B------:R-:W-:Y:S01]  /*4e7f0*/  IMAD R9, R3, 0x2, R11 ;  /* 0x0000000203097824 */ /* 0x000fe200078e020b */
        /* <DEDUP_REMOVED lines=19> */
[----:B-1----:R-:W-:Y:S01]  /*4e930*/  ISETP.LT.AND P2, PT, R33, UR4, !P0 ;  /* 0x0000000421007c0c */ /* 0x002fe2000c741270 */
[----:B------:R-:W1:Y:S02]  /*4e940*/  LDCU UR4, c[0x0][0x39c] ;  /* 0x00007380ff0477ac */ /* 0x000e640008000800 */
[----:B------:R-:W2:Y:S04]  /*4e950*/  LDL.LU R33, [R1+0xc24] ;  /* 0x000c240001217983 */ /* 0x000ea80000300800 */
[----:B------:R1:W-:Y:S01]  /*4e960*/  @P5 STG.E desc[UR22][R18.64], R78 ;  /* 0x0000004e12005986 */ /* 0x0003e2000c101916 */
[----:B------:R-:W-:Y:S01]  /*4e970*/  ISETP.LT.AND P3, PT, R32, UR6, !P0 ;  /* 0x0000000620007c0c */ /* 0x000fe2000c761270 */
[----:B------:R-:W2:Y:S02]  /*4e980*/  LDCU UR6, c[0x0][0x39c] ;  /* 0x00007380ff0677ac */ /* 0x000ea40008000800 */
[----:B------:R-:W2:Y:S01]  /*4e990*/  LDL.LU R32, [R1+0xc1c] ;  /* 0x000c1c0001207983 */ /* 0x000ea20000300800 */
[----:B---3--:R-:W-:Y:S01]  /*4e9a0*/  ISETP.LT.AND P5, PT, R24, UR5, !P0 ;  /* 0x0000000518007c0c */ /* 0x008fe2000c7a1270 */
[----:B------:R-:W-:-:S02]  /*4e9b0*/  IMAD R25, R3, 0x2, R11 ;  /* 0x0000000203197824 */ /* 0x000fc400078e020b */
[----:B------:R-:W3:Y:S01]  /*4e9c0*/  LDL.LU R24, [R1+0xc14] ;  /* 0x000c140001187983 */ /* 0x000ee20000300800 */
[C---:B------:R-:W-:Y:S01]  /*4e9d0*/  LEA R10, P6, R11.reuse, R2, 0x2 ;  /* 0x000000020b0a7211 */ /* 0x040fe200078c10ff */
[----:B------:R-:W2:Y:S03]  /*4e9e0*/  LDCU UR5, c[0x0][0x39c] ;  /* 0x00007380ff0577ac */ /* 0x000ea60008000800 */
[----:B------:R-:W-:Y:S02]  /*4e9f0*/  LEA.HI.X.SX32 R11, R11, R0, 0x2, P6 ;  /* 0x000000000b0b7211 */ /* 0x000fe400030f16ff */
[----:B----4-:R-:W-:-:S03]  /*4ea00*/  LEA R8, P6, R25, R2, 0x2 ;  /* 0x0000000219087211 */ /* 0x010fc600078c10ff */
[----:B------:R4:W-:Y:S01]  /*4ea10*/  @P4 STG.E desc[UR22][R10.64], R79 ;  /* 0x0000004f0a004986 */ /* 0x0009e2000c101916 */
[----:B------:R-:W-:Y:S01]  /*4ea20*/  IMAD R17, R3, 0x2, R25 ;  /* 0x0000000203117824 */ /* 0x000fe200078e0219 */
[----:B-1----:R-:W-:Y:S02]  /*4ea30*/  ISETP.LT.AND P4, PT, R27, UR4, !P0 ;  /* 0x000000041b007c0c */ /* 0x002fe4000c781270 */
[----:B------:R-:W-:Y:S01]  /*4ea40*/  LEA.HI.X.SX32 R9, R25, R0, 0x2, P6 ;  /* 0x0000000019097211 */ /* 0x000fe200030f16ff */
[----:B------:R-:W3:Y:S01]  /*4ea50*/  LDL.LU R27, [R1+0xc0c] ;  /* 0x000c0c00011b7983 */ /* 0x000ee20000300800 */
[----:B------:R-:W-:Y:S01]  /*4ea60*/  LEA R16, P6, R17, R2, 0x2 ;  /* 0x0000000211107211 */ /* 0x000fe200078c10ff */
[----:B------:R-:W-:Y:S01]  /*4ea70*/  IMAD R19, R3, 0x2, R17 ;  /* 0x0000000203137824 */ /* 0x000fe200078e0211 */
[----:B------:R-:W1:Y:S01]  /*4ea80*/  LDCU UR4, c[0x0][0x39c] ;  /* 0x00007380ff0477ac */ /* 0x000e620008000800 */
[----:B------:R1:W-:Y:S01]  /*4ea90*/  @P2 STG.E desc[UR22][R8.64], R84 ;  /* 0x0000005408002986 */ /* 0x0003e2000c101916 */
[----:B------:R-:W-:-:S02]  /*4eaa0*/  LEA.HI.X.SX32 R17, R17, R0, 0x2, P6 ;  /* 0x0000000011117211 */ /* 0x000fc400030f16ff */
[----:B--2---:R-:W-:Y:S01]  /*4eab0*/  ISETP.LT.AND P2, PT, R26, UR6, !P0 ;  /* 0x000000061a007c0c */ /* 0x004fe2000c741270 */
[----:B------:R-:W3:Y:S01]  /*4eac0*/  LDCU UR6, c[0x0][0x39c] ;  /* 0x00007380ff0677ac */ /* 0x000ee20008000800 */
[----:B------:R-:W2:Y:S01]  /*4ead0*/  LDL.LU R26, [R1+0xbfc] ;  /* 0x000bfc00011a7983 */ /* 0x000ea20000300800 */
[----:B------:R-:W-:Y:S01]  /*4eae0*/  LEA R18, P6, R19, R2, 0x2 ;  /* 0x0000000213127211 */ /* 0x000fe200078c10ff */
[----:B------:R-:W-:-:S03]  /*4eaf0*/  IMAD R25, R3, 0x2, R19 ;  /* 0x0000000203197824 */ /* 0x000fc600078e0213 */
[----:B------:R-:W-:Y:S02]  /*4eb00*/  LEA.HI.X.SX32 R19, R19, R0, 0x2, P6 ;  /* 0x0000000013137211 */ /* 0x000fe400030f16ff */
[C---:B----4-:R-:W-:Y:S01]  /*4eb10*/  LEA R10, P6, R25.reuse, R2, 0x2 ;  /* 0x00000002190a7211 */ /* 0x050fe200078c10ff */
[----:B------:R4:W-:Y:S03]  /*4eb20*/  @P3 STG.E desc[UR22][R16.64], R85 ;  /* 0x0000005510003986 */ /* 0x0009e6000c101916 */
[----:B------:R-:W-:Y:S01]  /*4eb30*/  LEA.HI.X.SX32 R11, R25, R0, 0x2, P6 ;  /* 0x00000000190b7211 */ /* 0x000fe200030f16ff */
[----:B------:R-:W-:Y:S04]  /*4eb40*/  @P5 STG.E desc[UR22][R18.64], R86 ;  /* 0x0000005612005986 */ /* 0x000fe8000c101916 */
[----:B------:R1:W-:Y:S01]  /*4eb50*/  @P4 STG.E desc[UR22][R10.64], R87 ;  /* 0x000000570a004986 */ /* 0x0003e2000c101916 */
[----:B------:R-:W-:Y:S01]  /*4eb60*/  ISETP.LT.AND P3, PT, R33, UR5, !P0 ;  /* 0x0000000521007c0c */ /* 0x000fe2000c761270 */
[----:B------:R-:W3:Y:S02]  /*4eb70*/  LDCU UR5, c[0x0][0x39c] ;  /* 0x00007380ff0577ac */ /* 0x000ee40008000800 */
[----:B------:R-:W2:Y:S01]  /*4eb80*/  LDL.LU R33, [R1+0xbf8] ;  /* 0x000bf80001217983 */ /* 0x000ea20000300800 */
[----:B-1----:R-:W-:Y:S01]  /*4eb90*/  ISETP.LT.AND P5, PT, R32, UR4, !P0 ;  /* 0x0000000420007c0c */ /* 0x002fe2000c7a1270 */
[----:B------:R-:W-:-:S02]  /*4eba0*/  IMAD R9, R3, 0x2, R25 ;  /* 0x0000000203097824 */ /* 0x000fc400078e0219 */
[----:B------:R-:W2:Y:S01]  /*4ebb0*/  LDL.LU R32, [R1+0xbf0] ;  /* 0x000bf00001207983 */ /* 0x000ea20000300800 */
[----:B------:R-:W2:Y:S01]  /*4ebc0*/  LDCU UR4, c[0x0][0x39c] ;  /* 0x00007380ff0477ac */ /* 0x000ea20008000800 */
[----:B---3--:R-:W-:Y:S01]  /*4ebd0*/  ISETP.LT.AND P4, PT, R24, UR6, !P0 ;  /* 0x0000000618007c0c */ /* 0x008fe2000c781270 */
[----:B----4-:R-:W-:Y:S01]  /*4ebe0*/  IMAD R17, R3, 0x2, R9 ;  /* 0x0000000203117824 */ /* 0x010fe200078e0209 */
[----:B------:R-:W3:Y:S01]  /*4ebf0*/  LDL.LU R24, [R1+0xbe4] ;  /* 0x000be40001187983 */ /* 0x000ee20000300800 */
[C---:B------:R-:W-:Y:S01]  /*4ec00*/  LEA R8, P6, R9.reuse, R2, 0x2 ;  /* 0x0000000209087211 */ /* 0x040fe200078c10ff */
[----:B------:R-:W1:Y:S03]  /*4ec10*/  LDCU UR6, c[0x0][0x39c] ;  /* 0x00007380ff0677ac */ /* 0x000e660008000800 */
[----:B------:R-:W-:Y:S02]  /*4ec20*/  LEA.HI.X.SX32 R9, R9, R0, 0x2, P6 ;  /* 0x0000000009097211 */ /* 0x000fe400030f16ff */
[----:B------:R-:W-:-:S03]  /*4ec30*/  LEA R16, P6, R17, R2, 0x2 ;  /* 0x0000000211107211 */ /* 0x000fc600078c10ff */
        /* <DEDUP_REMOVED lines=51> */
[----:B------:R-:W-:Y:S01]  /*4ef70*/  LEA R16, P6, R17, R2, 0x2 ;  /* 0x0000000211107211 */ /* 0x000fe200078c10ff */
[----:B------:R-:W-:-:S03]  /*4ef80*/  IMAD R19, R3, 0x2, R17 ;  /* 0x0000000203137824 */ /* 0x000fc600078e0211 */
[----:B------:R-:W-:Y:S01]  /*4ef90*/  LEA.HI.X.SX32 R17, R17, R0, 0x2, P6 ;  /* 0x0000000011117211 */ /* 0x000fe200030f16ff */
[----:B------:R1:W-:Y:S04]  /*4efa0*/  @P4 STG.E desc[UR22][R10.64], R103 ;  /* 0x000000670a004986 */ /* 0x0003e8000c101916 */
[----:B------:R1:W-:Y:S01]  /*4efb0*/  @P2 STG.E desc[UR22][R8.64], R108 ;  /* 0x0000006c08002986 */ /* 0x0003e2000c101916 */
[----:B----4-:R-:W-:Y:S01]  /*4efc0*/  ISETP.LT.AND P4, PT, R33, UR4, !P0 ;  /* 0x0000000421007c0c */ /* 0x010fe2000c781270 */
[----:B------:R-:W4:Y:S02]  /*4efd0*/  LDCU UR4, c[0x0][0x39c] ;  /* 0x00007380ff0477ac */ /* 0x000f240008000800 */
[----:B------:R-:W2:Y:S04]  /*4efe0*/  LDL.LU R33, [R1+0xb9c] ;  /* 0x000b9c0001217983 */ /* 0x000ea80000300800 */
[----:B------:R3:W-:Y:S01]  /*4eff0*/  @P3 STG.E desc[UR22][R16.64], R109 ;  /* 0x0000006d10003986 */ /* 0x0007e2000c101916 */
        /* <DEDUP_REMOVED lines=9> */
[----:B------:R-:W-:-:S03]  /*4f090*/  LEA R10, P6, R25, R2, 0x2 ;  /* 0x00000002190a7211 */ /* 0x000fc600078c10ff */
[----:B------:R1:W-:Y:S01]  /*4f0a0*/  @P5 STG.E desc[UR22][R18.64], R110 ;  /* 0x0000006e12005986 */ /* 0x0003e2000c101916 */
[----:B------:R-:W-:Y:S01]  /*4f0b0*/  IMAD R9, R3, 0x2, R25 ;  /* 0x0000000203097824 */ /* 0x000fe200078e0219 */
[----:B----4-:R-:W-:Y:S02]  /*4f0c0*/  ISETP.LT.AND P5, PT, R27, UR4, !P0 ;  /* 0x000000041b007c0c */ /* 0x010fe4000c7a1270 */
[----:B------:R-:W-:Y:S01]  /*4f0d0*/  LEA.HI.X.SX32 R11, R25, R0, 0x2, P6 ;  /* 0x00000000190b7211 */ /* 0x000fe200030f16ff */
[----:B------:R-:W4:Y:S01]  /*4f0e0*/  LDL.LU R27, [R1+0xb84] ;  /* 0x000b8400011b7983 */ /* 0x000f220000300800 */
[----:B------:R-:W-:Y:S01]  /*4f0f0*/  LEA R8, P6, R9, R2, 0x2 ;  /* 0x0000000209087211 */ /* 0x000fe200078c10ff */
[----:B------:R-:W-:Y:S01]  /*4f100*/  IMAD R17, R3, 0x2, R9 ;  /* 0x0000000203117824 */ /* 0x000fe200078e0209 */
[----:B------:R-:W2:Y:S01]  /*4f110*/  LDCU UR4, c[0x0][0x39c] ;  /* 0x00007380ff0477ac */ /* 0x000ea20008000800 */
        /* <DEDUP_REMOVED lines=8> */
[C---:B-1----:R-:W-:Y:S01]  /*4f1a0*/  LEA R18, P6, R25.reuse, R2, 0x2 ;  /* 0x0000000219127211 */ /* 0x042fe200078c10ff */
[----:B------:R1:W-:Y:S03]  /*4f1b0*/  @P2 STG.E desc[UR22][R8.64], R116 ;  /* 0x0000007408002986 */ /* 0x0003e6000c101916 */
[----:B------:R-:W-:Y:S01]  /*4f1c0*/  LEA.HI.X.SX32 R19, R25, R0, 0x2, P6 ;  /* 0x0000000019137211 */ /* 0x000fe200030f16ff */
[----:B------:R-:W-:Y:S04]  /*4f1d0*/  @P3 STG.E desc[UR22][R16.64], R117 ;  /* 0x0000007510003986 */ /* 0x000fe8000c101916 */
[----:B------:R1:W-:Y:S01]  /*4f1e0*/  @P5 STG.E desc[UR22][R18.64], R118 ;  /* 0x0000007612005986 */ /* 0x0003e2000c101916 */
[----:B------:R-:W-:Y:S01]  /*4f1f0*/  ISETP.LT.AND P2, PT, R33, UR5, !P0 ;  /* 0x0000000521007c0c */ /* 0x000fe2000c741270 */
[----:B------:R-:W4:Y:S02]  /*4f200*/  LDCU UR5, c[0x0][0x39c] ;  /* 0x00007380ff0577ac */ /* 0x000f240008000800 */
[----:B------:R-:W2:Y:S01]  /*4f210*/  LDL.LU R33, [R1+0xb6c] ;  /* 0x000b6c0001217983 */ /* 0x000ea20000300800 */
[----:B------:R-:W-:Y:S01]  /*4f220*/  ISETP.LT.AND P3, PT, R32, UR4, !P0 ;  /* 0x0000000420007c0c */ /* 0x000fe2000c761270 */
[----:B------:R-:W-:-:S02]  /*4f230*/  IMAD R11, R3, 0x2, R25 ;  /* 0x00000002030b7824 */ /* 0x000fc400078e0219 */
[----:B------:R-:W2:Y:S01]  /*4f240*/  LDL.LU R32, [R1+0xb64] ;  /* 0x000b640001207983 */ /* 0x000ea20000300800 */
[----:B------:R-:W2:Y:S01]  /*4f250*/  LDCU UR4, c[0x0][0x39c] ;  /* 0x00007380ff0477ac */ /* 0x000ea20008000800 */
[----:B---3--:R-:W-:Y:S01]  /*4f260*/  ISETP.LT.AND P5, PT, R24, UR6, !P0 ;  /* 0x0000000618007c0c */ /* 0x008fe2000c7a1270 */
[----:B-1----:R-:W-:Y:S01]  /*4f270*/  IMAD R9, R3, 0x2, R11 ;  /* 0x0000000203097824 */ /* 0x002fe200078e020b */
        /* <DEDUP_REMOVED lines=8> */
[----:B----4-:R-:W-:Y:S01]  /*4f300*/  ISETP.LT.AND P4, PT, R27, UR5, !P0 ;  /* 0x000000051b007c0c */ /* 0x010fe2000c781270 */
[----:B------:R-:W-:Y:S01]  /*4f310*/  IMAD R19, R3, 0x2, R25 ;  /* 0x0000000203137824 */ /* 0x000fe200078e0219 */
[----:B------:R-:W4:Y:S01]  /*4f320*/  LDL.LU R27, [R1+0xb58] ;  /* 0x000b5800011b7983 */ /* 0x000f220000300800 */
[C---:B------:R-:W-:Y:S01]  /*4f330*/  LEA R16, P6, R25.reuse, R2, 0x2 ;  /* 0x0000000219107211 */ /* 0x040fe200078c10ff */
[----:B------:R-:W2:Y:S02]  /*4f340*/  LDCU UR5, c[0x0][0x39c] ;  /* 0x00007380ff0577ac */ /* 0x000ea40008000800 */
[----:B------:R2:W-:Y:S01]  /*4f350*/  @P2 STG.E desc[UR22][R8.64], R124 ;  /* 0x0000007c08002986 */ /* 0x0005e2000c101916 */
[----:B------:R-:W-:-:S02]  /*4f360*/  LEA.HI.X.SX32 R17, R25, R0, 0x2, P6 ;  /* 0x0000000019117211 */ /* 0x000fc400030f16ff */
[----:B--2---:R-:W-:Y:S01]  /*4f370*/  ISETP.LT.AND P2, PT, R26, UR4, !P0 ;  /* 0x000000041a007c0c */ /* 0x004fe2000c741270 */
[----:B------:R-:W3:Y:S01]  /*4f380*/  LDCU UR4, c[0x0][0x39c] ;  /* 0x00007380ff0477ac */ /* 0x000ee20008000800 */
[----:B------:R-:W2:Y:S01]  /*4f390*/  LDL.LU R26, [R1+0xb50] ;  /* 0x000b5000011a7983 */ /* 0x000ea20000300800 */
[----:B------:R-:W-:Y:S01]  /*4f3a0*/  LEA R18, P6, R19, R2, 0x2 ;  /* 0x0000000213127211 */ /* 0x000fe200078c10ff */
[----:B-1----:R-:W-:-:S03]  /*4f3b0*/  IMAD R11, R3, 0x2, R19 ;  /* 0x00000002030b7824 */ /* 0x002fc600078e0213 */
[----:B------:R-:W-:Y:S02]  /*4f3c0*/  LEA.HI.X.SX32 R19, R19, R0, 0x2, P6 ;  /* 0x0000000013137211 */ /* 0x000fe400030f16ff */
[----:B------:R-:W-:Y:S01]  /*4f3d0*/  LEA R10, P6, R11, R2, 0x2 ;  /* 0x000000020b0a7211 */ /* 0x000fe200078c10ff */
[----:B------:R-:W-:-:S03]  /*4f3e0*/  IMAD R25, R3, 0x2, R11 ;  /* 0x0000000203197824 */ /* 0x000fc600078e020b */
[----:B------:R-:W-:Y:S01]  /*4f3f0*/  LEA.HI.X.SX32 R11, R11, R0, 0x2, P6 ;  /* 0x000000000b0b7211 */ /* 0x000fe200030f16ff */
[----:B------:R1:W-:Y:S04]  /*4f400*/  @P3 STG.E desc[UR22][R16.64], R125 ;  /* 0x0000007d10003986 */ /* 0x0003e8000c101916 */
[----:B------:R1:W-:Y:S01]  /*4f410*/  @P5 STG.E desc[UR22][R18.64], R126 ;  /* 0x0000007e12005986 */ /* 0x0003e2000c101916 */
[----:B------:R-:W-:Y:S01]  /*4f420*/  ISETP.LT.AND P3, PT, R33, UR6, !P0 ;  /* 0x0000000621007c0c */ /* 0x000fe2000c761270 */
[----:B------:R-:W4:Y:S02]  /*4f430*/  LDCU UR6, c[0x0][0x39c] ;  /* 0x00007380ff0677ac */ /* 0x000f240008000800 */
        /* <DEDUP_REMOVED lines=8> */
[----:B-1----:R-:W-:Y:S01]  /*4f4c0*/  IMAD R17, R3, 0x2, R25 ;  /* 0x0000000203117824 */ /* 0x002fe200078e0219 */
[----:B------:R-:W1:Y:S01]  /*4f4d0*/  LDCU UR4, c[0x0][0x39c] ;  /* 0x00007380ff0477ac */ /* 0x000e620008000800 */
[----:B------:R-:W-:Y:S02]  /*4f4e0*/  LEA.HI.X.SX32 R9, R25, R0, 0x2, P6 ;  /* 0x0000000019097211 */ /* 0x000fe400030f16ff */
[----:B------:R-:W-:Y:S01]  /*4f4f0*/  IMAD R19, R3, 0x2, R17 ;  /* 0x0000000203137824 */ /* 0x000fe200078e0211 */
[----:B------:R-:W-:Y:S02]  /*4f500*/  LEA R16, P6, R17, R2, 0x2 ;  /* 0x0000000211107211 */ /* 0x000fe400078c10ff */
[----:B------:R1:W-:Y:S01]  /*4f510*/  @P2 STG.E desc[UR22][R8.64], R4 ;  /* 0x0000000408002986 */ /* 0x0003e2000c101916 */
[----:B------:R-:W-:Y:S01]  /*4f520*/  IMAD R25, R3, 0x2, R19 ;  /* 0x0000000203197824 */ /* 0x000fe200078e0213 */
[----:B------:R-:W-:-:S02]  /*4f530*/  LEA.HI.X.SX32 R17, R17, R0, 0x2, P6 ;  /* 0x0000000011117211 */ /* 0x000fc400030f16ff */
[----:B------:R-:W-:Y:S02]  /*4f540*/  LEA R18, P6, R19, R2, 0x2 ;  /* 0x0000000213127211 */ /* 0x000fe400078c10ff */
[----:B----4-:R-:W-:Y:S01]  /*4f550*/  ISETP.LT.AND P2, PT, R27, UR6, !P0 ;  /* 0x000000061b007c0c */ /* 0x010fe2000c741270 */
[----:B------:R4:W-:Y:S01]  /*4f560*/  @P3 STG.E desc[UR22][R16.64], R5 ;  /* 0x0000000510003986 */ /* 0x0009e2000c101916 */
[----:B------:R-:W-:Y:S01]  /*4f570*/  LEA.HI.X.SX32 R19, R19, R0, 0x2, P6 ;  /* 0x0000000013137211 */ /* 0x000fe200030f16ff */
[----:B------:R-:W2:Y:S02]  /*4f580*/  LDCU UR6, c[0x0][0x39c] ;  /* 0x00007380ff0677ac */ /* 0x000ea40008000800 */
[----:B------:R-:W3:Y:S01]  /*4f590*/  LDL.LU R27, [R1+0xb40] ;  /* 0x000b4000011b7983 */ /* 0x000ee20000300800 */
[----:B------:R-:W-:Y:S01]  /*4f5a0*/  LEA R10, P6, R25, R2, 0x2 ;  /* 0x00000002190a7211 */ /* 0x000fe200078c10ff */
[----:B-1----:R-:W-:Y:S01]  /*4f5b0*/  IMAD R9, R3, 0x2, R25 ;  /* 0x0000000203097824 */ /* 0x002fe200078e0219 */
[----:B--2---:R-:W-:Y:S01]  /*4f5c0*/  ISETP.LT.AND P3, PT, R26, UR5, !P0 ;  /* 0x000000051a007c0c */ /* 0x004fe2000c761270 */
[----:B------:R-:W3:Y:S01]  /*4f5d0*/  LDCU UR5, c[0x0][0x39c] ;  /* 0x00007380ff0577ac */ /* 0x000ee20008000800 */
[----:B------:R-:W2:Y:S01]  /*4f5e0*/  LDL.LU R26, [R1+0xb3c] ;  /* 0x000b3c00011a7983 */ /* 0x000ea20000300800 */
[----:B------:R-:W-:-:S03]  /*4f5f0*/  LEA.HI.X.SX32 R11, R25, R0, 0x2, P6 ;  /* 0x00000000190b7211 */ /* 0x000fc600030f16ff */
[----:B------:R-:W2:Y:S01]  /*4f600*/  LDL.LU R25, [R1+0xb34] ;  /* 0x000b340001197983 */ /* 0x000ea20000300800 */
[----:B------:R-:W-:-:S03]  /*4f610*/  LEA R8, P6, R9, R2, 0x2 ;  /* 0x0000000209087211 */ /* 0x000fc600078c10ff */
[----:B------:R-:W-:Y:S01]  /*4f620*/  @P5 STG.E desc[UR22][R18.64], R6 ;  /* 0x0000000612005986 */ /* 0x000fe2000c101916 */
[----:B----4-:R-:W-:-:S03]  /*4f630*/  IMAD R5, R3, 0x2, R9 ;  /* 0x0000000203057824 */ /* 0x010fc600078e0209 */
[----:B------:R1:W-:Y:S01]  /*4f640*/  @P4 STG.E desc[UR22][R10.64], R7 ;  /* 0x000000070a004986 */ /* 0x0003e2000c101916 */
[----:B------:R-:W-:-:S03]  /*4f650*/  LEA.HI.X.SX32 R9, R9, R0, 0x2, P6 ;  /* 0x0000000009097211 */ /* 0x000fc600030f16ff */
[----:B-1----:R-:W4:Y:S04]  /*4f660*/  LDL.LU R10, [R1+0xb30] ;  /* 0x000b3000010a7983 */ /* 0x002f280000300800 */
[----:B------:R-:W-:Y:S01]  /*4f670*/  @P2 STG.E desc[UR22][R8.64], R12 ;  /* 0x0000000c08002986 */ /* 0x000fe2000c101916 */
[----:B------:R-:W-:Y:S01]  /*4f680*/  LEA R4, P6, R5, R2, 0x2 ;  /* 0x0000000205047211 */ /* 0x000fe200078c10ff */
[----:B------:R-:W-:Y:S01]  /*4f690*/  IMAD R17, R3, 0x2, R5 ;  /* 0x0000000203117824 */ /* 0x000fe200078e0205 */
[----:B------:R-:W-:Y:S01]  /*4f6a0*/  ISETP.LT.AND P5, PT, R33, UR4, !P0 ;  /* 0x0000000421007c0c */ /* 0x000fe2000c7a1270 */
[----:B------:R-:W1:Y:S01]  /*4f6b0*/  LDCU UR4, c[0x0][0x39c] ;  /* 0x00007380ff0477ac */ /* 0x000e620008000800 */
[----:B------:R-:W-:Y:S02]  /*4f6c0*/  LEA.HI.X.SX32 R5, R5, R0, 0x2, P6 ;  /* 0x0000000005057211 */ /* 0x000fe400030f16ff */
[----:B------:R-:W-:Y:S01]  /*4f6d0*/  LEA R16, P6, R17, R2, 0x2 ;  /* 0x0000000211107211 */ /* 0x000fe200078c10ff */
[----:B------:R-:W-:-:S03]  /*4f6e0*/  IMAD R7, R3, 0x2, R17 ;  /* 0x0000000203077824 */ /* 0x000fc600078e0211 */
[----:B------:R-:W-:Y:S01]  /*4f6f0*/  LEA.HI.X.SX32 R17, R17, R0, 0x2, P6 ;  /* 0x0000000011117211 */ /* 0x000fe200030f16ff */
[----:B------:R-:W-:Y:S04]  /*4f700*/  @P3 STG.E desc[UR22][R4.64], R13 ;  /* 0x0000000d04003986 */ /* 0x000fe8000c101916 */
[----:B------:R1:W-:Y:S01]  /*4f710*/  @P5 STG.E desc[UR22][R16.64], R14 ;  /* 0x0000000e10005986 */ /* 0x0003e2000c101916 */
[----:B---3--:R-:W-:Y:S01]  /*4f720*/  ISETP.LT.AND P2, PT, R24, UR5, !P0 ;  /* 0x0000000518007c0c */ /* 0x008fe2000c741270 */
[----:B------:R-:W2:Y:S02]  /*4f730*/  LDCU UR5, c[0x0][0x39c] ;  /* 0x00007380ff0577ac */ /* 0x000ea40008000800 */
[----:B------:R-:W3:Y:S04]  /*4f740*/  LDL.LU R24, [R1+0xb2c] ;  /* 0x000b2c0001187983 */ /* 0x000ee80000300800 */
[----:B------:R-:W3:Y:S04]  /*4f750*/  LDL.LU R19, [R1+0xb28] ;  /* 0x000b280001137983 */ /* 0x000ee80000300800 */
[----:B------:R-:W3:Y:S04]  /*4f760*/  LDL.LU R18, [R1+0xb24] ;  /* 0x000b240001127983 */ /* 0x000ee80000300800 */
[----:B-1----:R-:W3:Y:S04]  /*4f770*/  LDL.LU R14, [R1+0xb20] ;  /* 0x000b2000010e7983 */ /* 0x002ee80000300800 */
[----:B------:R-:W3:Y:S04]  /*4f780*/  LDL.LU R12, [R1+0xb1c] ;  /* 0x000b1c00010c7983 */ /* 0x000ee80000300800 */
[----:B------:R-:W3:Y:S04]  /*4f790*/  LDL.LU R17, [R1+0xb18] ;  /* 0x000b180001117983 */ /* 0x000ee80000300800 */
[----:B------:R-:W3:Y:S01]  /*4f7a0*/  LDL.LU R16, [R1+0xb14] ;  /* 0x000b140001107983 */ /* 0x000ee20000300800 */
[----:B------:R-:W-:Y:S01]  /*4f7b0*/  ISETP.LT.AND P4, PT, R32, UR6, !P0 ;  /* 0x0000000620007c0c */ /* 0x000fe2000c781270 */
[----:B------:R-:W1:Y:S01]  /*4f7c0*/  LDCU UR6, c[0x0][0x39c] ;  /* 0x00007380ff0677ac */ /* 0x000e620008000800 */
[----:B------:R-:W-:-:S02]  /*4f7d0*/  ISETP.LT.AND P3, PT, R27, UR4, !P0 ;  /* 0x000000041b007c0c */ /* 0x000fc4000c761270 */
[----:B------:R-:W-:Y:S01]  /*4f7e0*/  LEA R6, P6, R7, R2, 0x2 ;  /* 0x0000000207067211 */ /* 0x000fe200078c10ff */
[----:B------:R-:W4:Y:S01]  /*4f7f0*/  LDCU UR4, c[0x0][0x39c] ;  /* 0x00007380ff0477ac */ /* 0x000f220008000800 */
[----:B------:R-:W-:Y:S02]  /*4f800*/  IMAD R9, R3, 0x2, R7 ;  /* 0x0000000203097824 */ /* 0x000fe400078e0207 */
[----:B------:R-:W-:Y:S02]  /*4f810*/  LEA.HI.X.SX32 R7, R7, R0, 0x2, P6 ;  /* 0x0000000007077211 */ /* 0x000fe400030f16ff */
[----:B------:R-:W-:Y:S01]  /*4f820*/  IMAD R11, R3, 0x2, R9 ;  /* 0x00000002030b7824 */ /* 0x000fe200078e0209 */
[----:B------:R-:W-:Y:S02]  /*4f830*/  LEA R8, P6, R9, R2, 0x2 ;  /* 0x0000000209087211 */ /* 0x000fe400078c10ff */
[----:B------:R4:W-:Y:S01]  /*4f840*/  @P4 STG.E desc[UR22][R6.64], R15 ;  /* 0x0000000f06004986 */ /* 0x0009e2000c101916 */
[----:B--2---:R-:W-:Y:S01]  /*4f850*/  ISETP.LT.AND P4, PT, R25, UR5, !P0 ;  /* 0x0000000519007c0c */ /* 0x004fe2000c781270 */
[----:B------:R-:W2:Y:S01]  /*4f860*/  LDCU UR5, c[0x0][0x39c] ;  /* 0x00007380ff0577ac */ /* 0x000ea20008000800 */
[----:B-1----:R-:W-:Y:S01]  /*4f870*/  ISETP.LT.AND P5, PT, R26, UR6, !P0 ;  /* 0x000000061a007c0c */ /* 0x002fe2000c7a1270 */
[----:B------:R-:W3:Y:S01]  /*4f880*/  LDCU UR6, c[0x0][0x39c] ;  /* 0x00007380ff0677ac */ /* 0x000ee20008000800 */
[----:B------:R-:W-:Y:S01]  /*4f890*/  LEA.HI.X.SX32 R9, R9, R0, 0x2, P6 ;  /* 0x0000000009097211 */ /* 0x000fe200030f16ff */
[----:B------:R-:W-:Y:S01]  /*4f8a0*/  IMAD R13, R3, 0x2, R11 ;  /* 0x00000002030d7824 */ /* 0x000fe200078e020b */
[C---:B------:R-:W-:Y:S01]  /*4f8b0*/  LEA R4, P6, R11.reuse, R2, 0x2 ;  /* 0x000000020b047211 */ /* 0x040fe200078c10ff */
[----:B----4-:R-:W4:Y:S03]  /*4f8c0*/  LDL.LU R15, [R1+0xb10] ;  /* 0x000b1000010f7983 */ /* 0x010f260000300800 */
[----:B------:R-:W-:Y:S01]  /*4f8d0*/  LEA.HI.X.SX32 R5, R11, R0, 0x2, P6 ;  /* 0x000000000b057211 */ /* 0x000fe200030f16ff */
[----:B------:R1:W-:Y:S01]  /*4f8e0*/  @P2 STG.E desc[UR22][R8.64], R20 ;  /* 0x0000001408002986 */ /* 0x0003e2000c101916 */
[----:B------:R-:W-:Y:S01]  /*4f8f0*/  ISETP.LT.AND P2, PT, R10, UR4, !P0 ;  /* 0x000000040a007c0c */ /* 0x000fe2000c741270 */
[----:B------:R-:W-:Y:S01]  /*4f900*/  IMAD R7, R3, 0x2, R13 ;  /* 0x0000000203077824 */ /* 0x000fe200078e020d */
[C---:B------:R-:W-:Y:S01]  /*4f910*/  LEA R10, P6, R13.reuse, R2, 0x2 ;  /* 0x000000020d0a7211 */ /* 0x040fe200078c10ff */
[----:B------:R2:W-:Y:S01]  /*4f920*/  @P3 STG.E desc[UR22][R4.64], R21 ;  /* 0x0000001504003986 */ /* 0x0005e2000c101916 */
[----:B------:R-:W3:Y:S02]  /*4f930*/  LDCU UR4, c[0x0][0x39c] ;  /* 0x00007380ff0477ac */ /* 0x000ee40008000800 */
[----:B------:R-:W-:Y:S01]  /*4f940*/  LEA.HI.X.SX32 R11, R13, R0, 0x2, P6 ;  /* 0x000000000d0b7211 */ /* 0x000fe200030f16ff */
[----:B------:R-:W-:Y:S01]  /*4f950*/  IMAD R13, R3, 0x2, R7 ;  /* 0x00000002030d7824 */ /* 0x000fe200078e0207 */
[----:B------:R-:W-:-:S03]  /*4f960*/  LEA R6, P6, R7, R2, 0x2 ;  /* 0x0000000207067211 */ /* 0x000fc600078c10ff */
[----:B------:R2:W-:Y:S01]  /*4f970*/  @P5 STG.E desc[UR22][R10.64], R22 ;  /* 0x000000160a005986 */ /* 0x0005e2000c101916 */
[----:B------:R-:W-:Y:S02]  /*4f980*/  LEA.HI.X.SX32 R7, R7, R0, 0x2, P6 ;  /* 0x0000000007077211 */ /* 0x000fe400030f16ff */
[----:B-1----:R-:W-:Y:S01]  /*4f990*/  LEA R8, P6, R13, R2, 0x2 ;  /* 0x000000020d087211 */ /* 0x002fe200078c10ff */
[----:B--2---:R-:W-:-:S03]  /*4f9a0*/  IMAD R5, R3, 0x2, R13 ;  /* 0x0000000203057824 */ /* 0x004fc600078e020d */
[----:B------:R-:W-:Y:S02]  /*4f9b0*/  LEA.HI.X.SX32 R9, R13, R0, 0x2, P6 ;  /* 0x000000000d097211 */ /* 0x000fe400030f16ff */
[----:B------:R-:W-:Y:S01]  /*4f9c0*/  LEA R4, P6, R5, R2, 0x2 ;  /* 0x0000000205047211 */ /* 0x000fe200078c10ff */
[----:B------:R-:W-:-:S03]  /*4f9d0*/  IMAD R11, R3, 0x2, R5 ;  /* 0x00000002030b7824 */ /* 0x000fc600078e0205 */
[----:B------:R-:W-:Y:S01]  /*4f9e0*/  LEA.HI.X.SX32 R5, R5, R0, 0x2, P6 ;  /* 0x0000000005057211 */ /* 0x000fe200030f16ff */
[----:B------:R1:W-:Y:S04]  /*4f9f0*/  @P4 STG.E desc[UR22][R6.64], R23 ;  /* 0x0000001706004986 */ /* 0x0003e8000c101916 */
[----:B------:R2:W-:Y:S01]  /*4fa00*/  @P2 STG.E desc[UR22][R8.64], R28 ;  /* 0x0000001c08002986 */ /* 0x0005e2000c101916 */
[----:B------:R-:W-:Y:S01]  /*4fa10*/  LEA R10, P6, R11, R2, 0x2 ;  /* 0x000000020b0a7211 */ /* 0x000fe200078c10ff */
[----:B------:R-:W-:Y:S02]  /*4fa20*/  IMAD R13, R3, 0x2, R11 ;  /* 0x00000002030d7824 */ /* 0x000fe400078e020b */
[----:B------:R-:W2:Y:S01]  /*4fa30*/  LDS.128 R20, [R252+UR7+0x800] ;  /* 0x00080007fc147984 */ /* 0x000ea20008000c00 */
[----:B------:R-:W-:-:S02]  /*4fa40*/  LEA.HI.X.SX32 R11, R11, R0, 0x2, P6 ;  /* 0x000000000b0b7211 */ /* 0x000fc400030f16ff */
[----:B-1----:R-:W-:-:S04]  /*4fa50*/  LEA R6, P6, R13, R2, 0x2 ;  /* 0x000000020d067211 */ /* 0x002fc800078c10ff */
[----:B------:R-:W-:Y:S02]  /*4fa60*/  LEA.HI.X.SX32 R7, R13, R0, 0x2, P6 ;  /* 0x000000000d077211 */ /* 0x000fe400030f16ff */
[----:B---3--:R-:W-:Y:S01]  /*4fa70*/  ISETP.LT.AND P3, PT, R24, UR6, !P0 ;  /* 0x0000000618007c0c */ /* 0x008fe2000c761270 */
[----:B------:R-:W1:Y:S01]  /*4fa80*/  LDCU UR6, c[0x0][0x39c] ;  /* 0x00007380ff0677ac */ /* 0x000e620008000800 */
[----:B------:R-:W-:Y:S01]  /*4fa90*/  ISETP.LT.AND P5, PT, R19, UR5, !P0 ;  /* 0x0000000513007c0c */ /* 0x000fe2000c7a1270 */
[----:B------:R-:W3:Y:S01]  /*4faa0*/  LDCU UR5, c[0x0][0x39c] ;  /* 0x00007380ff0577ac */ /* 0x000ee20008000800 */
[----:B------:R-:W-:Y:S01]  /*4fab0*/  ISETP.LT.AND P4, PT, R18, UR4, !P0 ;  /* 0x0000000412007c0c */ /* 0x000fe2000c781270 */
[----:B------:R-:W2:Y:S08]  /*4fac0*/  LDCU UR4, c[0x0][0x39c] ;  /* 0x00007380ff0477ac */ /* 0x000eb00008000800 */
[----:B------:R2:W-:Y:S01]  /*4fad0*/  @P3 STG.E desc[UR22][R4.64], R29 ;  /* 0x0000001d04003986 */ /* 0x0005e2000c101916 */
[----:B-1----:R-:W-:Y:S01]  /*4fae0*/  ISETP.LT.AND P2, PT, R14, UR6, !P0 ;  /* 0x000000060e007c0c */ /* 0x002fe2000c741270 */
[----:B------:R-:W1:Y:S02]  /*4faf0*/  LDCU UR6, c[0x0][0x39c] ;  /* 0x00007380ff0677ac */ /* 0x000e640008000800 */
[----:B------:R-:W4:Y:S01]  /*4fb00*/  LDL.LU R14, [R1+0xb0c] ;  /* 0x000b0c00010e7983 */ /* 0x000f220000300800 */
[----:B---3--:R-:W-:Y:S01]  /*4fb10*/  ISETP.LT.AND P3, PT, R12, UR5, !P0 ;  /* 0x000000050c007c0c */ /* 0x008fe2000c761270 */
[----:B------:R-:W4:Y:S02]  /*4fb20*/  LDCU UR5, c[0x0][0x39c] ;  /* 0x00007380ff0577ac */ /* 0x000f240008000800 */
[----:B------:R-:W3:Y:S04]  /*4fb30*/  LDL.LU R12, [R1+0xb08] ;  /* 0x000b0800010c7983 */ /* 0x000ee80000300800 */
[----:B------:R4:W-:Y:S01]  /*4fb40*/  @P5 STG.E desc[UR22][R10.64], R30 ;  /* 0x0000001e0a005986 */ /* 0x0009e2000c101916 */
[----:B--2---:R-:W-:Y:S01]  /*4fb50*/  ISETP.LT.AND P5, PT, R17, UR4, !P0 ;  /* 0x0000000411007c0c */ /* 0x004fe2000c7a1270 */
[C---:B------:R-:W-:Y:S01]  /*4fb60*/  IMAD R9, R3.reuse, 0x2, R13 ;  /* 0x0000000203097824 */ /* 0x040fe200078e020d */
[----:B------:R-:W2:Y:S01]  /*4fb70*/  LDCU UR4, c[0x0][0x39c] ;  /* 0x00007380ff0477ac */ /* 0x000ea20008000800 */
[----:B------:R2:W-:Y:S04]  /*4fb80*/  @P4 STG.E desc[UR22][R6.64], R31 ;  /* 0x0000001f06004986 */ /* 0x0005e8000c101916 */
[----:B------:R-:W3:Y:S01]  /*4fb90*/  LDL.LU R17, [R1+0xb04] ;  /* 0x000b040001117983 */ /* 0x000ee20000300800 */
[----:B-1----:R-:W-:Y:S01]  /*4fba0*/  ISETP.LT.AND P4, PT, R16, UR6, !P0 ;  /* 0x0000000610007c0c */ /* 0x002fe2000c781270 */
[----:B------:R-:W-:Y:S01]  /*4fbb0*/  IMAD R5, R3, 0x2, R9 ;  /* 0x0000000203057824 */ /* 0x000fe200078e0209 */
[----:B------:R-:W-:Y:S01]  /*4fbc0*/  LEA R8, P6, R9, R2, 0x2 ;  /* 0x0000000209087211 */ /* 0x000fe200078c10ff */
[----:B------:R-:W3:Y:S01]  /*4fbd0*/  LDL.LU R16, [R1+0xb00] ;  /* 0x000b000001107983 */ /* 0x000ee20000300800 */
[----:B------:R-:W3:Y:S01]  /*4fbe0*/  LDCU UR6, c[0x0][0x39c] ;  /* 0x00007380ff0677ac */ /* 0x000ee20008000800 */
[----:B------:R-:W-:Y:S01]  /*4fbf0*/  IMAD R13, R3, 0x2, R5 ;  /* 0x00000002030d7824 */ /* 0x000fe200078e0205 */
[----:B------:R-:W-:-:S02]  /*4fc00*/  LEA.HI.X.SX32 R9, R9, R0, 0x2, P6 ;  /* 0x0000000009097211 */ /* 0x000fc400030f16ff */
[----:B------:R-:W-:-:S04]  /*4fc10*/  LEA R4, P6, R5, R2, 0x2 ;  /* 0x0000000205047211 */ /* 0x000fc800078c10ff */
[----:B------:R-:W-:Y:S01]  /*4fc20*/  LEA.HI.X.SX32 R5, R5, R0, 0x2, P6 ;  /* 0x0000000005057211 */ /* 0x000fe200030f16ff */
[----:B------:R1:W-:Y:S01]  /*4fc30*/  @P2 STG.E desc[UR22][R8.64], R36 ;  /* 0x0000002408002986 */ /* 0x0003e2000c101916 */
[----:B----4-:R-:W-:Y:S02]  /*4fc40*/  LEA R10, P6, R13, R2, 0x2 ;  /* 0x000000020d0a7211 */ /* 0x010fe400078c10ff */
[----:B------:R-:W-:Y:S01]  /*4fc50*/  ISETP.LT.AND P2, PT, R15, UR5, !P0 ;  /* 0x000000050f007c0c */ /* 0x000fe2000c741270 */
[----:B--2---:R-:W-:Y:S01]  /*4fc60*/  IMAD R7, R3, 0x2, R13 ;  /* 0x0000000203077824 */ /* 0x004fe200078e020d */
[----:B------:R-:W2:Y:S01]  /*4fc70*/  LDL.LU R15, [R1+0xafc] ;  /* 0x000afc00010f7983 */ /* 0x000ea20000300800 */
[----:B------:R-:W-:Y:S01]  /*4fc80*/  LEA.HI.X.SX32 R11, R13, R0, 0x2, P6 ;  /* 0x000000000d0b7211 */ /* 0x000fe200030f16ff */
[----:B------:R-:W4:Y:S02]  /*4fc90*/  LDCU UR5, c[0x0][0x39c] ;  /* 0x00007380ff0577ac */ /* 0x000f240008000800 */
[----:B------:R-:W-:Y:S01]  /*4fca0*/  @P3 STG.E desc[UR22][R4.64], R37 ;  /* 0x0000002504003986 */ /* 0x000fe2000c101916 */
[----:B------:R-:W-:Y:S01]  /*4fcb0*/  LEA R6, P6, R7, R2, 0x2 ;  /* 0x0000000207067211 */ /* 0x000fe200078c10ff */
[----:B-1----:R-:W-:-:S02]  /*4fcc0*/  IMAD R9, R3, 0x2, R7 ;  /* 0x0000000203097824 */ /* 0x002fc400078e0207 */
[----:B------:R1:W-:Y:S01]  /*4fcd0*/  @P5 STG.E desc[UR22][R10.64], R38 ;  /* 0x000000260a005986 */ /* 0x0003e2000c101916 */
[----:B------:R-:W-:Y:S01]  /*4fce0*/  LEA.HI.X.SX32 R7, R7, R0, 0x2, P6 ;  /* 0x0000000007077211 */ /* 0x000fe200030f16ff */
[----:B------:R-:W-:Y:S01]  /*4fcf0*/  IMAD R13, R3, 0x2, R9 ;  /* 0x00000002030d7824 */ /* 0x000fe200078e0209 */
[----:B------:R-:W-:-:S04]  /*4fd00*/  LEA R8, P6, R9, R2, 0x2 ;  /* 0x0000000209087211 */ /* 0x000fc800078c10ff */
[----:B------:R-:W-:Y:S01]  /*4fd10*/  LEA.HI.X.SX32 R9, R9, R0, 0x2, P6 ;  /* 0x0000000009097211 */ /* 0x000fe200030f16ff */
[----:B------:R3:W-:Y:S01]  /*4fd20*/  @P4 STG.E desc[UR22][R6.64], R39 ;  /* 0x0000002706004986 */ /* 0x0007e2000c101916 */
[----:B-1----:R-:W-:Y:S01]  /*4fd30*/  IMAD R11, R3, 0x2, R13 ;  /* 0x00000002030b7824 */ /* 0x002fe200078e020d */
[-C--:B------:R-:W-:Y:S02]  /*4fd40*/  LEA R4, P6, R13, R2.reuse, 0x2 ;  /* 0x000000020d047211 */ /* 0x080fe400078c10ff */
[----:B------:R1:W-:Y:S02]  /*4fd50*/  @P2 STG.E desc[UR22][R8.64], R44 ;  /* 0x0000002c08002986 */ /* 0x0003e4000c101916 */
[----:B------:R-:W-:Y:S02]  /*4fd60*/  LEA R10, P2, R11, R2, 0x2 ;  /* 0x000000020b0a7211 */ /* 0x000fe400078410ff */
[-C--:B------:R-:W-:Y:S01]  /*4fd70*/  LEA.HI.X.SX32 R5, R13, R0.reuse, 0x2, P6 ;  /* 0x000000000d057211 */ /* 0x080fe200030f16ff */
[----:B------:R-:W-:Y:S01]  /*4fd80*/  IMAD R13, R3, 0x2, R11 ;  /* 0x00000002030d7824 */ /* 0x000fe200078e020b */
[----:B------:R-:W-:-:S02]  /*4fd90*/  LEA.HI.X.SX32 R11, R11, R0, 0x2, P2 ;  /* 0x000000000b0b7211 */ /* 0x000fc400010f16ff */
[----:B------:R-:W-:Y:S01]  /*4fda0*/  ISETP.LT.AND P3, PT, R14, UR4, !P0 ;  /* 0x000000040e007c0c */ /* 0x000fe2000c761270 */
[----:B------:R-:W1:Y:S01]  /*4fdb0*/  LDCU UR4, c[0x0][0x39c] ;  /* 0x00007380ff0477ac */ /* 0x000e620008000800 */
[----:B------:R-:W2:Y:S01]  /*4fdc0*/  LDL.LU R14, [R1+0xaf8] ;  /* 0x000af800010e7983 */ /* 0x000ea20000300800 */
[----:B---3--:R-:W-:Y:S01]  /*4fdd0*/  ISETP.LT.AND P5, PT, R12, UR6, !P0 ;  /* 0x000000060c007c0c */ /* 0x008fe2000c7a1270 */
[----:B------:R-:W2:Y:S02]  /*4fde0*/  LDCU UR6, c[0x0][0x39c] ;  /* 0x00007380ff0677ac */ /* 0x000ea40008000800 */
[----:B------:R-:W3:Y:S04]  /*4fdf0*/  LDL.LU R12, [R1+0xaf4] ;  /* 0x000af400010c7983 */ /* 0x000ee80000300800 */
[----:B------:R-:W3:Y:S04]  /*4fe00*/  LDL.LU R24, [R1+0xaf0] ;  /* 0x000af00001187983 */ /* 0x000ee80000300800 */
[----:B------:R-:W3:Y:S01]  /*4fe10*/  LDL.LU R18, [R1+0xae0] ;  /* 0x000ae00001127983 */ /* 0x000ee20000300800 */
[----:B-1----:R-:W-:Y:S01]  /*4fe20*/  ISETP.LT.AND P2, PT, R16, UR4, !P0 ;  /* 0x0000000410007c0c */ /* 0x002fe2000c741270 */
[----:B------:R-:W3:Y:S02]  /*4fe30*/  LDCU UR4, c[0x0][0x39c] ;  /* 0x00007380ff0477ac */ /* 0x000ee40008000800 */
[----:B------:R-:W3:Y:S01]  /*4fe40*/  LDL.LU R16, [R1+0xa90] ;  /* 0x000a900001107983 */ /* 0x000ee20000300800 */
[----:B----4-:R-:W-:Y:S01]  /*4fe50*/  ISETP.LT.AND P4, PT, R17, UR5, !P0 ;  /* 0x0000000511007c0c */ /* 0x010fe2000c781270 */
[----:B------:R-:W1:Y:S01]  /*4fe60*/  LDCU UR5, c[0x0][0x39c] ;  /* 0x00007380ff0577ac */ /* 0x000e620008000800 */
[----:B------:R-:W-:-:S04]  /*4fe70*/  LEA R6, P6, R13, R2, 0x2 ;  /* 0x000000020d067211 */ /* 0x000fc800078c10ff */
[----:B------:R-:W-:Y:S01]  /*4fe80*/  LEA.HI.X.SX32 R7, R13, R0, 0x2, P6 ;  /* 0x000000000d077211 */ /* 0x000fe200030f16ff */
[C---:B------:R-:W-:Y:S01]  /*4fe90*/  IMAD R13, R3.reuse, 0x2, R13 ;  /* 0x00000002030d7824 */ /* 0x040fe200078e020d */
[----:B------:R4:W-:Y:S03]  /*4fea0*/  @P3 STG.E desc[UR22][R4.64], R45 ;  /* 0x0000002d04003986 */ /* 0x0009e6000c101916 */
[----:B------:R-:W-:Y:S01]  /*4feb0*/  IMAD R9, R3, 0x2, R13 ;  /* 0x0000000203097824 */ /* 0x000fe200078e020d */
[----:B--2---:R-:W-:Y:S01]  /*4fec0*/  ISETP.LT.AND P3, PT, R15, UR6, !P0 ;  /* 0x000000060f007c0c */ /* 0x004fe2000c761270 */
[----:B------:R2:W-:Y:S01]  /*4fed0*/  @P5 STG.E desc[UR22][R10.64], R46 ;  /* 0x0000002e0a005986 */ /* 0x0005e2000c101916 */
[----:B------:R-:W1:Y:S01]  /*4fee0*/  LDCU UR6, c[0x0][0x39c] ;  /* 0x00007380ff0677ac */ /* 0x000e620008000800 */
[----:B------:R-:W-:Y:S02]  /*4fef0*/  IMAD R15, R3, 0x2, R9 ;  /* 0x00000002030f7824 */ /* 0x000fe400078e0209 */
[----:B------:R1:W-:Y:S01]  /*4ff00*/  @P4 STG.E desc[UR22][R6.64], R47 ;  /* 0x0000002f06004986 */ /* 0x0003e2000c101916 */
[----:B----4-:R-:W-:Y:S01]  /*4ff10*/  LEA R4, P4, R13, R2, 0x2 ;  /* 0x000000020d047211 */ /* 0x010fe200078810ff */
[----:B--2---:R-:W-:-:S03]  /*4ff20*/  IMAD R11, R3, 0x2, R15 ;  /* 0x00000002030b7824 */ /* 0x004fc600078e020f */
[----:B------:R-:W-:Y:S01]  /*4ff30*/  LEA.HI.X.SX32 R5, R13, R0, 0x2, P4 ;  /* 0x000000000d057211 */ /* 0x000fe200020f16ff */
[----:B------:R-:W-:Y:S01]  /*4ff40*/  IMAD R13, R3, 0x2, R11 ;  /* 0x00000002030d7824 */ /* 0x000fe200078e020b */
[----:B------:R-:W-:-:S03]  /*4ff50*/  LEA R8, P6, R9, R2, 0x2 ;  /* 0x0000000209087211 */ /* 0x000fc600078c10ff */
[----:B------:R2:W-:Y:S01]  /*4ff60*/  @P2 STG.E desc[UR22][R4.64], R240 ;  /* 0x000000f004002986 */ /* 0x0005e2000c101916 */
[----:B------:R-:W-:Y:S01]  /*4ff70*/  IMAD R17, R3, 0x2, R13 ;  /* 0x0000000203117824 */ /* 0x000fe200078e020d */
[----:B------:R-:W-:Y:S02]  /*4ff80*/  LEA.HI.X.SX32 R9, R9, R0, 0x2, P6 ;  /* 0x0000000009097211 */ /* 0x000fe400030f16ff */
[-C--:B-1----:R-:W-:Y:S01]  /*4ff90*/  LEA R6, P2, R15, R2.reuse, 0x2 ;  /* 0x000000020f067211 */ /* 0x082fe200078410ff */
[----:B------:R-:W-:Y:S01]  /*4ffa0*/  IMAD R19, R3, 0x2, R17 ;  /* 0x0000000203137824 */ /* 0x000fe200078e0211 */
[----:B------:R-:W-:Y:S02]  /*4ffb0*/  LEA R10, P6, R11, R2, 0x2 ;  /* 0x000000020b0a7211 */ /* 0x000fe400078c10ff */
[-C--:B------:R-:W-:Y:S01]  /*4ffc0*/  LEA.HI.X.SX32 R7, R15, R0.reuse, 0x2, P2 ;  /* 0x000000000f077211 */ /* 0x080fe200010f16ff */
[----:B------:R-:W-:Y:S01]  /*4ffd0*/  IMAD R3, R3, 0x2, R19 ;  /* 0x0000000203037824 */ /* 0x000fe200078e0213 */
[----:B------:R-:W-:Y:S01]  /*4ffe0*/  LEA.HI.X.SX32 R11, R11, R0, 0x2, P6 ;  /* 0x000000000b0b7211 */ /* 0x000fe200030f16ff */
[----:B------:R1:W-:Y:S01]  /*4fff0*/  @P3 STG.E desc[UR22][R8.64], R241 ;  /* 0x000000f108003986 */ /* 0x0003e2000c101916 */
[----:B------:R-:W-:Y:S01]  /*50000*/  ISETP.LT.AND P5, PT, R14, UR5, !P0 ;  /* 0x000000050e007c0c */ /* 0x000fe2000c7a1270 */
[----:B------:R-:W4:Y:S01]  /*50010*/  LDCU UR5, c[0x0][0x39c] ;  /* 0x00007380ff0577ac */ /* 0x000f220008000800 */
[----:B---3--:R-:W-:Y:S01]  /*50020*/  ISETP.LT.AND P4, PT, R12, UR4, !P0 ;  /* 0x000000040c007c0c */ /* 0x008fe2000c781270 */
[----:B------:R-:W3:Y:S01]  /*50030*/  LDCU UR4, c[0x0][0x39c] ;  /* 0x00007380ff0477ac */ /* 0x000ee20008000800 */
[----:B------:R-:W-:-:S02]  /*50040*/  LEA R12, P6, R13, R2, 0x2 ;  /* 0x000000020d0c7211 */ /* 0x000fc400078c10ff */
[----:B------:R-:W-:Y:S02]  /*50050*/  LEA R14, P2, R17, R2, 0x2 ;  /* 0x00000002110e7211 */ /* 0x000fe400078410ff */
[-C--:B------:R-:W-:Y:S02]  /*50060*/  LEA.HI.X.SX32 R13, R13, R0.reuse, 0x2, P6 ;  /* 0x000000000d0d7211 */ /* 0x080fe400030f16ff */
[----:B------:R-:W-:Y:S02]  /*50070*/  LEA.HI.X.SX32 R15, R17, R0, 0x2, P2 ;  /* 0x00000000110f7211 */ /* 0x000fe400010f16ff */
[----:B--2---:R-:W-:Y:S02]  /*50080*/  LEA R4, P6, R3, R2, 0x2 ;  /* 0x0000000203047211 */ /* 0x004fe400078c10ff */
[----:B------:R-:W-:Y:S02]  /*50090*/  ISETP.LT.AND P2, PT, R18, UR6, !P0 ;  /* 0x0000000612007c0c */ /* 0x000fe4000c741270 */
[----:B----4-:R-:W-:-:S02]  /*500a0*/  ISETP.LT.AND P3, PT, R24, UR5, !P0 ;  /* 0x0000000518007c0c */ /* 0x010fc4000c761270 */
[----:B---3--:R-:W-:Y:S02]  /*500b0*/  ISETP.LT.AND P0, PT, R16, UR4, !P0 ;  /* 0x0000000410007c0c */ /* 0x008fe4000c701270 */
[----:B------:R-:W-:Y:S02]  /*500c0*/  LEA.HI.X.SX32 R5, R3, R0, 0x2, P6 ;  /* 0x0000000003057211 */ /* 0x000fe400030f16ff */
[C---:B------:R-:W-:Y:S01]  /*500d0*/  LEA R2, P6, R19.reuse, R2, 0x2 ;  /* 0x0000000213027211 */ /* 0x040fe200078c10ff */
[----:B------:R1:W-:Y:S03]  /*500e0*/  @P5 STG.E desc[UR22][R6.64], R242 ;  /* 0x000000f206005986 */ /* 0x0003e6000c101916 */
[----:B------:R-:W-:Y:S01]  /*500f0*/  LEA.HI.X.SX32 R3, R19, R0, 0x2, P6 ;  /* 0x0000000013037211 */ /* 0x000fe200030f16ff */
[----:B------:R1:W-:Y:S04]  /*50100*/  @P4 STG.E desc[UR22][R10.64], R243 ;  /* 0x000000f30a004986 */ /* 0x0003e8000c101916 */
[----:B------:R1:W-:Y:S04]  /*50110*/  @P3 STG.E desc[UR22][R12.64], R20 ;  /* 0x000000140c003986 */ /* 0x0003e8000c101916 */
[----:B------:R1:W-:Y:S04]  /*50120*/  @P2 STG.E desc[UR22][R14.64], R21 ;  /* 0x000000150e002986 */ /* 0x0003e8000c101916 */
[----:B------:R1:W-:Y:S04]  /*50130*/  @P0 STG.E desc[UR22][R2.64], R22 ;  /* 0x0000001602000986 */ /* 0x0003e8000c101916 */
[----:B------:R1:W-:Y:S01]  /*50140*/  @P1 STG.E desc[UR22][R4.64], R23 ;  /* 0x0000001704001986 */ /* 0x0003e2000c101916 */
[----:B------:R-:W-:Y:S06]  /*50150*/  BAR.SYNC.DEFER_BLOCKING 0x0 ;  /* 0x0000000000007b1d */ /* 0x000fec0000010000 */
[----:B------:R-:W-:Y:S05]  /*50160*/  BRA.U UP0, `(.L_x_13) ;  /* 0x0000000100a07547 */ /* 0x000fea000b800000 */
[----:B------:R-:W2:Y:S01]  /*50170*/  S2UR UR5, SR_CgaCtaId ;  /* 0x00000000000579c3 */ /* 0x000ea20000008800 */
[----:B------:R-:W-:Y:S01]  /*50180*/  NOP ;  /* 0x0000000000007918 */ /* 0x000fe20000000000 */
[----:B------:R-:W-:Y:S01]  /*50190*/  UMOV UR4, 0x50 ;  /* 0x0000005000047882 */ /* 0x000fe20000000000 */
[----:B------:R-:W-:Y:S02]  /*501a0*/  IMAD.U32 R0, RZ, RZ, UR8 ;  /* 0x00000008ff007e24 */ /* 0x000fe4000f8e00ff */
[----:B-1----:R-:W-:Y:S02]  /*501b0*/  IMAD.MOV.U32 R3, RZ, RZ, 0xff ;  /* 0x000000ffff037424 */ /* 0x002fe400078e00ff */
[----:B------:R-:W-:Y:S01]  /*501c0*/  IMAD.MOV.U32 R7, RZ, RZ, 0x1 ;  /* 0x00000001ff077424 */ /* 0x000fe200078e00ff */
[----:B------:R-:W-:-:S04]  /*501d0*/  LOP3.LUT R0, R0, 0xffff, RZ, 0xc0, !PT ;  /* 0x0000ffff00007812 */ /* 0x000fc800078ec0ff */
[----:B------:R-:W-:-:S05]  /*501e0*/  SHF.R.U32.HI R0, RZ, 0x5, R0 ;  /* 0x00000005ff007819 */ /* 0x000fca0000011600 */
[----:B------:R-:W-:Y:S01]  /*501f0*/  VIADD R2, R0, 0x10 ;  /* 0x0000001000027836 */ /* 0x000fe20000000000 */
[----:B------:R-:W-:Y:S01]  /*50200*/  SHF.L.U32 R0, R3, R0, RZ ;  /* 0x0000000003007219 */ /* 0x000fe200000006ff */
[----:B--2---:R-:W-:-:S03]  /*50210*/  ULEA UR6, UR5, UR4, 0x18 ;  /* 0x0000000405067291 */ /* 0x004fc6000f8ec0ff */
[----:B------:R-:W-:-:S04]  /*50220*/  SHF.L.U32 R3, R7, R2, RZ ;  /* 0x0000000207037219 */ /* 0x000fc800000006ff */
[----:B------:R-:W-:Y:S02]  /*50230*/  LOP3.LUT R0, R3, R0, RZ, 0xfc, !PT ;  /* 0x0000000003007212 */ /* 0x000fe400078efcff */
[----:B------:R-:W1:Y:S02]  /*50240*/  LDS R5, [UR6] ;  /* 0x00000006ff057984 */ /* 0x000e640008000800 */
[C---:B------:R-:W-:Y:S02]  /*50250*/  LOP3.LUT R2, R0.reuse, 0xffff, RZ, 0xc0, !PT ;  /* 0x0000ffff00027812 */ /* 0x040fe400078ec0ff */
[----:B-1----:R-:W-:-:S04]  /*50260*/  LOP3.LUT R3, R0, 0xffff, R5, 0x80, !PT ;  /* 0x0000ffff00037812 */ /* 0x002fc800078e8005 */
[----:B------:R-:W-:-:S13]  /*50270*/  ISETP.NE.AND P0, PT, R3, R2, PT ;  /* 0x000000020300720c */ /* 0x000fda0003f05270 */
[----:B------:R-:W-:Y:S05]  /*50280*/  @P0 BRA `(.L_x_14) ;  /* 0x0000000000500947 */ /* 0x000fea0003800000 */
[----:B------:R-:W-:Y:S02]  /*50290*/  SHF.R.U32.HI R5, RZ, 0x10, R5 ;  /* 0x00000010ff057819 */ /* 0x000fe40000011605 */
[----:B------:R-:W-:-:S04]  /*502a0*/  SHF.R.U32.HI R2, RZ, 0x10, R0 ;  /* 0x00000010ff027819 */ /* 0x000fc80000011600 */
[----:B------:R-:W-:-:S04]  /*502b0*/  LOP3.LUT R5, R5, R2, RZ, 0xc0, !PT ;  /* 0x0000000205057212 */ /* 0x000fc800078ec0ff */
[----:B------:R-:W-:-:S13]  /*502c0*/  ISETP.NE.AND P0, PT, R5, R2, PT ;  /* 0x000000020500720c */ /* 0x000fda0003f05270 */
[----:B------:R-:W-:Y:S05]  /*502d0*/  @P0 BRA `(.L_x_15) ;  /* 0x0000000000300947 */ /* 0x000fea0003800000 */
[----:B------:R-:W-:Y:S01]  /*502e0*/  R2UR UR4, R0 ;  /* 0x00000000000472ca */ /* 0x000fe200000e0000 */
[----:B------:R-:W-:Y:S01]  /*502f0*/  VOTEU.ANY UR5, UPT, PT ;  /* 0x0000000000057886 */ /* 0x000fe200038e0100 */
[----:B------:R-:W1:Y:S01]  /*50300*/  S2R R0, SR_LANEID ;  /* 0x0000000000007919 */ /* 0x000e620000000000 */
[----:B------:R-:W-:-:S10]  /*50310*/  UFLO.U32 UR5, UR5 ;  /* 0x00000005000572bd */ /* 0x000fd400080e0000 */
[----:B------:R-:W-:-:S06]  /*50320*/  ULOP3.LUT UR4, URZ, UR4, URZ, 0x33, !UPT ;  /* 0x00000004ff047292 */ /* 0x000fcc000f8e33ff */
[----:B------:R-:W-:-:S04]  /*50330*/  IMAD.U32 R2, RZ, RZ, UR4 ;  /* 0x00000004ff027e24 */ /* 0x000fc8000f8e00ff */
[----:B------:R-:W2:Y:S02]  /*50340*/  REDUX UR7, R2 ;  /* 0x00000000020773c4 */ /* 0x000ea40000000000 */
[----:B------:R3:W-:Y:S01]  /*50350*/  UTCATOMSWS.AND URZ, UR4 ;  /* 0x0000000400ff79e3 */ /* 0x0007e20008000000 */
[----:B-1----:R-:W-:Y:S01]  /*50360*/  ISETP.EQ.U32.AND P0, PT, R0, UR5, PT ;  /* 0x0000000500007c0c */ /* 0x002fe2000bf02070 */
[----:B--2---:R-:W-:-:S12]  /*50370*/  IMAD.U32 R0, RZ, RZ, UR7 ;  /* 0x00000007ff007e24 */ /* 0x004fd8000f8e00ff */
[----:B------:R3:W-:Y:S01]  /*50380*/  @P0 ATOMS.AND RZ, [UR6], R0 ;  /* 0x00000000ffff098c */ /* 0x0007e2000a800006 */
[----:B------:R-:W-:Y:S05]  /*50390*/  BRA `(.L_x_13) ;  /* 0x0000000000147947 */ /* 0x000fea0003800000 */
.L_x_15:
[----:B------:R-:W-:-:S07]  /*503a0*/  MOV R2, 0x503c0 ;  /* 0x000503c000027802 */ /* 0x000fce0000000f00 */
[----:B------:R-:W-:Y:S05]  /*503b0*/  CALL.REL.NOINC `($__internal_0_$__cuda_sm10x_tcgen05_guardrail_trap_col_being_dealloced_not_returned_by_alloc) ;  /* 0x00000000002c7944 */ /* 0x000fea0003c00000 */
[----:B------:R-:W-:Y:S05]  /*503c0*/  BRA `(.L_x_13) ;  /* 0x0000000000087947 */ /* 0x000fea0003800000 */
.L_x_14:
[----:B------:R-:W-:-:S07]  /*503d0*/  MOV R2, 0x503f0 ;  /* 0x000503f000027802 */ /* 0x000fce0000000f00 */
[----:B------:R-:W-:Y:S05]  /*503e0*/  CALL.REL.NOINC `($__internal_2_$__cuda_sm10x_tcgen05_guardrail_trap_unallocated_columns_being_dealloced) ;  /* 0x0000000000387944 */ /* 0x000fea0003c00000 */
.L_x_13:
[----:B------:R-:W-:Y:S01]  /*503f0*/  NOP ;  /* 0x0000000000007918 */ /* 0x000fe20000000000 */
[----:B---3--:R-:W-:Y:S05]  /*50400*/  EXIT ;  /* 0x000000000000794d */ /* 0x008fea0003800000 */
.L_x_9:
[----:B------:R-:W1:Y:S02]  /*50410*/  SYNCS.PHASECHK.TRANS64.TRYWAIT P4, [UR16], R124 ;  /* 0x0000007cff0075a7 */ /* 0x000e640008081110 */
[----:B-1----:R-:W-:Y:S05]  /*50420*/  @!P4 BRA `(.L_x_9) ;  /* 0xfffffffc00f8c947 */ /* 0x002fea000383ffff */
[----:B------:R-:W-:Y:S05]  /*50430*/  BRA `(.L_x_16) ;  /* 0xfffffed800c87947 */ /* 0x000fea000383ffff */
.L_x_12:
[----:B------:R-:W1:Y:S02]  /*50440*/  SYNCS.PHASECHK.TRANS64.TRYWAIT P1, [UR10], R2 ;  /* 0x00000002ff0075a7 */ /* 0x000e64000802110a */
[----:B-1----:R-:W-:Y:S05]  /*50450*/  @!P1 BRA `(.L_x_12) ;  /* 0xfffffffc00f89947 */ /* 0x002fea000383ffff */
[----:B------:R-:W-:Y:S05]  /*50460*/  BRA `(.L_x_11) ;  /* 0xffffff6c00107947 */ /* 0x000fea000383ffff */
        .weak           $__internal_0_$__cuda_sm10x_tcgen05_guardrail_trap_col_being_dealloced_not_returned_by_alloc
        .type           $__internal_0_$__cuda_sm10x_tcgen05_guardrail_trap_col_being_dealloced_not_returned_by_alloc,@function
        .size           $__internal_0_$__cuda_sm10x_tcgen05_guardrail_trap_col_being_dealloced_not_returned_by_alloc,($__internal_1_$__cuda_sm10x_tcgen05_guardrail_trap_phase_invalid_during_alloc - $__internal_0_$__cuda_sm10x_tcgen05_guardrail_trap_col_being_dealloced_not_returned_by_alloc)
$__internal_0_$__cuda_sm10x_tcgen05_guardrail_trap_col_being_dealloced_not_returned_by_alloc:
[----:B------:R-:W-:Y:S05]  /*50470*/  BPT.TRAP 0x1 ;  /* 0x000000040000795c */ /* 0x000fea0000300000 */
[----:B------:R-:W-:-:S04]  /*50480*/  IMAD.MOV.U32 R3, RZ, RZ, 0x0 ;  /* 0x00000000ff037424 */ /* 0x000fc800078e00ff */
[----:B------:R-:W-:Y:S05]  /*50490*/  RET.REL.NODEC R2 `(matmul_kernel) ;  /* 0xfffffaf802d87950 */ /* 0x000fea0003c3ffff */
        .weak           $__internal_1_$__cuda_sm10x_tcgen05_guardrail_trap_phase_invalid_during_alloc
        .type           $__internal_1_$__cuda_sm10x_tcgen05_guardrail_trap_phase_invalid_during_alloc,@function
        .size           $__internal_1_$__cuda_sm10x_tcgen05_guardrail_trap_phase_invalid_during_alloc,($__internal_2_$__cuda_sm10x_tcgen05_guardrail_trap_unallocated_columns_being_dealloced - $__internal_1_$__cuda_sm10x_tcgen05_guardrail_trap_phase_invalid_during_alloc)
$__internal_1_$__cuda_sm10x_tcgen05_guardrail_trap_phase_invalid_during_alloc:
[----:B------:R-:W-:Y:S05]  /*504a0*/  BPT.TRAP 0x1 ;  /* 0x000000040000795c */ /* 0x000fea0000300000 */
[----:B------:R-:W-:-:S04]  /*504b0*/  IMAD.MOV.U32 R3, RZ, RZ, 0x0 ;  /* 0x00000000ff037424 */ /* 0x000fc800078e00ff */
[----:B------:R-:W-:Y:S05]  /*504c0*/  RET.REL.NODEC R2 `(matmul_kernel) ;  /* 0xfffffaf802cc7950 */ /* 0x000fea0003c3ffff */
        .weak           $__internal_2_$__cuda_sm10x_tcgen05_guardrail_trap_unallocated_columns_being_dealloced
        .type           $__internal_2_$__cuda_sm10x_tcgen05_guardrail_trap_unallocated_columns_being_dealloced,@function
        .size           $__internal_2_$__cuda_sm10x_tcgen05_guardrail_trap_unallocated_columns_being_dealloced,(.L_x_20 - $__internal_2_$__cuda_sm10x_tcgen05_guardrail_trap_unallocated_columns_being_dealloced)
$__internal_2_$__cuda_sm10x_tcgen05_guardrail_trap_unallocated_columns_being_dealloced:
[----:B------:R-:W-:Y:S05]  /*504d0*/  BPT.TRAP 0x1 ;  /* 0x000000040000795c */ /* 0x000fea0000300000 */
[----:B------:R-:W-:-:S04]  /*504e0*/  IMAD.MOV.U32 R3, RZ, RZ, 0x0 ;  /* 0x00000000ff037424 */ /* 0x000fc800078e00ff */
[----:B------:R-:W-:Y:S05]  /*504f0*/  RET.REL.NODEC R2 `(matmul_kernel) ;  /* 0xfffffaf802c07950 */ /* 0x000fea0003c3ffff */
.L_x_17:
[----:B------:R-:W-:-:S00]  /*50500*/  BRA `(.L_x_17) ;  /* 0xfffffffc00fc7947 */ /* 0x000fc0000383ffff */
[----:B------:R-:W-:-:S00]  /*50510*/  NOP ;  /* 0x0000000000007918 */ /* 0x000fc00000000000 */
        /* <DEDUP_REMOVED lines=14> */
.L_x_20:


//--------------------- .nv.shared.matmul_kernel  --------------------------
	.section	.nv.shared.matmul_kernel,"aw",@nobits
	.sectionflags	@""
	.align	16
	.zero		1024


//--------------------- .nv.shared.reserved.0     --------------------------
	.section	.nv.shared.reserved.0,"aw",@nobits
	.align	8
	.weak		__nv_reservedSMEM_offset_0_alias
	.size		__nv_reservedSMEM_offset_0_alias, 0, 64
	.other		__nv_reservedSMEM_offset_0_alias,@"STO_CUDA_RESERVED_SHARED STV_DEFAULT"
__nv_reservedSMEM_offset_0_alias:
	.zero		0
.nv.shared.reserved.0:
	.zero		64
	.weak		__nv_reservedSMEM_allocation_phase
	.type		__nv_reservedSMEM_allocation_phase,@object
	.size		__nv_reservedSMEM_allocation_phase,(.L_0 - __nv_reservedSMEM_allocation_phase)
__nv_reservedSMEM_allocation_phase:
	.zero		1
.L_0:
	.zero		7
	.weak		__nv_reservedSMEM_devtool_atexit_pc
	.type		__nv_reservedSMEM_devtool_atexit_pc,@object
	.size		__nv_reservedSMEM_devtool_atexit_pc,(__nv_reservedSMEM_allocation_mask - __nv_reservedSMEM_devtool_atexit_pc)
__nv_reservedSMEM_devtool_atexit_pc:
	.zero		8
	.weak		__nv_reservedSMEM_allocation_mask
	.type		__nv_reservedSMEM_allocation_mask,@object
	.size		__nv_reservedSMEM_allocation_mask,(.L_2 - __nv_reservedSMEM_allocation_mask)
__nv_reservedSMEM_allocation_mask:
	.zero		4
.L_2:


//--------------------- .nv.constant0.matmul_kernel --------------------------
	.section	.nv.constant0.matmul_kernel,"a",@progbits
	.sectionflags	@""
	.align	4
.nv.constant0.matmul_kernel:
	.zero		976


//--------------------- SYMBOLS --------------------------

	.type		.nv.reservedSmem.offset0,@object
	.size		.nv.reservedSmem.offset0,0x4
	.type		.nv.reservedSmem.cap,@object
	.size		.nv.reservedSmem.cap,0x4
